	.target	sm_90a

	.elftype	@"ET_EXEC"


//--------------------- .note.nv.tkinfo           --------------------------
	.section	.note.nv.tkinfo,"",@"SHT_NOTE"
	.sectionflags	@"SHF_NOTE_NV_TKINFO"
	.tkinfo
        /*0018*/ 	.word	0x00000002
        /*0030*/ 	.string	""
        /*0030*/ 	.string	"ptxas"
        /*0030*/ 	.string	"Cuda compilation tools, release 13.0, V13.0.88"
        /*0030*/ 	.string	"Build cuda_13.0.r13.0/compiler.36424714_0"
        /*0030*/ 	.string	"-arch sm_90a -m 64 "



//--------------------- .note.nv.cuinfo           --------------------------
	.section	.note.nv.cuinfo,"",@"SHT_NOTE"
	.sectionflags	@"SHF_NOTE_NV_CUINFO"
        /*0018*/ 	.short	0x0002
        /*001a*/ 	.short	0x005a
        /*001c*/ 	.short	0x0082
	.zero		2


//--------------------- .nv.info                  --------------------------
	.section	.nv.info,"",@"SHT_CUDA_INFO"
	.align	4


	//----- nvinfo : EIATTR_REGCOUNT
	.align		4
        /*0000*/ 	.byte	0x04, 0x2f
        /*0002*/ 	.short	(.L_15 - .L_14)
	.align		4
.L_14:
        /*0004*/ 	.word	index@(_ZN7cutlass13device_kernelINS_4gemm6kernel13GemmUniversalINS1_17GroupProblemShapeIN4cute5tupleIJiiiEEEEENS1_10collective13CollectiveMmaINS1_39MainloopSm90ArrayTmaGmmaWarpSpecializedILi2ENS6_IJNS5_1CILi2EEENSC_ILi1EEESE_EEENS1_43KernelPtrArrayTmaWarpSpecializedCooperativeEEENS6_IJNSC_ILi256EEENSC_ILi128EEESJ_EEENS_10bfloat16_tEPNS6_IJlSE_NSC_ILi0EEEEEESL_SO_NS5_8TiledMMAINS5_8MMA_AtomIJNS5_4SM904GMMA28MMA_64x128x16_F32BF16BF16_SSILNSS_5MajorE0ELSU_0ELNSS_7ScaleInE1ELSV_1EEEEEENS5_6LayoutISF_NS6_IJSE_SM_SM_EEEEENS6_IJNS5_10UnderscoreES11_S11_EEEEENS5_13SM90_TMA_LOADENS5_14ComposedLayoutINS5_7SwizzleILi3ELi4ELi3EEENS5_18smem_ptr_flag_bitsILi16EEENSY_INS6_IJNSC_ILi8EEENSC_ILi64EEEEEENS6_IJS1B_SE_EEEEEEEvNS5_8identityENS5_23SM90_TMA_LOAD_MULTICASTES1F_vS1G_EENS_8epilogue10collective18CollectiveEpilogueINS1J_30Sm90PtrArrayTmaWarpSpecializedILi4ELi2ELi16ELb1ELb0ELi2EEEJSK_NS6_IJSJ_NSC_ILi32EEEEEENS_6half_tEPNS6_IJSE_lSM_EEES1Q_S1S_NS1J_6fusion15FusionCallbacksIS1N_NS1T_17LinearCombinationIS1Q_fS1Q_fLNS_15FloatRoundStyleE2EEESK_S1P_JEEES14_NS15_IS17_S19_NSY_INS6_IJS1B_S1A_EEENS6_IJSE_S1B_EEEEEEENS5_17SM75_U16x8_LDSM_TENS5_14SM90_TMA_STOREES22_NS5_17SM90_U16x8_STSM_TENS5_9Copy_AtomIJNS5_17SM90_U32x4_STSM_NES1Q_EEEvEEEvvEEEEvNT_6ParamsE)
        /*0008*/ 	.word	0x000000a8


	//----- nvinfo : EIATTR_FRAME_SIZE
	.align		4
.L_15:
        /*000c*/ 	.byte	0x04, 0x11
        /*000e*/ 	.short	(.L_17 - .L_16)
	.align		4
.L_16:
        /*0010*/ 	.word	index@($__internal_0_$__cuda_sm20_div_u64)
        /*0014*/ 	.word	0x00000000


	//----- nvinfo : EIATTR_FRAME_SIZE
	.align		4
.L_17:
        /*0018*/ 	.byte	0x04, 0x11
        /*001a*/ 	.short	(.L_19 - .L_18)
	.align		4
.L_18:
        /*001c*/ 	.word	index@(_ZN7cutlass13device_kernelINS_4gemm6kernel13GemmUniversalINS1_17GroupProblemShapeIN4cute5tupleIJiiiEEEEENS1_10collective13CollectiveMmaINS1_39MainloopSm90ArrayTmaGmmaWarpSpecializedILi2ENS6_IJNS5_1CILi2EEENSC_ILi1EEESE_EEENS1_43KernelPtrArrayTmaWarpSpecializedCooperativeEEENS6_IJNSC_ILi256EEENSC_ILi128EEESJ_EEENS_10bfloat16_tEPNS6_IJlSE_NSC_ILi0EEEEEESL_SO_NS5_8TiledMMAINS5_8MMA_AtomIJNS5_4SM904GMMA28MMA_64x128x16_F32BF16BF16_SSILNSS_5MajorE0ELSU_0ELNSS_7ScaleInE1ELSV_1EEEEEENS5_6LayoutISF_NS6_IJSE_SM_SM_EEEEENS6_IJNS5_10UnderscoreES11_S11_EEEEENS5_13SM90_TMA_LOADENS5_14ComposedLayoutINS5_7SwizzleILi3ELi4ELi3EEENS5_18smem_ptr_flag_bitsILi16EEENSY_INS6_IJNSC_ILi8EEENSC_ILi64EEEEEENS6_IJS1B_SE_EEEEEEEvNS5_8identityENS5_23SM90_TMA_LOAD_MULTICASTES1F_vS1G_EENS_8epilogue10collective18CollectiveEpilogueINS1J_30Sm90PtrArrayTmaWarpSpecializedILi4ELi2ELi16ELb1ELb0ELi2EEEJSK_NS6_IJSJ_NSC_ILi32EEEEEENS_6half_tEPNS6_IJSE_lSM_EEES1Q_S1S_NS1J_6fusion15FusionCallbacksIS1N_NS1T_17LinearCombinationIS1Q_fS1Q_fLNS_15FloatRoundStyleE2EEESK_S1P_JEEES14_NS15_IS17_S19_NSY_INS6_IJS1B_S1A_EEENS6_IJSE_S1B_EEEEEEENS5_17SM75_U16x8_LDSM_TENS5_14SM90_TMA_STOREES22_NS5_17SM90_U16x8_STSM_TENS5_9Copy_AtomIJNS5_17SM90_U32x4_STSM_NES1Q_EEEvEEEvvEEEEvNT_6ParamsE)
        /*0020*/ 	.word	0x00000000


	//----- nvinfo : EIATTR_MIN_STACK_SIZE
	.align		4
.L_19:
        /*0024*/ 	.byte	0x04, 0x12
        /*0026*/ 	.short	(.L_21 - .L_20)
	.align		4
.L_20:
        /*0028*/ 	.word	index@(_ZN7cutlass13device_kernelINS_4gemm6kernel13GemmUniversalINS1_17GroupProblemShapeIN4cute5tupleIJiiiEEEEENS1_10collective13CollectiveMmaINS1_39MainloopSm90ArrayTmaGmmaWarpSpecializedILi2ENS6_IJNS5_1CILi2EEENSC_ILi1EEESE_EEENS1_43KernelPtrArrayTmaWarpSpecializedCooperativeEEENS6_IJNSC_ILi256EEENSC_ILi128EEESJ_EEENS_10bfloat16_tEPNS6_IJlSE_NSC_ILi0EEEEEESL_SO_NS5_8TiledMMAINS5_8MMA_AtomIJNS5_4SM904GMMA28MMA_64x128x16_F32BF16BF16_SSILNSS_5MajorE0ELSU_0ELNSS_7ScaleInE1ELSV_1EEEEEENS5_6LayoutISF_NS6_IJSE_SM_SM_EEEEENS6_IJNS5_10UnderscoreES11_S11_EEEEENS5_13SM90_TMA_LOADENS5_14ComposedLayoutINS5_7SwizzleILi3ELi4ELi3EEENS5_18smem_ptr_flag_bitsILi16EEENSY_INS6_IJNSC_ILi8EEENSC_ILi64EEEEEENS6_IJS1B_SE_EEEEEEEvNS5_8identityENS5_23SM90_TMA_LOAD_MULTICASTES1F_vS1G_EENS_8epilogue10collective18CollectiveEpilogueINS1J_30Sm90PtrArrayTmaWarpSpecializedILi4ELi2ELi16ELb1ELb0ELi2EEEJSK_NS6_IJSJ_NSC_ILi32EEEEEENS_6half_tEPNS6_IJSE_lSM_EEES1Q_S1S_NS1J_6fusion15FusionCallbacksIS1N_NS1T_17LinearCombinationIS1Q_fS1Q_fLNS_15FloatRoundStyleE2EEESK_S1P_JEEES14_NS15_IS17_S19_NSY_INS6_IJS1B_S1A_EEENS6_IJSE_S1B_EEEEEEENS5_17SM75_U16x8_LDSM_TENS5_14SM90_TMA_STOREES22_NS5_17SM90_U16x8_STSM_TENS5_9Copy_AtomIJNS5_17SM90_U32x4_STSM_NES1Q_EEEvEEEvvEEEEvNT_6ParamsE)
        /*002c*/ 	.word	0x00000000
.L_21:


//--------------------- .nv.compat                --------------------------
	.section	.nv.compat,"",@"SHT_CUDA_COMPAT_INFO"
	.align	4
        /*0000*/ 	.byte	0x02, 0x09, 0x01, 0x00, 0x02, 0x02, 0x04, 0x00, 0x02, 0x05, 0x05, 0x00, 0x03, 0x07, 0x01, 0x01
        /*0010*/ 	.byte	0x02, 0x03, 0x03, 0x00, 0x02, 0x06, 0x01, 0x00, 0x04, 0x0b, 0x08, 0x00, 0x00, 0x00, 0x00, 0x00
        /*0020*/ 	.byte	0x00, 0x00, 0x00, 0x00


//--------------------- .nv.info._ZN7cutlass13device_kernelINS_4gemm6kernel13GemmUniversalINS1_17GroupProblemShapeIN4cute5tupleIJiiiEEEEENS1_10collective13CollectiveMmaINS1_39MainloopSm90ArrayTmaGmmaWarpSpecializedILi2ENS6_IJNS5_1CILi2EEENSC_ILi1EEESE_EEENS1_43KernelPtrArrayTmaWarpSpecializedCooperativeEEENS6_IJNSC_ILi256EEENSC_ILi128EEESJ_EEENS_10bfloat16_tEPNS6_IJlSE_NSC_ILi0EEEEEESL_SO_NS5_8TiledMMAINS5_8MMA_AtomIJNS5_4SM904GMMA28MMA_64x128x16_F32BF16BF16_SSILNSS_5MajorE0ELSU_0ELNSS_7ScaleInE1ELSV_1EEEEEENS5_6LayoutISF_NS6_IJSE_SM_SM_EEEEENS6_IJNS5_10UnderscoreES11_S11_EEEEENS5_13SM90_TMA_LOADENS5_14ComposedLayoutINS5_7SwizzleILi3ELi4ELi3EEENS5_18smem_ptr_flag_bitsILi16EEENSY_INS6_IJNSC_ILi8EEENSC_ILi64EEEEEENS6_IJS1B_SE_EEEEEEEvNS5_8identityENS5_23SM90_TMA_LOAD_MULTICASTES1F_vS1G_EENS_8epilogue10collective18CollectiveEpilogueINS1J_30Sm90PtrArrayTmaWarpSpecializedILi4ELi2ELi16ELb1ELb0ELi2EEEJSK_NS6_IJSJ_NSC_ILi32EEEEEENS_6half_tEPNS6_IJSE_lSM_EEES1Q_S1S_NS1J_6fusion15FusionCallbacksIS1N_NS1T_17LinearCombinationIS1Q_fS1Q_fLNS_15FloatRoundStyleE2EEESK_S1P_JEEES14_NS15_IS17_S19_NSY_INS6_IJS1B_S1A_EEENS6_IJSE_S1B_EEEEEEENS5_17SM75_U16x8_LDSM_TENS5_14SM90_TMA_STOREES22_NS5_17SM90_U16x8_STSM_TENS5_9Copy_AtomIJNS5_17SM90_U32x4_STSM_NES1Q_EEEvEEEvvEEEEvNT_6ParamsE --------------------------
	.section	.nv.info._ZN7cutlass13device_kernelINS_4gemm6kernel13GemmUniversalINS1_17GroupProblemShapeIN4cute5tupleIJiiiEEEEENS1_10collective13CollectiveMmaINS1_39MainloopSm90ArrayTmaGmmaWarpSpecializedILi2ENS6_IJNS5_1CILi2EEENSC_ILi1EEESE_EEENS1_43KernelPtrArrayTmaWarpSpecializedCooperativeEEENS6_IJNSC_ILi256EEENSC_ILi128EEESJ_EEENS_10bfloat16_tEPNS6_IJlSE_NSC_ILi0EEEEEESL_SO_NS5_8TiledMMAINS5_8MMA_AtomIJNS5_4SM904GMMA28MMA_64x128x16_F32BF16BF16_SSILNSS_5MajorE0ELSU_0ELNSS_7ScaleInE1ELSV_1EEEEEENS5_6LayoutISF_NS6_IJSE_SM_SM_EEEEENS6_IJNS5_10UnderscoreES11_S11_EEEEENS5_13SM90_TMA_LOADENS5_14ComposedLayoutINS5_7SwizzleILi3ELi4ELi3EEENS5_18smem_ptr_flag_bitsILi16EEENSY_INS6_IJNSC_ILi8EEENSC_ILi64EEEEEENS6_IJS1B_SE_EEEEEEEvNS5_8identityENS5_23SM90_TMA_LOAD_MULTICASTES1F_vS1G_EENS_8epilogue10collective18CollectiveEpilogueINS1J_30Sm90PtrArrayTmaWarpSpecializedILi4ELi2ELi16ELb1ELb0ELi2EEEJSK_NS6_IJSJ_NSC_ILi32EEEEEENS_6half_tEPNS6_IJSE_lSM_EEES1Q_S1S_NS1J_6fusion15FusionCallbacksIS1N_NS1T_17LinearCombinationIS1Q_fS1Q_fLNS_15FloatRoundStyleE2EEESK_S1P_JEEES14_NS15_IS17_S19_NSY_INS6_IJS1B_S1A_EEENS6_IJSE_S1B_EEEEEEENS5_17SM75_U16x8_LDSM_TENS5_14SM90_TMA_STOREES22_NS5_17SM90_U16x8_STSM_TENS5_9Copy_AtomIJNS5_17SM90_U32x4_STSM_NES1Q_EEEvEEEvvEEEEvNT_6ParamsE,"",@"SHT_CUDA_INFO"
	.sectionflags	@""
	.align	4


	//----- nvinfo : EIATTR_CUDA_API_VERSION
	.align		4
        /*0000*/ 	.byte	0x04, 0x37
        /*0002*/ 	.short	(.L_23 - .L_22)
.L_22:
        /*0004*/ 	.word	0x00000082


	//----- nvinfo : EIATTR_KPARAM_INFO
	.align		4
.L_23:
        /*0008*/ 	.byte	0x04, 0x17
        /*000a*/ 	.short	(.L_25 - .L_24)
.L_24:
        /*000c*/ 	.word	0x00000000
        /*0010*/ 	.short	0x0000
        /*0012*/ 	.short	0x0070
        /*0014*/ 	.byte	0x00, 0xf0, 0x01, 0x1c


	//----- nvinfo : EIATTR_SPARSE_MMA_MASK
	.align		4
.L_25:
        /*0018*/ 	.byte	0x03, 0x50
        /*001a*/ 	.short	0x0000


	//----- nvinfo : EIATTR_MAXREG_COUNT
	.align		4
        /*001c*/ 	.byte	0x03, 0x1b
        /*001e*/ 	.short	0x00a8


	//----- nvinfo : EIATTR_NUM_BARRIERS
	.align		4
        /*0020*/ 	.byte	0x02, 0x4c
        /*0022*/ 	.byte	0x02
	.zero		1


	//----- nvinfo : EIATTR_EXTERNS
	.align		4
        /*0024*/ 	.byte	0x04, 0x0f
        /*0026*/ 	.short	(.L_27 - .L_26)


	//   ....[0]....
	.align		4
.L_26:
        /*0028*/ 	.word	index@(__assertfail)


	//----- nvinfo : EIATTR_MERCURY_ISA_VERSION
	.align		4
.L_27:
        /*002c*/ 	.byte	0x03, 0x5f
        /*002e*/ 	.short	0x0101


	//----- nvinfo : EIATTR_INT_WARP_WIDE_INSTR_OFFSETS
	.align		4
        /*0030*/ 	.byte	0x04, 0x31
        /*0032*/ 	.short	(.L_29 - .L_28)


	//   ....[0]....
.L_28:
        /*0034*/ 	.word	0x00001290


	//   ....[1]....
        /*0038*/ 	.word	0x000012b0


	//   ....[2]....
        /*003c*/ 	.word	0x000013e0


	//----- nvinfo : EIATTR_COOP_GROUP_MASK_REGIDS
	.align		4
.L_29:
        /*0040*/ 	.byte	0x04, 0x29
        /*0042*/ 	.short	(.L_31 - .L_30)


	//   ....[0]....
.L_30:
        /*0044*/ 	.word	0xffffffff


	//   ....[1]....
        /*0048*/ 	.word	0xffffffff


	//   ....[2]....
        /*004c*/ 	.word	0xffffffff


	//   ....[3]....
        /*0050*/ 	.word	0xffffffff


	//   ....[4]....
        /*0054*/ 	.word	0xffffffff


	//   ....[5]....
        /*0058*/ 	.word	0xffffffff


	//   ....[6]....
        /*005c*/ 	.word	0xffffffff


	//   ....[7]....
        /*0060*/ 	.word	0xffffffff


	//   ....[8]....
        /*0064*/ 	.word	0xffffffff


	//   ....[9]....
        /*0068*/ 	.word	0xffffffff


	//   ....[10]....
        /*006c*/ 	.word	0xffffffff


	//   ....[11]....
        /*0070*/ 	.word	0xffffffff


	//   ....[12]....
        /*0074*/ 	.word	0xffffffff


	//   ....[13]....
        /*0078*/ 	.word	0xffffffff


	//   ....[14]....
        /*007c*/ 	.word	0xffffffff


	//   ....[15]....
        /*0080*/ 	.word	0xffffffff


	//   ....[16]....
        /*0084*/ 	.word	0xffffffff


	//   ....[17]....
        /*0088*/ 	.word	0xffffffff


	//   ....[18]....
        /*008c*/ 	.word	0xffffffff


	//   ....[19]....
        /*0090*/ 	.word	0xffffffff


	//   ....[20]....
        /*0094*/ 	.word	0xffffffff


	//   ....[21]....
        /*0098*/ 	.word	0xffffffff


	//   ....[22]....
        /*009c*/ 	.word	0xffffffff


	//   ....[23]....
        /*00a0*/ 	.word	0xffffffff


	//   ....[24]....
        /*00a4*/ 	.word	0xffffffff


	//   ....[25]....
        /*00a8*/ 	.word	0xffffffff


	//   ....[26]....
        /*00ac*/ 	.word	0xffffffff


	//   ....[27]....
        /*00b0*/ 	.word	0xffffffff


	//   ....[28]....
        /*00b4*/ 	.word	0xffffffff


	//   ....[29]....
        /*00b8*/ 	.word	0xffffffff


	//   ....[30]....
        /*00bc*/ 	.word	0xffffffff


	//   ....[31]....
        /*00c0*/ 	.word	0xffffffff


	//   ....[32]....
        /*00c4*/ 	.word	0xffffffff


	//   ....[33]....
        /*00c8*/ 	.word	0xffffffff


	//   ....[34]....
        /*00cc*/ 	.word	0xffffffff


	//   ....[35]....
        /*00d0*/ 	.word	0xffffffff


	//   ....[36]....
        /*00d4*/ 	.word	0xffffffff


	//   ....[37]....
        /*00d8*/ 	.word	0xffffffff


	//   ....[38]....
        /*00dc*/ 	.word	0xffffffff


	//   ....[39]....
        /*00e0*/ 	.word	0xffffffff


	//   ....[40]....
        /*00e4*/ 	.word	0xffffffff


	//   ....[41]....
        /*00e8*/ 	.word	0xffffffff


	//   ....[42]....
        /*00ec*/ 	.word	0xffffffff


	//   ....[43]....
        /*00f0*/ 	.word	0xffffffff


	//   ....[44]....
        /*00f4*/ 	.word	0xffffffff


	//   ....[45]....
        /*00f8*/ 	.word	0xffffffff


	//   ....[46]....
        /*00fc*/ 	.word	0xffffffff


	//   ....[47]....
        /*0100*/ 	.word	0xffffffff


	//   ....[48]....
        /*0104*/ 	.word	0xffffffff


	//   ....[49]....
        /*0108*/ 	.word	0xffffffff


	//   ....[50]....
        /*010c*/ 	.word	0xffffffff


	//   ....[51]....
        /*0110*/ 	.word	0xffffffff


	//   ....[52]....
        /*0114*/ 	.word	0xffffffff


	//   ....[53]....
        /*0118*/ 	.word	0xffffffff


	//   ....[54]....
        /*011c*/ 	.word	0xffffffff


	//   ....[55]....
        /*0120*/ 	.word	0xffffffff


	//   ....[56]....
        /*0124*/ 	.word	0xffffffff


	//   ....[57]....
        /*0128*/ 	.word	0xffffffff


	//   ....[58]....
        /*012c*/ 	.word	0xffffffff


	//   ....[59]....
        /*0130*/ 	.word	0xffffffff


	//   ....[60]....
        /*0134*/ 	.word	0xffffffff


	//   ....[61]....
        /*0138*/ 	.word	0xffffffff


	//   ....[62]....
        /*013c*/ 	.word	0xffffffff


	//   ....[63]....
        /*0140*/ 	.word	0xffffffff


	//   ....[64]....
        /*0144*/ 	.word	0xffffffff


	//   ....[65]....
        /*0148*/ 	.word	0xffffffff


	//   ....[66]....
        /*014c*/ 	.word	0xffffffff


	//   ....[67]....
        /*0150*/ 	.word	0xffffffff


	//   ....[68]....
        /*0154*/ 	.word	0xffffffff


	//   ....[69]....
        /*0158*/ 	.word	0xffffffff


	//   ....[70]....
        /*015c*/ 	.word	0xffffffff


	//   ....[71]....
        /*0160*/ 	.word	0xffffffff


	//   ....[72]....
        /*0164*/ 	.word	0xffffffff


	//   ....[73]....
        /*0168*/ 	.word	0xffffffff


	//   ....[74]....
        /*016c*/ 	.word	0xffffffff


	//   ....[75]....
        /*0170*/ 	.word	0xffffffff


	//   ....[76]....
        /*0174*/ 	.word	0xffffffff


	//   ....[77]....
        /*0178*/ 	.word	0xffffffff


	//   ....[78]....
        /*017c*/ 	.word	0xffffffff


	//   ....[79]....
        /*0180*/ 	.word	0x0500000f


	//----- nvinfo : EIATTR_COOP_GROUP_INSTR_OFFSETS
	.align		4
.L_31:
        /*0184*/ 	.byte	0x04, 0x28
        /*0186*/ 	.short	(.L_33 - .L_32)


	//   ....[0]....
.L_32:
        /*0188*/ 	.word	0x000007d0


	//   ....[1]....
        /*018c*/ 	.word	0x00000880


	//   ....[2]....
        /*0190*/ 	.word	0x00000d20


	//   ....[3]....
        /*0194*/ 	.word	0x00000ee0


	//   ....[4]....
        /*0198*/ 	.word	0x00001150


	//   ....[5]....
        /*019c*/ 	.word	0x00001500


	//   ....[6]....
        /*01a0*/ 	.word	0x00001c60


	//   ....[7]....
        /*01a4*/ 	.word	0x00001c90


	//   ....[8]....
        /*01a8*/ 	.word	0x00001d10


	//   ....[9]....
        /*01ac*/ 	.word	0x00001d20


	//   ....[10]....
        /*01b0*/ 	.word	0x00001d60


	//   ....[11]....
        /*01b4*/ 	.word	0x00001d80


	//   ....[12]....
        /*01b8*/ 	.word	0x00001dc0


	//   ....[13]....
        /*01bc*/ 	.word	0x00001de0


	//   ....[14]....
        /*01c0*/ 	.word	0x00001e20


	//   ....[15]....
        /*01c4*/ 	.word	0x00001e40


	//   ....[16]....
        /*01c8*/ 	.word	0x00001eb0


	//   ....[17]....
        /*01cc*/ 	.word	0x00001fd0


	//   ....[18]....
        /*01d0*/ 	.word	0x00001ff0


	//   ....[19]....
        /*01d4*/ 	.word	0x00002640


	//   ....[20]....
        /*01d8*/ 	.word	0x00002650


	//   ....[21]....
        /*01dc*/ 	.word	0x000026a0


	//   ....[22]....
        /*01e0*/ 	.word	0x000026b0


	//   ....[23]....
        /*01e4*/ 	.word	0x00002700


	//   ....[24]....
        /*01e8*/ 	.word	0x00002710


	//   ....[25]....
        /*01ec*/ 	.word	0x00002760


	//   ....[26]....
        /*01f0*/ 	.word	0x00002770


	//   ....[27]....
        /*01f4*/ 	.word	0x000027c0


	//   ....[28]....
        /*01f8*/ 	.word	0x000027d0


	//   ....[29]....
        /*01fc*/ 	.word	0x00002860


	//   ....[30]....
        /*0200*/ 	.word	0x000028b0


	//   ....[31]....
        /*0204*/ 	.word	0x00002940


	//   ....[32]....
        /*0208*/ 	.word	0x00002960


	//   ....[33]....
        /*020c*/ 	.word	0x00002970


	//   ....[34]....
        /*0210*/ 	.word	0x00002980


	//   ....[35]....
        /*0214*/ 	.word	0x00002990


	//   ....[36]....
        /*0218*/ 	.word	0x000029a0


	//   ....[37]....
        /*021c*/ 	.word	0x00002f50


	//   ....[38]....
        /*0220*/ 	.word	0x000031f0


	//   ....[39]....
        /*0224*/ 	.word	0x000035a0


	//   ....[40]....
        /*0228*/ 	.word	0x00003a20


	//   ....[41]....
        /*022c*/ 	.word	0x00008d00


	//   ....[42]....
        /*0230*/ 	.word	0x00009270


	//   ....[43]....
        /*0234*/ 	.word	0x00009610


	//   ....[44]....
        /*0238*/ 	.word	0x0000abb0


	//   ....[45]....
        /*023c*/ 	.word	0x0000b280


	//   ....[46]....
        /*0240*/ 	.word	0x0000b7d0


	//   ....[47]....
        /*0244*/ 	.word	0x0000c710


	//   ....[48]....
        /*0248*/ 	.word	0x0000d430


	//   ....[49]....
        /*024c*/ 	.word	0x0000d450


	//   ....[50]....
        /*0250*/ 	.word	0x0000d4a0


	//   ....[51]....
        /*0254*/ 	.word	0x0000d4c0


	//   ....[52]....
        /*0258*/ 	.word	0x0000d500


	//   ....[53]....
        /*025c*/ 	.word	0x0000d530


	//   ....[54]....
        /*0260*/ 	.word	0x0000d570


	//   ....[55]....
        /*0264*/ 	.word	0x0000d5a0


	//   ....[56]....
        /*0268*/ 	.word	0x0000d5e0


	//   ....[57]....
        /*026c*/ 	.word	0x0000d610


	//   ....[58]....
        /*0270*/ 	.word	0x0000d6a0


	//   ....[59]....
        /*0274*/ 	.word	0x0000d7c0


	//   ....[60]....
        /*0278*/ 	.word	0x0000d7e0


	//   ....[61]....
        /*027c*/ 	.word	0x0000de30


	//   ....[62]....
        /*0280*/ 	.word	0x0000de40


	//   ....[63]....
        /*0284*/ 	.word	0x0000de90


	//   ....[64]....
        /*0288*/ 	.word	0x0000dea0


	//   ....[65]....
        /*028c*/ 	.word	0x0000def0


	//   ....[66]....
        /*0290*/ 	.word	0x0000df00


	//   ....[67]....
        /*0294*/ 	.word	0x0000df50


	//   ....[68]....
        /*0298*/ 	.word	0x0000df60


	//   ....[69]....
        /*029c*/ 	.word	0x0000dfb0


	//   ....[70]....
        /*02a0*/ 	.word	0x0000dfc0


	//   ....[71]....
        /*02a4*/ 	.word	0x0000e050


	//   ....[72]....
        /*02a8*/ 	.word	0x0000e0c0


	//   ....[73]....
        /*02ac*/ 	.word	0x0000e150


	//   ....[74]....
        /*02b0*/ 	.word	0x0000e170


	//   ....[75]....
        /*02b4*/ 	.word	0x0000e180


	//   ....[76]....
        /*02b8*/ 	.word	0x0000e190


	//   ....[77]....
        /*02bc*/ 	.word	0x0000e1a0


	//   ....[78]....
        /*02c0*/ 	.word	0x0000e1b0


	//   ....[79]....
        /*02c4*/ 	.word	0x0000f8e0


	//----- nvinfo : EIATTR_REG_RECONFIG
	.align		4
.L_33:
        /*02c8*/ 	.byte	0x01, 0x54
	.zero		2


	//----- nvinfo : EIATTR_SYSCALL_OFFSETS
	.align		4
        /*02cc*/ 	.byte	0x04, 0x46
        /*02ce*/ 	.short	(.L_35 - .L_34)


	//   ....[0]....
.L_34:
        /*02d0*/ 	.word	0x000052b0


	//   ....[1]....
        /*02d4*/ 	.word	0x000053a0


	//----- nvinfo : EIATTR_MBARRIER_INSTR_OFFSETS
	.align		4
.L_35:
        /*02d8*/ 	.byte	0x04, 0x39
        /*02da*/ 	.short	(.L_37 - .L_36)


	//   ....[0]....
.L_36:
        /*02dc*/ 	.word	0x00000c00
        /*02e0*/ 	.word	0x000000ff
        /*02e4*/ 	.word	0x00038400
        /*02e8*/ 	.short	0x0100
        /*02ea*/ 	.byte	0x0b
	.zero		1


	//   ....[1]....
        /*02ec*/ 	.word	0x00000c10
        /*02f0*/ 	.word	0x000000ff
        /*02f4*/ 	.word	0x00038440
        /*02f8*/ 	.short	0x0100
        /*02fa*/ 	.byte	0x0b
	.zero		1


	//   ....[2]....
        /*02fc*/ 	.word	0x00000c20
        /*0300*/ 	.word	0x000000ff
        /*0304*/ 	.word	0x00038408
        /*0308*/ 	.short	0x0100
        /*030a*/ 	.byte	0x0b
	.zero		1


	//   ....[3]....
        /*030c*/ 	.word	0x00000c30
        /*0310*/ 	.word	0x000000ff
        /*0314*/ 	.word	0x00038448
        /*0318*/ 	.short	0x0100
        /*031a*/ 	.byte	0x0b
	.zero		1


	//   ....[4]....
        /*031c*/ 	.word	0x00000c40
        /*0320*/ 	.word	0x000000ff
        /*0324*/ 	.word	0x00038410
        /*0328*/ 	.short	0x0100
        /*032a*/ 	.byte	0x0b
	.zero		1


	//   ....[5]....
        /*032c*/ 	.word	0x00000c50
        /*0330*/ 	.word	0x000000ff
        /*0334*/ 	.word	0x00038450
        /*0338*/ 	.short	0x0100
        /*033a*/ 	.byte	0x0b
	.zero		1


	//   ....[6]....
        /*033c*/ 	.word	0x00000c60
        /*0340*/ 	.word	0x000000ff
        /*0344*/ 	.word	0x00038418
        /*0348*/ 	.short	0x0100
        /*034a*/ 	.byte	0x0b
	.zero		1


	//   ....[7]....
        /*034c*/ 	.word	0x00000c70
        /*0350*/ 	.word	0x000000ff
        /*0354*/ 	.word	0x00038458
        /*0358*/ 	.short	0x0100
        /*035a*/ 	.byte	0x0b
	.zero		1


	//   ....[8]....
        /*035c*/ 	.word	0x00000c80
        /*0360*/ 	.word	0x000000ff
        /*0364*/ 	.word	0x00038420
        /*0368*/ 	.short	0x0100
        /*036a*/ 	.byte	0x0b
	.zero		1


	//   ....[9]....
        /*036c*/ 	.word	0x00000c90
        /*0370*/ 	.word	0x000000ff
        /*0374*/ 	.word	0x00038460
        /*0378*/ 	.short	0x0100
        /*037a*/ 	.byte	0x0b
	.zero		1


	//   ....[10]....
        /*037c*/ 	.word	0x00000ca0
        /*0380*/ 	.word	0x000000ff
        /*0384*/ 	.word	0x00038428
        /*0388*/ 	.short	0x0100
        /*038a*/ 	.byte	0x0b
	.zero		1


	//   ....[11]....
        /*038c*/ 	.word	0x00000cb0
        /*0390*/ 	.word	0x000000ff
        /*0394*/ 	.word	0x00038468
        /*0398*/ 	.short	0x0100
        /*039a*/ 	.byte	0x0b
	.zero		1


	//   ....[12]....
        /*039c*/ 	.word	0x00000cc0
        /*03a0*/ 	.word	0x000000ff
        /*03a4*/ 	.word	0x00038430
        /*03a8*/ 	.short	0x0100
        /*03aa*/ 	.byte	0x0b
	.zero		1


	//   ....[13]....
        /*03ac*/ 	.word	0x00000cd0
        /*03b0*/ 	.word	0x000000ff
        /*03b4*/ 	.word	0x00038470
        /*03b8*/ 	.short	0x0100
        /*03ba*/ 	.byte	0x0b
	.zero		1


	//   ....[14]....
        /*03bc*/ 	.word	0x00000ce0
        /*03c0*/ 	.word	0x000000ff
        /*03c4*/ 	.word	0x00038438
        /*03c8*/ 	.short	0x0100
        /*03ca*/ 	.byte	0x0b
	.zero		1


	//   ....[15]....
        /*03cc*/ 	.word	0x00000cf0
        /*03d0*/ 	.word	0x000000ff
        /*03d4*/ 	.word	0x00038478
        /*03d8*/ 	.short	0x0100
        /*03da*/ 	.byte	0x0b
	.zero		1


	//   ....[16]....
        /*03dc*/ 	.word	0x00000e90
        /*03e0*/ 	.word	0x000000ff
        /*03e4*/ 	.word	0x00038480
        /*03e8*/ 	.short	0x0100
        /*03ea*/ 	.byte	0x0b
	.zero		1


	//   ....[17]....
        /*03ec*/ 	.word	0x00000ea0
        /*03f0*/ 	.word	0x000000ff
        /*03f4*/ 	.word	0x00038490
        /*03f8*/ 	.short	0x0100
        /*03fa*/ 	.byte	0x0b
	.zero		1


	//   ....[18]....
        /*03fc*/ 	.word	0x00000eb0
        /*0400*/ 	.word	0x000000ff
        /*0404*/ 	.word	0x00038488
        /*0408*/ 	.short	0x0100
        /*040a*/ 	.byte	0x0b
	.zero		1


	//   ....[19]....
        /*040c*/ 	.word	0x00000ec0
        /*0410*/ 	.word	0x000000ff
        /*0414*/ 	.word	0x00038498
        /*0418*/ 	.short	0x0100
        /*041a*/ 	.byte	0x0b
	.zero		1


	//   ....[20]....
        /*041c*/ 	.word	0x000010b0
        /*0420*/ 	.word	0x000000ff
        /*0424*/ 	.word	0x000384a0
        /*0428*/ 	.short	0x0100
        /*042a*/ 	.byte	0x06
	.zero		1


	//   ....[21]....
        /*042c*/ 	.word	0x000010c0
        /*0430*/ 	.word	0x000000ff
        /*0434*/ 	.word	0x000384c0
        /*0438*/ 	.short	0x0100
        /*043a*/ 	.byte	0x06
	.zero		1


	//   ....[22]....
        /*043c*/ 	.word	0x000010d0
        /*0440*/ 	.word	0x000000ff
        /*0444*/ 	.word	0x000384a8
        /*0448*/ 	.short	0x0100
        /*044a*/ 	.byte	0x06
	.zero		1


	//   ....[23]....
        /*044c*/ 	.word	0x000010e0
        /*0450*/ 	.word	0x000000ff
        /*0454*/ 	.word	0x000384c8
        /*0458*/ 	.short	0x0100
        /*045a*/ 	.byte	0x06
	.zero		1


	//   ....[24]....
        /*045c*/ 	.word	0x000010f0
        /*0460*/ 	.word	0x000000ff
        /*0464*/ 	.word	0x000384b0
        /*0468*/ 	.short	0x0100
        /*046a*/ 	.byte	0x06
	.zero		1


	//   ....[25]....
        /*046c*/ 	.word	0x00001100
        /*0470*/ 	.word	0x000000ff
        /*0474*/ 	.word	0x000384d0
        /*0478*/ 	.short	0x0100
        /*047a*/ 	.byte	0x06
	.zero		1


	//   ....[26]....
        /*047c*/ 	.word	0x00001110
        /*0480*/ 	.word	0x000000ff
        /*0484*/ 	.word	0x000384b8
        /*0488*/ 	.short	0x0100
        /*048a*/ 	.byte	0x06
	.zero		1


	//   ....[27]....
        /*048c*/ 	.word	0x00001120
        /*0490*/ 	.word	0x000000ff
        /*0494*/ 	.word	0x000384d8
        /*0498*/ 	.short	0x0100
        /*049a*/ 	.byte	0x06
	.zero		1


	//   ....[28]....
        /*049c*/ 	.word	0x00001430
        /*04a0*/ 	.word	0x000000ff
        /*04a4*/ 	.word	0x000384e0
        /*04a8*/ 	.short	0x0100
        /*04aa*/ 	.byte	0x06
	.zero		1


	//   ....[29]....
        /*04ac*/ 	.word	0x000014a0
        /*04b0*/ 	.word	0x000000ff
        /*04b4*/ 	.word	0x000384e8
        /*04b8*/ 	.short	0x0100
        /*04ba*/ 	.byte	0x06
	.zero		1


	//   ....[30]....
        /*04bc*/ 	.word	0x00003f90
        /*04c0*/ 	.word	0x000000ff
        /*04c4*/ 	.word	0x00038480
        /*04c8*/ 	.short	0x010a
        /*04ca*/ 	.byte	0x04
	.zero		1


	//   ....[31]....
        /*04cc*/ 	.word	0x00003fd0
        /*04d0*/ 	.word	0x000000ff
        /*04d4*/ 	.word	0x00038480
        /*04d8*/ 	.short	0x010a
        /*04da*/ 	.byte	0x04
	.zero		1


	//   ....[32]....
        /*04dc*/ 	.word	0x00004790
        /*04e0*/ 	.word	0x000000ff
        /*04e4*/ 	.word	0x00038480
        /*04e8*/ 	.short	0x010a
        /*04ea*/ 	.byte	0x04
	.zero		1


	//   ....[33]....
        /*04ec*/ 	.word	0x000047d0
        /*04f0*/ 	.word	0x000000ff
        /*04f4*/ 	.word	0x00038480
        /*04f8*/ 	.short	0x010a
        /*04fa*/ 	.byte	0x04
	.zero		1


	//   ....[34]....
        /*04fc*/ 	.word	0x00004ee0
        /*0500*/ 	.word	0x00000005
        /*0504*/ 	.word	0x00000000
        /*0508*/ 	.short	0x0101
        /*050a*/ 	.byte	0x3f
	.zero		1


	//   ....[35]....
        /*050c*/ 	.word	0x000050b0
        /*0510*/ 	.word	0x00000003
        /*0514*/ 	.word	0x00000000
        /*0518*/ 	.short	0x0101
        /*051a*/ 	.byte	0x3f
	.zero		1


	//   ....[36]....
        /*051c*/ 	.word	0x00005750
        /*0520*/ 	.word	0x000000ff
        /*0524*/ 	.word	0x000384a0
        /*0528*/ 	.short	0x010a
        /*052a*/ 	.byte	0x2f
	.zero		1


	//   ....[37]....
        /*052c*/ 	.word	0x00005dd0
        /*0530*/ 	.word	0x000000ff
        /*0534*/ 	.word	0x00000000
        /*0538*/ 	.short	0x0101
        /*053a*/ 	.byte	0x04
	.zero		1


	//   ....[38]....
        /*053c*/ 	.word	0x00005e00
        /*0540*/ 	.word	0x000000ff
        /*0544*/ 	.word	0x000384a8
        /*0548*/ 	.short	0x010a
        /*054a*/ 	.byte	0x2f
	.zero		1


	//   ....[39]....
        /*054c*/ 	.word	0x000063a0
        /*0550*/ 	.word	0x000000ff
        /*0554*/ 	.word	0x00000000
        /*0558*/ 	.short	0x0101
        /*055a*/ 	.byte	0x04
	.zero		1


	//   ....[40]....
        /*055c*/ 	.word	0x000063d0
        /*0560*/ 	.word	0x000000ff
        /*0564*/ 	.word	0x000384b0
        /*0568*/ 	.short	0x010a
        /*056a*/ 	.byte	0x2f
	.zero		1


	//   ....[41]....
        /*056c*/ 	.word	0x000069a0
        /*0570*/ 	.word	0x000000ff
        /*0574*/ 	.word	0x00000000
        /*0578*/ 	.short	0x0101
        /*057a*/ 	.byte	0x04
	.zero		1


	//   ....[42]....
        /*057c*/ 	.word	0x000069d0
        /*0580*/ 	.word	0x000000ff
        /*0584*/ 	.word	0x000384b8
        /*0588*/ 	.short	0x010a
        /*058a*/ 	.byte	0x2f
	.zero		1


	//   ....[43]....
        /*058c*/ 	.word	0x00006fa0
        /*0590*/ 	.word	0x000000ff
        /*0594*/ 	.word	0x00000000
        /*0598*/ 	.short	0x0101
        /*059a*/ 	.byte	0x04
	.zero		1


	//   ....[44]....
        /*059c*/ 	.word	0x00006ff0
        /*05a0*/ 	.word	0x000000ff
        /*05a4*/ 	.word	0x000384a0
        /*05a8*/ 	.short	0x010a
        /*05aa*/ 	.byte	0x2f
	.zero		1


	//   ....[45]....
        /*05ac*/ 	.word	0x000075c0
        /*05b0*/ 	.word	0x000000ff
        /*05b4*/ 	.word	0x00000000
        /*05b8*/ 	.short	0x0101
        /*05ba*/ 	.byte	0x04
	.zero		1


	//   ....[46]....
        /*05bc*/ 	.word	0x000075f0
        /*05c0*/ 	.word	0x000000ff
        /*05c4*/ 	.word	0x000384a8
        /*05c8*/ 	.short	0x010a
        /*05ca*/ 	.byte	0x2f
	.zero		1


	//   ....[47]....
        /*05cc*/ 	.word	0x00007bc0
        /*05d0*/ 	.word	0x000000ff
        /*05d4*/ 	.word	0x00000000
        /*05d8*/ 	.short	0x0101
        /*05da*/ 	.byte	0x04
	.zero		1


	//   ....[48]....
        /*05dc*/ 	.word	0x00007bf0
        /*05e0*/ 	.word	0x000000ff
        /*05e4*/ 	.word	0x000384b0
        /*05e8*/ 	.short	0x010a
        /*05ea*/ 	.byte	0x2f
	.zero		1


	//   ....[49]....
        /*05ec*/ 	.word	0x000081c0
        /*05f0*/ 	.word	0x000000ff
        /*05f4*/ 	.word	0x00000000
        /*05f8*/ 	.short	0x0101
        /*05fa*/ 	.byte	0x04
	.zero		1


	//   ....[50]....
        /*05fc*/ 	.word	0x000081f0
        /*0600*/ 	.word	0x000000ff
        /*0604*/ 	.word	0x000384b8
        /*0608*/ 	.short	0x010a
        /*060a*/ 	.byte	0x2f
	.zero		1


	//   ....[51]....
        /*060c*/ 	.word	0x00008840
        /*0610*/ 	.word	0x000000ff
        /*0614*/ 	.word	0x00000000
        /*0618*/ 	.short	0x0101
        /*061a*/ 	.byte	0x05
	.zero		1


	//   ....[52]....
        /*061c*/ 	.word	0x00008890
        /*0620*/ 	.word	0x000000ff
        /*0624*/ 	.word	0x00038400
        /*0628*/ 	.short	0x010a
        /*062a*/ 	.byte	0x04
	.zero		1


	//   ....[53]....
        /*062c*/ 	.word	0x000089a0
        /*0630*/ 	.word	0x000000ff
        /*0634*/ 	.word	0x00000000
        /*0638*/ 	.short	0x0101
        /*063a*/ 	.byte	0x04
	.zero		1


	//   ....[54]....
        /*063c*/ 	.word	0x00008fa0
        /*0640*/ 	.word	0x000000ff
        /*0644*/ 	.word	0x00000000
        /*0648*/ 	.short	0x0101
        /*064a*/ 	.byte	0x2f
	.zero		1


	//   ....[55]....
        /*064c*/ 	.word	0x00009720
        /*0650*/ 	.word	0x000000ff
        /*0654*/ 	.word	0x000384e8
        /*0658*/ 	.short	0x010a
        /*065a*/ 	.byte	0x1f
	.zero		1


	//   ....[56]....
        /*065c*/ 	.word	0x00009820
        /*0660*/ 	.word	0x000000ff
        /*0664*/ 	.word	0x00038400
        /*0668*/ 	.short	0x010a
        /*066a*/ 	.byte	0x08
	.zero		1


	//   ....[57]....
        /*066c*/ 	.word	0x00009950
        /*0670*/ 	.word	0x000000ff
        /*0674*/ 	.word	0x00000000
        /*0678*/ 	.short	0x0101
        /*067a*/ 	.byte	0x08
	.zero		1


	//   ....[58]....
        /*067c*/ 	.word	0x00009b40
        /*0680*/ 	.word	0x000000ff
        /*0684*/ 	.word	0x000384c0
        /*0688*/ 	.short	0x010a
        /*068a*/ 	.byte	0x1f
	.zero		1


	//   ....[59]....
        /*068c*/ 	.word	0x00009c50
        /*0690*/ 	.word	0x000000ff
        /*0694*/ 	.word	0x000384a0
        /*0698*/ 	.short	0x010b
        /*069a*/ 	.byte	0x1f
	.zero		1


	//   ....[60]....
        /*069c*/ 	.word	0x00009cb0
        /*06a0*/ 	.word	0x000000ff
        /*06a4*/ 	.word	0x00000000
        /*06a8*/ 	.short	0x0101
        /*06aa*/ 	.byte	0x10
	.zero		1


	//   ....[61]....
        /*06ac*/ 	.word	0x00009ce0
        /*06b0*/ 	.word	0x000000ff
        /*06b4*/ 	.word	0x000384c8
        /*06b8*/ 	.short	0x010a
        /*06ba*/ 	.byte	0x1f
	.zero		1


	//   ....[62]....
        /*06bc*/ 	.word	0x00009e10
        /*06c0*/ 	.word	0x000000ff
        /*06c4*/ 	.word	0x000384a8
        /*06c8*/ 	.short	0x010b
        /*06ca*/ 	.byte	0x1f
	.zero		1


	//   ....[63]....
        /*06cc*/ 	.word	0x00009e80
        /*06d0*/ 	.word	0x000000ff
        /*06d4*/ 	.word	0x00000000
        /*06d8*/ 	.short	0x0101
        /*06da*/ 	.byte	0x24
	.zero		1


	//   ....[64]....
        /*06dc*/ 	.word	0x00009eb0
        /*06e0*/ 	.word	0x000000ff
        /*06e4*/ 	.word	0x000384d0
        /*06e8*/ 	.short	0x010a
        /*06ea*/ 	.byte	0x1f
	.zero		1


	//   ....[65]....
        /*06ec*/ 	.word	0x00009fd0
        /*06f0*/ 	.word	0x000000ff
        /*06f4*/ 	.word	0x000384b0
        /*06f8*/ 	.short	0x010b
        /*06fa*/ 	.byte	0x1f
	.zero		1


	//   ....[66]....
        /*06fc*/ 	.word	0x0000a030
        /*0700*/ 	.word	0x000000ff
        /*0704*/ 	.word	0x00000000
        /*0708*/ 	.short	0x0101
        /*070a*/ 	.byte	0x23
	.zero		1


	//   ....[67]....
        /*070c*/ 	.word	0x0000a060
        /*0710*/ 	.word	0x000000ff
        /*0714*/ 	.word	0x000384d8
        /*0718*/ 	.short	0x010a
        /*071a*/ 	.byte	0x1f
	.zero		1


	//   ....[68]....
        /*071c*/ 	.word	0x0000a180
        /*0720*/ 	.word	0x000000ff
        /*0724*/ 	.word	0x000384b8
        /*0728*/ 	.short	0x010b
        /*072a*/ 	.byte	0x1f
	.zero		1


	//   ....[69]....
        /*072c*/ 	.word	0x0000a1f0
        /*0730*/ 	.word	0x000000ff
        /*0734*/ 	.word	0x00000000
        /*0738*/ 	.short	0x0101
        /*073a*/ 	.byte	0x25
	.zero		1


	//   ....[70]....
        /*073c*/ 	.word	0x0000a230
        /*0740*/ 	.word	0x000000ff
        /*0744*/ 	.word	0x000384c0
        /*0748*/ 	.short	0x010a
        /*074a*/ 	.byte	0x1f
	.zero		1


	//   ....[71]....
        /*074c*/ 	.word	0x0000a340
        /*0750*/ 	.word	0x000000ff
        /*0754*/ 	.word	0x000384a0
        /*0758*/ 	.short	0x010b
        /*075a*/ 	.byte	0x1f
	.zero		1


	//   ....[72]....
        /*075c*/ 	.word	0x0000a380
        /*0760*/ 	.word	0x000000ff
        /*0764*/ 	.word	0x00000000
        /*0768*/ 	.short	0x0101
        /*076a*/ 	.byte	0x10
	.zero		1


	//   ....[73]....
        /*076c*/ 	.word	0x0000a3b0
        /*0770*/ 	.word	0x000000ff
        /*0774*/ 	.word	0x000384c8
        /*0778*/ 	.short	0x010a
        /*077a*/ 	.byte	0x1f
	.zero		1


	//   ....[74]....
        /*077c*/ 	.word	0x0000a4c0
        /*0780*/ 	.word	0x000000ff
        /*0784*/ 	.word	0x000384a8
        /*0788*/ 	.short	0x010b
        /*078a*/ 	.byte	0x1f
	.zero		1


	//   ....[75]....
        /*078c*/ 	.word	0x0000a500
        /*0790*/ 	.word	0x000000ff
        /*0794*/ 	.word	0x00000000
        /*0798*/ 	.short	0x0101
        /*079a*/ 	.byte	0x24
	.zero		1


	//   ....[76]....
        /*079c*/ 	.word	0x0000a540
        /*07a0*/ 	.word	0x000000ff
        /*07a4*/ 	.word	0x000384d0
        /*07a8*/ 	.short	0x010a
        /*07aa*/ 	.byte	0x1f
	.zero		1


	//   ....[77]....
        /*07ac*/ 	.word	0x0000a640
        /*07b0*/ 	.word	0x000000ff
        /*07b4*/ 	.word	0x000384b0
        /*07b8*/ 	.short	0x010b
        /*07ba*/ 	.byte	0x1f
	.zero		1


	//   ....[78]....
        /*07bc*/ 	.word	0x0000a680
        /*07c0*/ 	.word	0x000000ff
        /*07c4*/ 	.word	0x00000000
        /*07c8*/ 	.short	0x0101
        /*07ca*/ 	.byte	0x23
	.zero		1


	//   ....[79]....
        /*07cc*/ 	.word	0x0000a6b0
        /*07d0*/ 	.word	0x000000ff
        /*07d4*/ 	.word	0x000384d8
        /*07d8*/ 	.short	0x010a
        /*07da*/ 	.byte	0x1f
	.zero		1


	//   ....[80]....
        /*07dc*/ 	.word	0x0000a7d0
        /*07e0*/ 	.word	0x000000ff
        /*07e4*/ 	.word	0x000384b8
        /*07e8*/ 	.short	0x010b
        /*07ea*/ 	.byte	0x1f
	.zero		1


	//   ....[81]....
        /*07ec*/ 	.word	0x0000a820
        /*07f0*/ 	.word	0x000000ff
        /*07f4*/ 	.word	0x00000000
        /*07f8*/ 	.short	0x0101
        /*07fa*/ 	.byte	0x25
	.zero		1


	//   ....[82]....
        /*07fc*/ 	.word	0x0000ad70
        /*0800*/ 	.word	0x000000ff
        /*0804*/ 	.word	0x000384c0
        /*0808*/ 	.short	0x010a
        /*080a*/ 	.byte	0x1f
	.zero		1


	//   ....[83]....
        /*080c*/ 	.word	0x0000adb0
        /*0810*/ 	.word	0x000000ff
        /*0814*/ 	.word	0x000384c8
        /*0818*/ 	.short	0x010a
        /*081a*/ 	.byte	0x1f
	.zero		1


	//   ....[84]....
        /*081c*/ 	.word	0x0000adf0
        /*0820*/ 	.word	0x000000ff
        /*0824*/ 	.word	0x000384d0
        /*0828*/ 	.short	0x010a
        /*082a*/ 	.byte	0x1f
	.zero		1


	//   ....[85]....
        /*082c*/ 	.word	0x0000ae60
        /*0830*/ 	.word	0x00000003
        /*0834*/ 	.word	0x000384d8
        /*0838*/ 	.short	0x010a
        /*083a*/ 	.byte	0x3f
	.zero		1


	//   ....[86]....
        /*083c*/ 	.word	0x0000bbf0
        /*0840*/ 	.word	0x00000008
        /*0844*/ 	.word	0x00038490
        /*0848*/ 	.short	0x010a
        /*084a*/ 	.byte	0x3f
	.zero		1


	//   ....[87]....
        /*084c*/ 	.word	0x0000bf30
        /*0850*/ 	.word	0x000000ff
        /*0854*/ 	.word	0x000384e8
        /*0858*/ 	.short	0x0101
        /*085a*/ 	.byte	0x16
	.zero		1


	//   ....[88]....
        /*085c*/ 	.word	0x0000c020
        /*0860*/ 	.word	0x00000003
        /*0864*/ 	.word	0x00038400
        /*0868*/ 	.short	0x010a
        /*086a*/ 	.byte	0x3f
	.zero		1


	//   ....[89]....
        /*086c*/ 	.word	0x0000c160
        /*0870*/ 	.word	0x00000002
        /*0874*/ 	.word	0x00000000
        /*0878*/ 	.short	0x0101
        /*087a*/ 	.byte	0x3f
	.zero		1


	//   ....[90]....
        /*087c*/ 	.word	0x0000c9a0
        /*0880*/ 	.word	0x00000007
        /*0884*/ 	.word	0x00000000
        /*0888*/ 	.short	0x010a
        /*088a*/ 	.byte	0x3f
	.zero		1


	//   ....[91]....
        /*088c*/ 	.word	0x0000ca20
        /*0890*/ 	.word	0x00000003
        /*0894*/ 	.word	0x00000000
        /*0898*/ 	.short	0x010a
        /*089a*/ 	.byte	0x3f
	.zero		1


	//   ....[92]....
        /*089c*/ 	.word	0x0000e6a0
        /*08a0*/ 	.word	0x00000011
        /*08a4*/ 	.word	0x00038440
        /*08a8*/ 	.short	0x010a
        /*08aa*/ 	.byte	0x3f
	.zero		1


	//   ....[93]....
        /*08ac*/ 	.word	0x0000e7c0
        /*08b0*/ 	.word	0x00000011
        /*08b4*/ 	.word	0x00038400
        /*08b8*/ 	.short	0x0101
        /*08ba*/ 	.byte	0x3f
	.zero		1


	//   ....[94]....
        /*08bc*/ 	.word	0x0000e890
        /*08c0*/ 	.word	0x00000005
        /*08c4*/ 	.word	0x00038440
        /*08c8*/ 	.short	0x010a
        /*08ca*/ 	.byte	0x3f
	.zero		1


	//   ....[95]....
        /*08cc*/ 	.word	0x0000e940
        /*08d0*/ 	.word	0x00000007
        /*08d4*/ 	.word	0x00038440
        /*08d8*/ 	.short	0x010a
        /*08da*/ 	.byte	0x3f
	.zero		1


	//   ....[96]....
        /*08dc*/ 	.word	0x0000e9f0
        /*08e0*/ 	.word	0x00000007
        /*08e4*/ 	.word	0x00038440
        /*08e8*/ 	.short	0x010a
        /*08ea*/ 	.byte	0x3f
	.zero		1


	//   ....[97]....
        /*08ec*/ 	.word	0x0000eaa0
        /*08f0*/ 	.word	0x00000007
        /*08f4*/ 	.word	0x00038440
        /*08f8*/ 	.short	0x010a
        /*08fa*/ 	.byte	0x3f
	.zero		1


	//   ....[98]....
        /*08fc*/ 	.word	0x0000eb50
        /*0900*/ 	.word	0x00000007
        /*0904*/ 	.word	0x00038440
        /*0908*/ 	.short	0x010a
        /*090a*/ 	.byte	0x3f
	.zero		1


	//   ....[99]....
        /*090c*/ 	.word	0x0000ec00
        /*0910*/ 	.word	0x00000007
        /*0914*/ 	.word	0x00038440
        /*0918*/ 	.short	0x010a
        /*091a*/ 	.byte	0x3f
	.zero		1


	//   ....[100]....
        /*091c*/ 	.word	0x0000ecb0
        /*0920*/ 	.word	0x00000007
        /*0924*/ 	.word	0x00038440
        /*0928*/ 	.short	0x010a
        /*092a*/ 	.byte	0x3f
	.zero		1


	//   ....[101]....
        /*092c*/ 	.word	0x0000ed60
        /*0930*/ 	.word	0x00000003
        /*0934*/ 	.word	0x00038440
        /*0938*/ 	.short	0x010a
        /*093a*/ 	.byte	0x3f
	.zero		1


	//   ....[102]....
        /*093c*/ 	.word	0x0000edc0
        /*0940*/ 	.word	0x00000003
        /*0944*/ 	.word	0x00038480
        /*0948*/ 	.short	0x010a
        /*094a*/ 	.byte	0x3f
	.zero		1


	//   ....[103]....
        /*094c*/ 	.word	0x0000ee20
        /*0950*/ 	.word	0x00000008
        /*0954*/ 	.word	0x00038480
        /*0958*/ 	.short	0x010a
        /*095a*/ 	.byte	0x3f
	.zero		1


	//   ....[104]....
        /*095c*/ 	.word	0x0000eee0
        /*0960*/ 	.word	0x00000006
        /*0964*/ 	.word	0x000384a0
        /*0968*/ 	.short	0x010a
        /*096a*/ 	.byte	0x3f
	.zero		1


	//   ....[105]....
        /*096c*/ 	.word	0x0000ef40
        /*0970*/ 	.word	0x0000000c
        /*0974*/ 	.word	0x000384a8
        /*0978*/ 	.short	0x010a
        /*097a*/ 	.byte	0x3f
	.zero		1


	//   ....[106]....
        /*097c*/ 	.word	0x0000efa0
        /*0980*/ 	.word	0x0000000c
        /*0984*/ 	.word	0x000384b0
        /*0988*/ 	.short	0x010a
        /*098a*/ 	.byte	0x3f
	.zero		1


	//   ....[107]....
        /*098c*/ 	.word	0x0000f000
        /*0990*/ 	.word	0x0000000c
        /*0994*/ 	.word	0x000384b8
        /*0998*/ 	.short	0x010a
        /*099a*/ 	.byte	0x3f
	.zero		1


	//   ....[108]....
        /*099c*/ 	.word	0x0000f060
        /*09a0*/ 	.word	0x0000000c
        /*09a4*/ 	.word	0x000384a0
        /*09a8*/ 	.short	0x010a
        /*09aa*/ 	.byte	0x3f
	.zero		1


	//   ....[109]....
        /*09ac*/ 	.word	0x0000f0c0
        /*09b0*/ 	.word	0x0000000c
        /*09b4*/ 	.word	0x000384a8
        /*09b8*/ 	.short	0x010a
        /*09ba*/ 	.byte	0x3f
	.zero		1


	//   ....[110]....
        /*09bc*/ 	.word	0x0000f120
        /*09c0*/ 	.word	0x0000000c
        /*09c4*/ 	.word	0x000384b0
        /*09c8*/ 	.short	0x010a
        /*09ca*/ 	.byte	0x3f
	.zero		1


	//   ....[111]....
        /*09cc*/ 	.word	0x0000f180
        /*09d0*/ 	.word	0x0000000c
        /*09d4*/ 	.word	0x000384b8
        /*09d8*/ 	.short	0x010a
        /*09da*/ 	.byte	0x3f
	.zero		1


	//   ....[112]....
        /*09dc*/ 	.word	0x0000f1e0
        /*09e0*/ 	.word	0x00000003
        /*09e4*/ 	.word	0x00038400
        /*09e8*/ 	.short	0x010a
        /*09ea*/ 	.byte	0x3f
	.zero		1


	//   ....[113]....
        /*09ec*/ 	.word	0x0000f240
        /*09f0*/ 	.word	0x00000003
        /*09f4*/ 	.word	0x000384e8
        /*09f8*/ 	.short	0x010a
        /*09fa*/ 	.byte	0x3f
	.zero		1


	//   ....[114]....
        /*09fc*/ 	.word	0x0000f2a0
        /*0a00*/ 	.word	0x00000003
        /*0a04*/ 	.word	0x00038400
        /*0a08*/ 	.short	0x010a
        /*0a0a*/ 	.byte	0x3f
	.zero		1


	//   ....[115]....
        /*0a0c*/ 	.word	0x0000f300
        /*0a10*/ 	.word	0x00000003
        /*0a14*/ 	.word	0x000384c0
        /*0a18*/ 	.short	0x010a
        /*0a1a*/ 	.byte	0x3f
	.zero		1


	//   ....[116]....
        /*0a1c*/ 	.word	0x0000f360
        /*0a20*/ 	.word	0x00000003
        /*0a24*/ 	.word	0x000384c8
        /*0a28*/ 	.short	0x010a
        /*0a2a*/ 	.byte	0x3f
	.zero		1


	//   ....[117]....
        /*0a2c*/ 	.word	0x0000f3c0
        /*0a30*/ 	.word	0x00000003
        /*0a34*/ 	.word	0x000384d0
        /*0a38*/ 	.short	0x010a
        /*0a3a*/ 	.byte	0x3f
	.zero		1


	//   ....[118]....
        /*0a3c*/ 	.word	0x0000f420
        /*0a40*/ 	.word	0x00000003
        /*0a44*/ 	.word	0x000384d8
        /*0a48*/ 	.short	0x010a
        /*0a4a*/ 	.byte	0x3f
	.zero		1


	//   ....[119]....
        /*0a4c*/ 	.word	0x0000f480
        /*0a50*/ 	.word	0x00000003
        /*0a54*/ 	.word	0x000384c0
        /*0a58*/ 	.short	0x010a
        /*0a5a*/ 	.byte	0x3f
	.zero		1


	//   ....[120]....
        /*0a5c*/ 	.word	0x0000f4e0
        /*0a60*/ 	.word	0x00000003
        /*0a64*/ 	.word	0x000384c8
        /*0a68*/ 	.short	0x010a
        /*0a6a*/ 	.byte	0x3f
	.zero		1


	//   ....[121]....
        /*0a6c*/ 	.word	0x0000f540
        /*0a70*/ 	.word	0x00000003
        /*0a74*/ 	.word	0x000384d0
        /*0a78*/ 	.short	0x010a
        /*0a7a*/ 	.byte	0x3f
	.zero		1


	//   ....[122]....
        /*0a7c*/ 	.word	0x0000f5a0
        /*0a80*/ 	.word	0x00000003
        /*0a84*/ 	.word	0x000384d8
        /*0a88*/ 	.short	0x010a
        /*0a8a*/ 	.byte	0x3f
	.zero		1


	//   ....[123]....
        /*0a8c*/ 	.word	0x0000f600
        /*0a90*/ 	.word	0x00000003
        /*0a94*/ 	.word	0x000384c0
        /*0a98*/ 	.short	0x010a
        /*0a9a*/ 	.byte	0x3f
	.zero		1


	//   ....[124]....
        /*0a9c*/ 	.word	0x0000f660
        /*0aa0*/ 	.word	0x00000003
        /*0aa4*/ 	.word	0x000384c8
        /*0aa8*/ 	.short	0x010a
        /*0aaa*/ 	.byte	0x3f
	.zero		1


	//   ....[125]....
        /*0aac*/ 	.word	0x0000f6c0
        /*0ab0*/ 	.word	0x00000003
        /*0ab4*/ 	.word	0x000384d0
        /*0ab8*/ 	.short	0x010a
        /*0aba*/ 	.byte	0x3f
	.zero		1


	//   ....[126]....
        /*0abc*/ 	.word	0x0000f790
        /*0ac0*/ 	.word	0x00000008
        /*0ac4*/ 	.word	0x00038490
        /*0ac8*/ 	.short	0x010a
        /*0aca*/ 	.byte	0x3f
	.zero		1


	//   ....[127]....
        /*0acc*/ 	.word	0x0000f7e0
        /*0ad0*/ 	.word	0x00000003
        /*0ad4*/ 	.word	0x00038400
        /*0ad8*/ 	.short	0x010a
        /*0ada*/ 	.byte	0x3f
	.zero		1


	//   ....[128]....
        /*0adc*/ 	.word	0x0000f9f0
        /*0ae0*/ 	.word	0x00000007
        /*0ae4*/ 	.word	0x00000000
        /*0ae8*/ 	.short	0x010a
        /*0aea*/ 	.byte	0x3f
	.zero		1


	//   ....[129]....
        /*0aec*/ 	.word	0x0000fa40
        /*0af0*/ 	.word	0x00000011
        /*0af4*/ 	.word	0x00038440
        /*0af8*/ 	.short	0x010a
        /*0afa*/ 	.byte	0x3f
	.zero		1


	//   ....[130]....
        /*0afc*/ 	.word	0x0000fa90
        /*0b00*/ 	.word	0x00000005
        /*0b04*/ 	.word	0x00038440
        /*0b08*/ 	.short	0x010a
        /*0b0a*/ 	.byte	0x3f
	.zero		1


	//   ....[131]....
        /*0b0c*/ 	.word	0x0000fae0
        /*0b10*/ 	.word	0x00000007
        /*0b14*/ 	.word	0x00038440
        /*0b18*/ 	.short	0x010a
        /*0b1a*/ 	.byte	0x3f
	.zero		1


	//   ....[132]....
        /*0b1c*/ 	.word	0x0000fb30
        /*0b20*/ 	.word	0x00000007
        /*0b24*/ 	.word	0x00038440
        /*0b28*/ 	.short	0x010a
        /*0b2a*/ 	.byte	0x3f
	.zero		1


	//   ....[133]....
        /*0b2c*/ 	.word	0x0000fb80
        /*0b30*/ 	.word	0x00000007
        /*0b34*/ 	.word	0x00038440
        /*0b38*/ 	.short	0x010a
        /*0b3a*/ 	.byte	0x3f
	.zero		1


	//   ....[134]....
        /*0b3c*/ 	.word	0x0000fbd0
        /*0b40*/ 	.word	0x00000007
        /*0b44*/ 	.word	0x00038440
        /*0b48*/ 	.short	0x010a
        /*0b4a*/ 	.byte	0x3f
	.zero		1


	//   ....[135]....
        /*0b4c*/ 	.word	0x0000fc20
        /*0b50*/ 	.word	0x00000007
        /*0b54*/ 	.word	0x00038440
        /*0b58*/ 	.short	0x010a
        /*0b5a*/ 	.byte	0x3f
	.zero		1


	//   ....[136]....
        /*0b5c*/ 	.word	0x0000fc70
        /*0b60*/ 	.word	0x00000007
        /*0b64*/ 	.word	0x00038440
        /*0b68*/ 	.short	0x010a
        /*0b6a*/ 	.byte	0x3f
	.zero		1


	//----- nvinfo : EIATTR_NUM_MBARRIERS
	.align		4
.L_37:
        /*0b6c*/ 	.byte	0x03, 0x38
        /*0b6e*/ 	.short	0x001e


	//----- nvinfo : EIATTR_EXIT_INSTR_OFFSETS
	.align		4
        /*0b70*/ 	.byte	0x04, 0x1c
        /*0b72*/ 	.short	(.L_39 - .L_38)


	//   ....[0]....
.L_38:
        /*0b74*/ 	.word	0x00002e40


	//   ....[1]....
        /*0b78*/ 	.word	0x00002f00


	//   ....[2]....
        /*0b7c*/ 	.word	0x00008fb0


	//   ....[3]....
        /*0b80*/ 	.word	0x00009050


	//   ....[4]....
        /*0b84*/ 	.word	0x0000aeb0


	//   ....[5]....
        /*0b88*/ 	.word	0x0000ca70


	//   ....[6]....
        /*0b8c*/ 	.word	0x0000ed90


	//----- nvinfo : EIATTR_MAX_THREADS
	.align		4
.L_39:
        /*0b90*/ 	.byte	0x04, 0x05
        /*0b92*/ 	.short	(.L_41 - .L_40)
.L_40:
        /*0b94*/ 	.word	0x00000180
        /*0b98*/ 	.word	0x00000001
        /*0b9c*/ 	.word	0x00000001


	//----- nvinfo : EIATTR_CRS_STACK_SIZE
	.align		4
.L_41:
        /*0ba0*/ 	.byte	0x04, 0x1e
        /*0ba2*/ 	.short	(.L_43 - .L_42)
.L_42:
        /*0ba4*/ 	.word	0x00000000


	//----- nvinfo : EIATTR_CBANK_PARAM_SIZE
	.align		4
.L_43:
        /*0ba8*/ 	.byte	0x03, 0x19
        /*0baa*/ 	.short	0x0770


	//----- nvinfo : EIATTR_PARAM_CBANK
	.align		4
        /*0bac*/ 	.byte	0x04, 0x0a
        /*0bae*/ 	.short	(.L_45 - .L_44)
	.align		4
.L_44:
        /*0bb0*/ 	.word	index@(.nv.constant0._ZN7cutlass13device_kernelINS_4gemm6kernel13GemmUniversalINS1_17GroupProblemShapeIN4cute5tupleIJiiiEEEEENS1_10collective13CollectiveMmaINS1_39MainloopSm90ArrayTmaGmmaWarpSpecializedILi2ENS6_IJNS5_1CILi2EEENSC_ILi1EEESE_EEENS1_43KernelPtrArrayTmaWarpSpecializedCooperativeEEENS6_IJNSC_ILi256EEENSC_ILi128EEESJ_EEENS_10bfloat16_tEPNS6_IJlSE_NSC_ILi0EEEEEESL_SO_NS5_8TiledMMAINS5_8MMA_AtomIJNS5_4SM904GMMA28MMA_64x128x16_F32BF16BF16_SSILNSS_5MajorE0ELSU_0ELNSS_7ScaleInE1ELSV_1EEEEEENS5_6LayoutISF_NS6_IJSE_SM_SM_EEEEENS6_IJNS5_10UnderscoreES11_S11_EEEEENS5_13SM90_TMA_LOADENS5_14ComposedLayoutINS5_7SwizzleILi3ELi4ELi3EEENS5_18smem_ptr_flag_bitsILi16EEENSY_INS6_IJNSC_ILi8EEENSC_ILi64EEEEEENS6_IJS1B_SE_EEEEEEEvNS5_8identityENS5_23SM90_TMA_LOAD_MULTICASTES1F_vS1G_EENS_8epilogue10collective18CollectiveEpilogueINS1J_30Sm90PtrArrayTmaWarpSpecializedILi4ELi2ELi16ELb1ELb0ELi2EEEJSK_NS6_IJSJ_NSC_ILi32EEEEEENS_6half_tEPNS6_IJSE_lSM_EEES1Q_S1S_NS1J_6fusion15FusionCallbacksIS1N_NS1T_17LinearCombinationIS1Q_fS1Q_fLNS_15FloatRoundStyleE2EEESK_S1P_JEEES14_NS15_IS17_S19_NSY_INS6_IJS1B_S1A_EEENS6_IJSE_S1B_EEEEEEENS5_17SM75_U16x8_LDSM_TENS5_14SM90_TMA_STOREES22_NS5_17SM90_U16x8_STSM_TENS5_9Copy_AtomIJNS5_17SM90_U32x4_STSM_NES1Q_EEEvEEEvvEEEEvNT_6ParamsE)
        /*0bb4*/ 	.short	0x0210
        /*0bb6*/ 	.short	0x0770


	//----- nvinfo : EIATTR_SW_WAR
	.align		4
.L_45:
        /*0bb8*/ 	.byte	0x04, 0x36
        /*0bba*/ 	.short	(.L_47 - .L_46)
.L_46:
        /*0bbc*/ 	.word	0x00000008
.L_47:


//--------------------- .nv.callgraph             --------------------------
	.section	.nv.callgraph,"",@"SHT_CUDA_CALLGRAPH"
	.align	4
	.sectionentsize	8
	.align		4
        /*0000*/ 	.word	0x00000000
	.align		4
        /*0004*/ 	.word	0xffffffff
	.align		4
        /*0008*/ 	.word	index@(_ZN7cutlass13device_kernelINS_4gemm6kernel13GemmUniversalINS1_17GroupProblemShapeIN4cute5tupleIJiiiEEEEENS1_10collective13CollectiveMmaINS1_39MainloopSm90ArrayTmaGmmaWarpSpecializedILi2ENS6_IJNS5_1CILi2EEENSC_ILi1EEESE_EEENS1_43KernelPtrArrayTmaWarpSpecializedCooperativeEEENS6_IJNSC_ILi256EEENSC_ILi128EEESJ_EEENS_10bfloat16_tEPNS6_IJlSE_NSC_ILi0EEEEEESL_SO_NS5_8TiledMMAINS5_8MMA_AtomIJNS5_4SM904GMMA28MMA_64x128x16_F32BF16BF16_SSILNSS_5MajorE0ELSU_0ELNSS_7ScaleInE1ELSV_1EEEEEENS5_6LayoutISF_NS6_IJSE_SM_SM_EEEEENS6_IJNS5_10UnderscoreES11_S11_EEEEENS5_13SM90_TMA_LOADENS5_14ComposedLayoutINS5_7SwizzleILi3ELi4ELi3EEENS5_18smem_ptr_flag_bitsILi16EEENSY_INS6_IJNSC_ILi8EEENSC_ILi64EEEEEENS6_IJS1B_SE_EEEEEEEvNS5_8identityENS5_23SM90_TMA_LOAD_MULTICASTES1F_vS1G_EENS_8epilogue10collective18CollectiveEpilogueINS1J_30Sm90PtrArrayTmaWarpSpecializedILi4ELi2ELi16ELb1ELb0ELi2EEEJSK_NS6_IJSJ_NSC_ILi32EEEEEENS_6half_tEPNS6_IJSE_lSM_EEES1Q_S1S_NS1J_6fusion15FusionCallbacksIS1N_NS1T_17LinearCombinationIS1Q_fS1Q_fLNS_15FloatRoundStyleE2EEESK_S1P_JEEES14_NS15_IS17_S19_NSY_INS6_IJS1B_S1A_EEENS6_IJSE_S1B_EEEEEEENS5_17SM75_U16x8_LDSM_TENS5_14SM90_TMA_STOREES22_NS5_17SM90_U16x8_STSM_TENS5_9Copy_AtomIJNS5_17SM90_U32x4_STSM_NES1Q_EEEvEEEvvEEEEvNT_6ParamsE)
	.align		4
        /*000c*/ 	.word	index@(__assertfail)
	.align		4
        /*0010*/ 	.word	0x00000000
	.align		4
        /*0014*/ 	.word	0xfffffffe
	.align		4
        /*0018*/ 	.word	0x00000000
	.align		4
        /*001c*/ 	.word	0xfffffffd
	.align		4
        /*0020*/ 	.word	0x00000000
	.align		4
        /*0024*/ 	.word	0xfffffffc


//--------------------- .nv.constant4             --------------------------
	.section	.nv.constant4,"a",@progbits
	.align	8
	.align		8
.nv.constant4:
        /*0000*/ 	.dword	__assertfail
	.align		8
        /*0008*/ 	.dword	__unnamed_1
	.align		8
        /*0010*/ 	.dword	_ZN39_INTERNAL_6830115d_4_k_cu_3c50f3fe_27144cuda3std3__45__cpo5beginE
	.align		8
        /*0018*/ 	.dword	_ZN39_INTERNAL_6830115d_4_k_cu_3c50f3fe_27144cuda3std3__45__cpo3endE
	.align		8
        /*0020*/ 	.dword	_ZN39_INTERNAL_6830115d_4_k_cu_3c50f3fe_27144cuda3std3__45__cpo6cbeginE
	.align		8
        /*0028*/ 	.dword	_ZN39_INTERNAL_6830115d_4_k_cu_3c50f3fe_27144cuda3std3__45__cpo4cendE
	.align		8
        /*0030*/ 	.dword	_ZN39_INTERNAL_6830115d_4_k_cu_3c50f3fe_27144cuda3std3__441_GLOBAL__N__6830115d_4_k_cu_3c50f3fe_27146ignoreE
	.align		8
        /*0038*/ 	.dword	_ZN39_INTERNAL_6830115d_4_k_cu_3c50f3fe_27144cuda3std3__419piecewise_constructE
	.align		8
        /*0040*/ 	.dword	_ZN39_INTERNAL_6830115d_4_k_cu_3c50f3fe_27144cuda3std3__48in_placeE
	.align		8
        /*0048*/ 	.dword	_ZN39_INTERNAL_6830115d_4_k_cu_3c50f3fe_27144cuda3std6ranges3__45__cpo4swapE
	.align		8
        /*0050*/ 	.dword	_ZN39_INTERNAL_6830115d_4_k_cu_3c50f3fe_27144cuda3std6ranges3__45__cpo9iter_moveE
	.align		8
        /*0058*/ 	.dword	_ZN39_INTERNAL_6830115d_4_k_cu_3c50f3fe_27144cute7productE
	.align		8
        /*0060*/ 	.dword	_ZN39_INTERNAL_6830115d_4_k_cu_3c50f3fe_27144cute1_E
	.align		8
        /*0068*/ 	.dword	$str$24
	.align		8
        /*0070*/ 	.dword	$str$25


//--------------------- .text._ZN7cutlass13device_kernelINS_4gemm6kernel13GemmUniversalINS1_17GroupProblemShapeIN4cute5tupleIJiiiEEEEENS1_10collective13CollectiveMmaINS1_39MainloopSm90ArrayTmaGmmaWarpSpecializedILi2ENS6_IJNS5_1CILi2EEENSC_ILi1EEESE_EEENS1_43KernelPtrArrayTmaWarpSpecializedCooperativeEEENS6_IJNSC_ILi256EEENSC_ILi128EEESJ_EEENS_10bfloat16_tEPNS6_IJlSE_NSC_ILi0EEEEEESL_SO_NS5_8TiledMMAINS5_8MMA_AtomIJNS5_4SM904GMMA28MMA_64x128x16_F32BF16BF16_SSILNSS_5MajorE0ELSU_0ELNSS_7ScaleInE1ELSV_1EEEEEENS5_6LayoutISF_NS6_IJSE_SM_SM_EEEEENS6_IJNS5_10UnderscoreES11_S11_EEEEENS5_13SM90_TMA_LOADENS5_14ComposedLayoutINS5_7SwizzleILi3ELi4ELi3EEENS5_18smem_ptr_flag_bitsILi16EEENSY_INS6_IJNSC_ILi8EEENSC_ILi64EEEEEENS6_IJS1B_SE_EEEEEEEvNS5_8identityENS5_23SM90_TMA_LOAD_MULTICASTES1F_vS1G_EENS_8epilogue10collective18CollectiveEpilogueINS1J_30Sm90PtrArrayTmaWarpSpecializedILi4ELi2ELi16ELb1ELb0ELi2EEEJSK_NS6_IJSJ_NSC_ILi32EEEEEENS_6half_tEPNS6_IJSE_lSM_EEES1Q_S1S_NS1J_6fusion15FusionCallbacksIS1N_NS1T_17LinearCombinationIS1Q_fS1Q_fLNS_15FloatRoundStyleE2EEESK_S1P_JEEES14_NS15_IS17_S19_NSY_INS6_IJS1B_S1A_EEENS6_IJSE_S1B_EEEEEEENS5_17SM75_U16x8_LDSM_TENS5_14SM90_TMA_STOREES22_NS5_17SM90_U16x8_STSM_TENS5_9Copy_AtomIJNS5_17SM90_U32x4_STSM_NES1Q_EEEvEEEvvEEEEvNT_6ParamsE --------------------------
	.section	.text._ZN7cutlass13device_kernelINS_4gemm6kernel13GemmUniversalINS1_17GroupProblemShapeIN4cute5tupleIJiiiEEEEENS1_10collective13CollectiveMmaINS1_39MainloopSm90ArrayTmaGmmaWarpSpecializedILi2ENS6_IJNS5_1CILi2EEENSC_ILi1EEESE_EEENS1_43KernelPtrArrayTmaWarpSpecializedCooperativeEEENS6_IJNSC_ILi256EEENSC_ILi128EEESJ_EEENS_10bfloat16_tEPNS6_IJlSE_NSC_ILi0EEEEEESL_SO_NS5_8TiledMMAINS5_8MMA_AtomIJNS5_4SM904GMMA28MMA_64x128x16_F32BF16BF16_SSILNSS_5MajorE0ELSU_0ELNSS_7ScaleInE1ELSV_1EEEEEENS5_6LayoutISF_NS6_IJSE_SM_SM_EEEEENS6_IJNS5_10UnderscoreES11_S11_EEEEENS5_13SM90_TMA_LOADENS5_14ComposedLayoutINS5_7SwizzleILi3ELi4ELi3EEENS5_18smem_ptr_flag_bitsILi16EEENSY_INS6_IJNSC_ILi8EEENSC_ILi64EEEEEENS6_IJS1B_SE_EEEEEEEvNS5_8identityENS5_23SM90_TMA_LOAD_MULTICASTES1F_vS1G_EENS_8epilogue10collective18CollectiveEpilogueINS1J_30Sm90PtrArrayTmaWarpSpecializedILi4ELi2ELi16ELb1ELb0ELi2EEEJSK_NS6_IJSJ_NSC_ILi32EEEEEENS_6half_tEPNS6_IJSE_lSM_EEES1Q_S1S_NS1J_6fusion15FusionCallbacksIS1N_NS1T_17LinearCombinationIS1Q_fS1Q_fLNS_15FloatRoundStyleE2EEESK_S1P_JEEES14_NS15_IS17_S19_NSY_INS6_IJS1B_S1A_EEENS6_IJSE_S1B_EEEEEEENS5_17SM75_U16x8_LDSM_TENS5_14SM90_TMA_STOREES22_NS5_17SM90_U16x8_STSM_TENS5_9Copy_AtomIJNS5_17SM90_U32x4_STSM_NES1Q_EEEvEEEvvEEEEvNT_6ParamsE,"ax",@progbits
	.align	128
.text._ZN7cutlass13device_kernelINS_4gemm6kernel13GemmUniversalINS1_17GroupProblemShapeIN4cute5tupleIJiiiEEEEENS1_10collective13CollectiveMmaINS1_39MainloopSm90ArrayTmaGmmaWarpSpecializedILi2ENS6_IJNS5_1CILi2EEENSC_ILi1EEESE_EEENS1_43KernelPtrArrayTmaWarpSpecializedCooperativeEEENS6_IJNSC_ILi256EEENSC_ILi128EEESJ_EEENS_10bfloat16_tEPNS6_IJlSE_NSC_ILi0EEEEEESL_SO_NS5_8TiledMMAINS5_8MMA_AtomIJNS5_4SM904GMMA28MMA_64x128x16_F32BF16BF16_SSILNSS_5MajorE0ELSU_0ELNSS_7ScaleInE1ELSV_1EEEEEENS5_6LayoutISF_NS6_IJSE_SM_SM_EEEEENS6_IJNS5_10UnderscoreES11_S11_EEEEENS5_13SM90_TMA_LOADENS5_14ComposedLayoutINS5_7SwizzleILi3ELi4ELi3EEENS5_18smem_ptr_flag_bitsILi16EEENSY_INS6_IJNSC_ILi8EEENSC_ILi64EEEEEENS6_IJS1B_SE_EEEEEEEvNS5_8identityENS5_23SM90_TMA_LOAD_MULTICASTES1F_vS1G_EENS_8epilogue10collective18CollectiveEpilogueINS1J_30Sm90PtrArrayTmaWarpSpecializedILi4ELi2ELi16ELb1ELb0ELi2EEEJSK_NS6_IJSJ_NSC_ILi32EEEEEENS_6half_tEPNS6_IJSE_lSM_EEES1Q_S1S_NS1J_6fusion15FusionCallbacksIS1N_NS1T_17LinearCombinationIS1Q_fS1Q_fLNS_15FloatRoundStyleE2EEESK_S1P_JEEES14_NS15_IS17_S19_NSY_INS6_IJS1B_S1A_EEENS6_IJSE_S1B_EEEEEEENS5_17SM75_U16x8_LDSM_TENS5_14SM90_TMA_STOREES22_NS5_17SM90_U16x8_STSM_TENS5_9Copy_AtomIJNS5_17SM90_U32x4_STSM_NES1Q_EEEvEEEvvEEEEvNT_6ParamsE:
        .type           _ZN7cutlass13device_kernelINS_4gemm6kernel13GemmUniversalINS1_17GroupProblemShapeIN4cute5tupleIJiiiEEEEENS1_10collective13CollectiveMmaINS1_39MainloopSm90ArrayTmaGmmaWarpSpecializedILi2ENS6_IJNS5_1CILi2EEENSC_ILi1EEESE_EEENS1_43KernelPtrArrayTmaWarpSpecializedCooperativeEEENS6_IJNSC_ILi256EEENSC_ILi128EEESJ_EEENS_10bfloat16_tEPNS6_IJlSE_NSC_ILi0EEEEEESL_SO_NS5_8TiledMMAINS5_8MMA_AtomIJNS5_4SM904GMMA28MMA_64x128x16_F32BF16BF16_SSILNSS_5MajorE0ELSU_0ELNSS_7ScaleInE1ELSV_1EEEEEENS5_6LayoutISF_NS6_IJSE_SM_SM_EEEEENS6_IJNS5_10UnderscoreES11_S11_EEEEENS5_13SM90_TMA_LOADENS5_14ComposedLayoutINS5_7SwizzleILi3ELi4ELi3EEENS5_18smem_ptr_flag_bitsILi16EEENSY_INS6_IJNSC_ILi8EEENSC_ILi64EEEEEENS6_IJS1B_SE_EEEEEEEvNS5_8identityENS5_23SM90_TMA_LOAD_MULTICASTES1F_vS1G_EENS_8epilogue10collective18CollectiveEpilogueINS1J_30Sm90PtrArrayTmaWarpSpecializedILi4ELi2ELi16ELb1ELb0ELi2EEEJSK_NS6_IJSJ_NSC_ILi32EEEEEENS_6half_tEPNS6_IJSE_lSM_EEES1Q_S1S_NS1J_6fusion15FusionCallbacksIS1N_NS1T_17LinearCombinationIS1Q_fS1Q_fLNS_15FloatRoundStyleE2EEESK_S1P_JEEES14_NS15_IS17_S19_NSY_INS6_IJS1B_S1A_EEENS6_IJSE_S1B_EEEEEEENS5_17SM75_U16x8_LDSM_TENS5_14SM90_TMA_STOREES22_NS5_17SM90_U16x8_STSM_TENS5_9Copy_AtomIJNS5_17SM90_U32x4_STSM_NES1Q_EEEvEEEvvEEEEvNT_6ParamsE,@function
        .size           _ZN7cutlass13device_kernelINS_4gemm6kernel13GemmUniversalINS1_17GroupProblemShapeIN4cute5tupleIJiiiEEEEENS1_10collective13CollectiveMmaINS1_39MainloopSm90ArrayTmaGmmaWarpSpecializedILi2ENS6_IJNS5_1CILi2EEENSC_ILi1EEESE_EEENS1_43KernelPtrArrayTmaWarpSpecializedCooperativeEEENS6_IJNSC_ILi256EEENSC_ILi128EEESJ_EEENS_10bfloat16_tEPNS6_IJlSE_NSC_ILi0EEEEEESL_SO_NS5_8TiledMMAINS5_8MMA_AtomIJNS5_4SM904GMMA28MMA_64x128x16_F32BF16BF16_SSILNSS_5MajorE0ELSU_0ELNSS_7ScaleInE1ELSV_1EEEEEENS5_6LayoutISF_NS6_IJSE_SM_SM_EEEEENS6_IJNS5_10UnderscoreES11_S11_EEEEENS5_13SM90_TMA_LOADENS5_14ComposedLayoutINS5_7SwizzleILi3ELi4ELi3EEENS5_18smem_ptr_flag_bitsILi16EEENSY_INS6_IJNSC_ILi8EEENSC_ILi64EEEEEENS6_IJS1B_SE_EEEEEEEvNS5_8identityENS5_23SM90_TMA_LOAD_MULTICASTES1F_vS1G_EENS_8epilogue10collective18CollectiveEpilogueINS1J_30Sm90PtrArrayTmaWarpSpecializedILi4ELi2ELi16ELb1ELb0ELi2EEEJSK_NS6_IJSJ_NSC_ILi32EEEEEENS_6half_tEPNS6_IJSE_lSM_EEES1Q_S1S_NS1J_6fusion15FusionCallbacksIS1N_NS1T_17LinearCombinationIS1Q_fS1Q_fLNS_15FloatRoundStyleE2EEESK_S1P_JEEES14_NS15_IS17_S19_NSY_INS6_IJS1B_S1A_EEENS6_IJSE_S1B_EEEEEEENS5_17SM75_U16x8_LDSM_TENS5_14SM90_TMA_STOREES22_NS5_17SM90_U16x8_STSM_TENS5_9Copy_AtomIJNS5_17SM90_U32x4_STSM_NES1Q_EEEvEEEvvEEEEvNT_6ParamsE,(.L_x_314 - _ZN7cutlass13device_kernelINS_4gemm6kernel13GemmUniversalINS1_17GroupProblemShapeIN4cute5tupleIJiiiEEEEENS1_10collective13CollectiveMmaINS1_39MainloopSm90ArrayTmaGmmaWarpSpecializedILi2ENS6_IJNS5_1CILi2EEENSC_ILi1EEESE_EEENS1_43KernelPtrArrayTmaWarpSpecializedCooperativeEEENS6_IJNSC_ILi256EEENSC_ILi128EEESJ_EEENS_10bfloat16_tEPNS6_IJlSE_NSC_ILi0EEEEEESL_SO_NS5_8TiledMMAINS5_8MMA_AtomIJNS5_4SM904GMMA28MMA_64x128x16_F32BF16BF16_SSILNSS_5MajorE0ELSU_0ELNSS_7ScaleInE1ELSV_1EEEEEENS5_6LayoutISF_NS6_IJSE_SM_SM_EEEEENS6_IJNS5_10UnderscoreES11_S11_EEEEENS5_13SM90_TMA_LOADENS5_14ComposedLayoutINS5_7SwizzleILi3ELi4ELi3EEENS5_18smem_ptr_flag_bitsILi16EEENSY_INS6_IJNSC_ILi8EEENSC_ILi64EEEEEENS6_IJS1B_SE_EEEEEEEvNS5_8identityENS5_23SM90_TMA_LOAD_MULTICASTES1F_vS1G_EENS_8epilogue10collective18CollectiveEpilogueINS1J_30Sm90PtrArrayTmaWarpSpecializedILi4ELi2ELi16ELb1ELb0ELi2EEEJSK_NS6_IJSJ_NSC_ILi32EEEEEENS_6half_tEPNS6_IJSE_lSM_EEES1Q_S1S_NS1J_6fusion15FusionCallbacksIS1N_NS1T_17LinearCombinationIS1Q_fS1Q_fLNS_15FloatRoundStyleE2EEESK_S1P_JEEES14_NS15_IS17_S19_NSY_INS6_IJS1B_S1A_EEENS6_IJSE_S1B_EEEEEEENS5_17SM75_U16x8_LDSM_TENS5_14SM90_TMA_STOREES22_NS5_17SM90_U16x8_STSM_TENS5_9Copy_AtomIJNS5_17SM90_U32x4_STSM_NES1Q_EEEvEEEvvEEEEvNT_6ParamsE)
        .other          _ZN7cutlass13device_kernelINS_4gemm6kernel13GemmUniversalINS1_17GroupProblemShapeIN4cute5tupleIJiiiEEEEENS1_10collective13CollectiveMmaINS1_39MainloopSm90ArrayTmaGmmaWarpSpecializedILi2ENS6_IJNS5_1CILi2EEENSC_ILi1EEESE_EEENS1_43KernelPtrArrayTmaWarpSpecializedCooperativeEEENS6_IJNSC_ILi256EEENSC_ILi128EEESJ_EEENS_10bfloat16_tEPNS6_IJlSE_NSC_ILi0EEEEEESL_SO_NS5_8TiledMMAINS5_8MMA_AtomIJNS5_4SM904GMMA28MMA_64x128x16_F32BF16BF16_SSILNSS_5MajorE0ELSU_0ELNSS_7ScaleInE1ELSV_1EEEEEENS5_6LayoutISF_NS6_IJSE_SM_SM_EEEEENS6_IJNS5_10UnderscoreES11_S11_EEEEENS5_13SM90_TMA_LOADENS5_14ComposedLayoutINS5_7SwizzleILi3ELi4ELi3EEENS5_18smem_ptr_flag_bitsILi16EEENSY_INS6_IJNSC_ILi8EEENSC_ILi64EEEEEENS6_IJS1B_SE_EEEEEEEvNS5_8identityENS5_23SM90_TMA_LOAD_MULTICASTES1F_vS1G_EENS_8epilogue10collective18CollectiveEpilogueINS1J_30Sm90PtrArrayTmaWarpSpecializedILi4ELi2ELi16ELb1ELb0ELi2EEEJSK_NS6_IJSJ_NSC_ILi32EEEEEENS_6half_tEPNS6_IJSE_lSM_EEES1Q_S1S_NS1J_6fusion15FusionCallbacksIS1N_NS1T_17LinearCombinationIS1Q_fS1Q_fLNS_15FloatRoundStyleE2EEESK_S1P_JEEES14_NS15_IS17_S19_NSY_INS6_IJS1B_S1A_EEENS6_IJSE_S1B_EEEEEEENS5_17SM75_U16x8_LDSM_TENS5_14SM90_TMA_STOREES22_NS5_17SM90_U16x8_STSM_TENS5_9Copy_AtomIJNS5_17SM90_U32x4_STSM_NES1Q_EEEvEEEvvEEEEvNT_6ParamsE,@"STO_CUDA_ENTRY STV_DEFAULT"
_ZN7cutlass13device_kernelINS_4gemm6kernel13GemmUniversalINS1_17GroupProblemShapeIN4cute5tupleIJiiiEEEEENS1_10collective13CollectiveMmaINS1_39MainloopSm90ArrayTmaGmmaWarpSpecializedILi2ENS6_IJNS5_1CILi2EEENSC_ILi1EEESE_EEENS1_43KernelPtrArrayTmaWarpSpecializedCooperativeEEENS6_IJNSC_ILi256EEENSC_ILi128EEESJ_EEENS_10bfloat16_tEPNS6_IJlSE_NSC_ILi0EEEEEESL_SO_NS5_8TiledMMAINS5_8MMA_AtomIJNS5_4SM904GMMA28MMA_64x128x16_F32BF16BF16_SSILNSS_5MajorE0ELSU_0ELNSS_7ScaleInE1ELSV_1EEEEEENS5_6LayoutISF_NS6_IJSE_SM_SM_EEEEENS6_IJNS5_10UnderscoreES11_S11_EEEEENS5_13SM90_TMA_LOADENS5_14ComposedLayoutINS5_7SwizzleILi3ELi4ELi3EEENS5_18smem_ptr_flag_bitsILi16EEENSY_INS6_IJNSC_ILi8EEENSC_ILi64EEEEEENS6_IJS1B_SE_EEEEEEEvNS5_8identityENS5_23SM90_TMA_LOAD_MULTICASTES1F_vS1G_EENS_8epilogue10collective18CollectiveEpilogueINS1J_30Sm90PtrArrayTmaWarpSpecializedILi4ELi2ELi16ELb1ELb0ELi2EEEJSK_NS6_IJSJ_NSC_ILi32EEEEEENS_6half_tEPNS6_IJSE_lSM_EEES1Q_S1S_NS1J_6fusion15FusionCallbacksIS1N_NS1T_17LinearCombinationIS1Q_fS1Q_fLNS_15FloatRoundStyleE2EEESK_S1P_JEEES14_NS15_IS17_S19_NSY_INS6_IJS1B_S1A_EEENS6_IJSE_S1B_EEEEEEENS5_17SM75_U16x8_LDSM_TENS5_14SM90_TMA_STOREES22_NS5_17SM90_U16x8_STSM_TENS5_9Copy_AtomIJNS5_17SM90_U32x4_STSM_NES1Q_EEEvEEEvvEEEEvNT_6ParamsE:
[----:B------:R-:W1:Y:S08]  /*0000*/  LDC R1, c[0x0][0x28] ;  /* 0x00000a00ff017b82 */ /* 0x000e700000000800 */
[----:B------:R-:W2:Y:S01]  /*0010*/  LDC.64 R4, c[0x0][0x918] ;  /* 0x00024600ff047b82 */ /* 0x000ea20000000a00 */
[----:B------:R-:W-:Y:S01]  /*0020*/  ULDC.64 UR58, c[0x0][0x208] ;  /* 0x00008200003a7ab9 */ /* 0x000fe20000000a00 */
[----:B------:R-:W3:Y:S01]  /*0030*/  S2R R19, SR_TID.X ;  /* 0x0000000000137919 */ /* 0x000ee20000002100 */
[----:B------:R-:W-:Y:S01]  /*0040*/  ULDC UR4, c[0x0][0x910] ;  /* 0x0002440000047ab9 */ /* 0x000fe20000000800 */
[----:B------:R-:W-:Y:S01]  /*0050*/  ULDC.64 UR20, c[0x0][0x8d0] ;  /* 0x0002340000147ab9 */ /* 0x000fe20000000a00 */
[----:B------:R-:W-:Y:S01]  /*0060*/  ULDC.64 UR14, c[0x0][0x8c8] ;  /* 0x00023200000e7ab9 */ /* 0x000fe20000000a00 */
[----:B------:R-:W-:Y:S01]  /*0070*/  IMAD.MOV.U32 R8, RZ, RZ, RZ ;  /* 0x000000ffff087224 */ /* 0x000fe200078e00ff */
[----:B------:R-:W-:Y:S01]  /*0080*/  ULDC.64 UR16, c[0x0][0x8e0] ;  /* 0x0002380000107ab9 */ /* 0x000fe20000000a00 */
[----:B------:R-:W4:Y:S01]  /*0090*/  S2UR UR8, SR_CTAID.Y ;  /* 0x00000000000879c3 */ /* 0x000f220000002600 */
[----:B------:R-:W-:Y:S01]  /*00a0*/  IMAD.MOV.U32 R10, RZ, RZ, RZ ;  /* 0x000000ffff0a7224 */ /* 0x000fe200078e00ff */
[----:B------:R-:W-:Y:S01]  /*00b0*/  ULDC.64 UR22, c[0x0][0x8e8] ;  /* 0x00023a0000167ab9 */ /* 0x000fe20000000a00 */
[----:B--2---:R-:W2:Y:S01]  /*00c0*/  LDG.E R7, desc[UR58][R4.64] ;  /* 0x0000003a04077981 */ /* 0x004ea2000c1e1900 */
[----:B------:R-:W-:-:S03]  /*00d0*/  IMAD.U32 R0, RZ, RZ, UR4 ;  /* 0x00000004ff007e24 */ /* 0x000fc6000f8e00ff */
[----:B------:R-:W2:Y:S01]  /*00e0*/  LDG.E R6, desc[UR58][R4.64+0x4] ;  /* 0x0000043a04067981 */ /* 0x000ea2000c1e1900 */
[----:B---3--:R-:W-:Y:S01]  /*00f0*/  LOP3.LUT R9, R19, 0x1f, RZ, 0xc0, !PT ;  /* 0x0000001f13097812 */ /* 0x008fe200078ec0ff */
[----:B------:R-:W-:Y:S01]  /*0100*/  UISETP.NE.U32.AND UP0, UPT, UR20, URZ, UPT ;  /* 0x0000003f1400728c */ /* 0x000fe2000bf05070 */
[----:B------:R-:W3:Y:S01]  /*0110*/  S2UR UR40, SR_CTAID.X ;  /* 0x00000000002879c3 */ /* 0x000ee20000002500 */
[----:B------:R-:W-:Y:S01]  /*0120*/  ULDC UR4, c[0x0][0x908] ;  /* 0x0002420000047ab9 */ /* 0x000fe20000000800 */
[----:B------:R-:W-:Y:S01]  /*0130*/  ISETP.GE.AND P0, PT, R9, R0, PT ;  /* 0x000000000900720c */ /* 0x000fe20003f06270 */
[----:B------:R-:W-:Y:S02]  /*0140*/  UISETP.NE.AND.EX UP0, UPT, UR21, URZ, UPT, UP0 ;  /* 0x0000003f1500728c */ /* 0x000fe4000bf05300 */
[----:B------:R-:W-:-:S09]  /*0150*/  UISETP.NE.AND UP3, UPT, UR4, 0x1, UPT ;  /* 0x000000010400788c */ /* 0x000fd2000bf65270 */
[----:B------:R-:W-:Y:S01]  /*0160*/  @UP0 ULDC UR10, c[0x0][0x8dc] ;  /* 0x00023700000a0ab9 */ /* 0x000fe20000000800 */
[----:B------:R-:W1:Y:S01]  /*0170*/  @!P0 LDC.64 R2, c[0x0][0x918] ;  /* 0x00024600ff028b82 */ /* 0x000e620000000a00 */
[----:B----4-:R-:W-:Y:S01]  /*0180*/  @UP3 UMOV UR6, UR8 ;  /* 0x0000000800063c82 */ /* 0x010fe20008000000 */
[----:B------:R-:W-:Y:S01]  /*0190*/  @UP3 ULDC UR18, c[0x0][0x10] ;  /* 0x0000040000123ab9 */ /* 0x000fe20000000800 */
[----:B------:R-:W-:Y:S01]  /*01a0*/  @UP3 UMOV UR4, UR6 ;  /* 0x0000000600043c82 */ /* 0x000fe20008000000 */
[----:B------:R-:W-:Y:S01]  /*01b0*/  @UP3 UMOV UR5, URZ ;  /* 0x0000003f00053c82 */ /* 0x000fe20008000000 */
[----:B------:R-:W-:Y:S01]  /*01c0*/  @!UP3 UMOV UR6, UR8 ;  /* 0x000000080006bc82 */ /* 0x000fe20008000000 */
[----:B---3--:R-:W-:Y:S01]  /*01d0*/  @UP3 UIMAD.WIDE.U32 UR18, UR40, UR18, UR4 ;  /* 0x00000012281232a5 */ /* 0x008fe2000f8e0004 */
[----:B------:R-:W-:Y:S01]  /*01e0*/  @UP3 UMOV UR9, URZ ;  /* 0x0000003f00093c82 */ /* 0x000fe20008000000 */
[----:B-1----:R-:W-:-:S05]  /*01f0*/  @!P0 IMAD.WIDE.U32 R2, R9, 0xc, R2 ;  /* 0x0000000c09028825 */ /* 0x002fca00078e0002 */
[----:B------:R1:W5:Y:S04]  /*0200*/  @!P0 LDG.E R8, desc[UR58][R2.64] ;  /* 0x0000003a02088981 */ /* 0x000368000c1e1900 */
[----:B------:R1:W5:Y:S01]  /*0210*/  @!P0 LDG.E R10, desc[UR58][R2.64+0x4] ;  /* 0x0000043a020a8981 */ /* 0x000362000c1e1900 */
[----:B------:R-:W-:Y:S01]  /*0220*/  ISETP.NE.U32.AND P0, PT, RZ, UR22, PT ;  /* 0x00000016ff007c0c */ /* 0x000fe2000bf05070 */
[----:B------:R-:W-:-:S03]  /*0230*/  @!UP3 ULDC UR7, c[0x0][0xc] ;  /* 0x000003000007bab9 */ /* 0x000fc60000000800 */
[----:B------:R-:W-:Y:S01]  /*0240*/  ISETP.NE.AND.EX P0, PT, RZ, UR23, PT, P0 ;  /* 0x00000017ff007c0c */ /* 0x000fe2000bf05300 */
[----:B------:R-:W-:Y:S01]  /*0250*/  UMOV UR41, URZ ;  /* 0x0000003f00297c82 */ /* 0x000fe20008000000 */
[----:B------:R-:W-:Y:S01]  /*0260*/  @UP3 UIADD3 UR9, UR19, UR9, URZ ;  /* 0x0000000913093290 */ /* 0x000fe2000fffe03f */
[----:B--2---:R-:W-:Y:S02]  /*0270*/  R2UR UR12, R7 ;  /* 0x00000000070c72ca */ /* 0x004fe400000e0000 */
[----:B------:R-:W-:-:S11]  /*0280*/  R2UR UR26, R6 ;  /* 0x00000000061a72ca */ /* 0x000fd600000e0000 */
[----:B------:R-:W-:-:S04]  /*0290*/  UIADD3 UR11, UP1, UR12, UR14, URZ ;  /* 0x0000000e0c0b7290 */ /* 0x000fc8000ff3e03f */
[----:B------:R-:W-:Y:S02]  /*02a0*/  ULEA.HI.X.SX32 UR12, UR12, UR15, 0x1, UP1 ;  /* 0x0000000f0c0c7291 */ /* 0x000fe400088f0e3f */
[----:B------:R-:W-:-:S04]  /*02b0*/  UIADD3 UR11, UP1, UR11, -0x1, URZ ;  /* 0xffffffff0b0b7890 */ /* 0x000fc8000ff3e03f */
[----:B------:R-:W-:Y:S02]  /*02c0*/  UIADD3.X UR12, UR12, -0x1, URZ, UP1, !UPT ;  /* 0xffffffff0c0c7890 */ /* 0x000fe40008ffe43f */
[----:B------:R-:W-:-:S04]  /*02d0*/  @UP0 UIADD3 UR10, UP1, UR11, UR10, URZ ;  /* 0x0000000a0b0a0290 */ /* 0x000fc8000ff3e03f */
[----:B------:R-:W-:Y:S02]  /*02e0*/  @UP0 UIADD3.X UR28, URZ, UR12, URZ, UP1, !UPT ;  /* 0x0000000c3f1c0290 */ /* 0x000fe40008ffe43f */
[----:B------:R-:W-:Y:S02]  /*02f0*/  UIADD3 UR13, UP1, UR26, UR16, URZ ;  /* 0x000000101a0d7290 */ /* 0x000fe4000ff3e03f */
[----:B------:R-:W-:Y:S02]  /*0300*/  @UP0 UIMAD.WIDE.U32 UR24, UR28, UR20, URZ ;  /* 0x000000141c1802a5 */ /* 0x000fe4000f8e003f */
[----:B------:R-:W-:Y:S02]  /*0310*/  ULEA.HI.X.SX32 UR8, UR26, UR17, 0x1, UP1 ;  /* 0x000000111a087291 */ /* 0x000fe400088f0e3f */
[----:B------:R-:W-:Y:S02]  /*0320*/  @UP0 UIMAD.WIDE.U32 UR24, UP1, UR10, UR21, UR24 ;  /* 0x000000150a1802a5 */ /* 0x000fe4000f820018 */
[----:B------:R-:W-:-:S02]  /*0330*/  @UP0 UIMAD.WIDE.U32 UR4, UR10, UR20, URZ ;  /* 0x000000140a0402a5 */ /* 0x000fc4000f8e003f */
[----:B------:R-:W-:Y:S02]  /*0340*/  @UP0 UIADD3.X UR27, URZ, URZ, URZ, UP1, !UPT ;  /* 0x0000003f3f1b0290 */ /* 0x000fe40008ffe43f */
[----:B------:R-:W-:Y:S01]  /*0350*/  @UP0 UIADD3 URZ, UP1, UR5, UR24, URZ ;  /* 0x00000018053f0290 */ /* 0x000fe2000ff3e03f */
[----:B------:R-:W-:Y:S01]  /*0360*/  @UP0 UMOV UR26, UR25 ;  /* 0x00000019001a0c82 */ /* 0x000fe20008000000 */
[----:B------:R-:W-:Y:S02]  /*0370*/  @!UP3 UIMAD.WIDE.U32 UR4, UR7, UR6, UR40 ;  /* 0x000000060704b2a5 */ /* 0x000fe4000f8e0028 */
[----:B------:R-:W-:Y:S02]  /*0380*/  @UP0 UIMAD.WIDE.U32.X UR24, UR28, UR21, UR26, UP1 ;  /* 0x000000151c1802a5 */ /* 0x000fe400088e041a */
[----:B------:R-:W-:Y:S01]  /*0390*/  UIADD3 UR13, UP2, UR13, -0x1, URZ ;  /* 0xffffffff0d0d7890 */ /* 0x000fe2000ff5e03f */
[----:B------:R-:W-:Y:S02]  /*03a0*/  @UP3 UMOV UR10, UR18 ;  /* 0x00000012000a3c82 */ /* 0x000fe40008000000 */
[----:B------:R-:W-:Y:S01]  /*03b0*/  @!UP3 UMOV UR10, UR4 ;  /* 0x00000004000abc82 */ /* 0x000fe20008000000 */
[----:B------:R-:W-:Y:S01]  /*03c0*/  UIADD3.X UR19, UR8, -0x1, URZ, UP2, !UPT ;  /* 0xffffffff08137890 */ /* 0x000fe200097fe43f */
[----:B------:R-:W-:Y:S01]  /*03d0*/  @!UP3 UMOV UR9, UR5 ;  /* 0x000000050009bc82 */ /* 0x000fe20008000000 */
[----:B------:R-:W-:Y:S01]  /*03e0*/  @UP0 UMOV UR11, UR24 ;  /* 0x00000018000b0c82 */ /* 0x000fe20008000000 */
[----:B------:R-:W-:Y:S01]  /*03f0*/  @UP0 UMOV UR12, UR25 ;  /* 0x00000019000c0c82 */ /* 0x000fe20008000000 */
[----:B-1----:R-:W-:Y:S08]  /*0400*/  @!P0 BRA `(.L_x_0) ;  /* 0x0000000000308947 */ /* 0x002ff00003800000 */
[----:B------:R-:W-:Y:S02]  /*0410*/  ULDC UR7, c[0x0][0x8f4] ;  /* 0x00023d0000077ab9 */ /* 0x000fe40000000800 */
[----:B------:R-:W-:-:S04]  /*0420*/  UIADD3 UR7, UP1, UR13, UR7, URZ ;  /* 0x000000070d077290 */ /* 0x000fc8000ff3e03f */
[----:B------:R-:W-:-:S04]  /*0430*/  UIADD3.X UR8, URZ, UR19, URZ, UP1, !UPT ;  /* 0x000000133f087290 */ /* 0x000fc80008ffe43f */
[----:B------:R-:W-:-:S04]  /*0440*/  UIMAD.WIDE.U32 UR4, UR8, UR22, URZ ;  /* 0x00000016080472a5 */ /* 0x000fc8000f8e003f */
[----:B------:R-:W-:Y:S02]  /*0450*/  UIMAD.WIDE.U32 UR18, UP1, UR7, UR23, UR4 ;  /* 0x00000017071272a5 */ /* 0x000fe4000f820004 */
[----:B------:R-:W-:Y:S02]  /*0460*/  UIMAD.WIDE.U32 UR4, UR7, UR22, URZ ;  /* 0x00000016070472a5 */ /* 0x000fe4000f8e003f */
[----:B------:R-:W-:Y:S02]  /*0470*/  UIADD3.X UR25, URZ, URZ, URZ, UP1, !UPT ;  /* 0x0000003f3f197290 */ /* 0x000fe40008ffe43f */
[----:B------:R-:W-:Y:S01]  /*0480*/  UIADD3 URZ, UP1, UR5, UR18, URZ ;  /* 0x00000012053f7290 */ /* 0x000fe2000ff3e03f */
[----:B------:R-:W-:-:S03]  /*0490*/  UMOV UR24, UR19 ;  /* 0x0000001300187c82 */ /* 0x000fc60008000000 */
[----:B------:R-:W-:-:S07]  /*04a0*/  UIMAD.WIDE.U32.X UR4, UR8, UR23, UR24, UP1 ;  /* 0x00000017080472a5 */ /* 0x000fce00088e0418 */
[----:B------:R-:W-:Y:S01]  /*04b0*/  UMOV UR13, UR4 ;  /* 0x00000004000d7c82 */ /* 0x000fe20008000000 */
[----:B------:R-:W-:-:S05]  /*04c0*/  UMOV UR19, UR5 ;  /* 0x0000000500137c82 */ /* 0x000fca0008000000 */
.L_x_0:
[----:B------:R-:W-:Y:S01]  /*04d0*/  ULDC UR8, c[0x0][0x934] ;  /* 0x00024d0000087ab9 */ /* 0x000fe20000000800 */
[----:B------:R-:W-:Y:S01]  /*04e0*/  ULDC UR7, c[0x0][0x904] ;  /* 0x0002410000077ab9 */ /* 0x000fe20000000800 */
[----:B------:R-:W-:Y:S01]  /*04f0*/  ULDC UR4, c[0x0][0x938] ;  /* 0x00024e0000047ab9 */ /* 0x000fe20000000800 */
[----:B------:R-:W-:Y:S01]  /*0500*/  USHF.L.U32 UR8, UR8, UR7, URZ ;  /* 0x0000000708087299 */ /* 0x000fe2000800063f */
[----:B------:R-:W-:Y:S01]  /*0510*/  SHF.R.U32.HI R13, RZ, 0x5, R19 ;  /* 0x00000005ff0d7819 */ /* 0x000fe20000011613 */
[----:B------:R-:W-:Y:S01]  /*0520*/  USHF.L.U32 UR7, UR4, UR7, URZ ;  /* 0x0000000704077299 */ /* 0x000fe2000800063f */
[----:B------:R-:W-:Y:S01]  /*0530*/  ULDC UR26, c[0x0][0x8d8] ;  /* 0x00023600001a7ab9 */ /* 0x000fe20000000800 */
[----:B------:R-:W-:Y:S02]  /*0540*/  ULDC UR30, c[0x0][0x8f0] ;  /* 0x00023c00001e7ab9 */ /* 0x000fe40000000800 */
[----:B------:R-:W-:Y:S01]  /*0550*/  IMAD.U32 R11, RZ, RZ, UR8 ;  /* 0x00000008ff0b7e24 */ /* 0x000fe2000f8e00ff */
[----:B------:R-:W-:Y:S01]  /*0560*/  USHF.R.U64 UR18, UR11, UR26, UR12 ;  /* 0x0000001a0b127299 */ /* 0x000fe2000800120c */
[----:B------:R-:W-:Y:S01]  /*0570*/  IMAD.U32 R20, RZ, RZ, UR7 ;  /* 0x00000007ff147e24 */ /* 0x000fe2000f8e00ff */
[----:B------:R-:W-:-:S02]  /*0580*/  USHF.R.U64 UR11, UR13, UR30, UR19 ;  /* 0x0000001e0d0b7299 */ /* 0x000fc40008001213 */
[----:B------:R-:W-:Y:S01]  /*0590*/  IABS R2, R11 ;  /* 0x0000000b00027213 */ /* 0x000fe20000000000 */
[----:B------:R-:W-:Y:S01]  /*05a0*/  UIADD3 UR18, UR18, -0x1, UR8 ;  /* 0xffffffff12127890 */ /* 0x000fe2000fffe008 */
[----:B------:R-:W-:Y:S01]  /*05b0*/  IABS R3, R20 ;  /* 0x0000001400037213 */ /* 0x000fe20000000000 */
[----:B------:R-:W-:Y:S01]  /*05c0*/  UIADD3 UR11, UR11, -0x1, UR7 ;  /* 0xffffffff0b0b7890 */ /* 0x000fe2000fffe007 */
[----:B------:R-:W-:Y:S01]  /*05d0*/  R2UR UR28, R2 ;  /* 0x00000000021c72ca */ /* 0x000fe200000e0000 */
[----:B------:R-:W-:Y:S01]  /*05e0*/  UMOV UR12, URZ ;  /* 0x0000003f000c7c82 */ /* 0x000fe20008000000 */
[----:B------:R-:W-:Y:S01]  /*05f0*/  UISETP.GE.AND UP5, UPT, UR18, URZ, UPT ;  /* 0x0000003f1200728c */ /* 0x000fe2000bfa6270 */
[----:B------:R-:W-:Y:S01]  /*0600*/  IMAD.MOV.U32 R2, RZ, RZ, R3 ;  /* 0x000000ffff027224 */ /* 0x000fe200078e0003 */
[----:B------:R-:W-:Y:S01]  /*0610*/  UISETP.NE.AND UP4, UPT, UR8, URZ, UPT ;  /* 0x0000003f0800728c */ /* 0x000fe2000bf85270 */
[----:B------:R-:W-:-:S03]  /*0620*/  UMOV UR54, 0x1 ;  /* 0x0000000100367882 */ /* 0x000fc60000000000 */
[----:B------:R-:W-:-:S05]  /*0630*/  R2UR UR27, R2 ;  /* 0x00000000021b72ca */ /* 0x000fca00000e0000 */
[----:B------:R-:W1:Y:S08]  /*0640*/  I2F.RP R2, UR28 ;  /* 0x0000001c00027d06 */ /* 0x000e700008209400 */
[----:B------:R-:W2:Y:S08]  /*0650*/  I2F.RP R4, UR27 ;  /* 0x0000001b00047d06 */ /* 0x000eb00008209400 */
[----:B-1----:R-:W1:Y:S08]  /*0660*/  MUFU.RCP R2, R2 ;  /* 0x0000000200027308 */ /* 0x002e700000001000 */
[----:B--2---:R-:W2:Y:S01]  /*0670*/  MUFU.RCP R4, R4 ;  /* 0x0000000400047308 */ /* 0x004ea20000001000 */
[----:B-1----:R-:W-:-:S02]  /*0680*/  VIADD R3, R2, 0xffffffe ;  /* 0x0ffffffe02037836 */ /* 0x002fc40000000000 */
[----:B------:R-:W-:-:S05]  /*0690*/  IMAD.U32 R2, RZ, RZ, UR18 ;  /* 0x00000012ff027e24 */ /* 0x000fca000f8e00ff */
[----:B------:R-:W1:Y:S01]  /*06a0*/  F2I.FTZ.U32.TRUNC.NTZ R3, R3 ;  /* 0x0000000300037305 */ /* 0x000e62000021f000 */
[----:B------:R-:W-:Y:S01]  /*06b0*/  IABS R2, R2 ;  /* 0x0000000200027213 */ /* 0x000fe20000000000 */
[----:B--2---:R-:W-:Y:S01]  /*06c0*/  VIADD R5, R4, 0xffffffe ;  /* 0x0ffffffe04057836 */ /* 0x004fe20000000000 */
[----:B------:R-:W-:Y:S02]  /*06d0*/  IABS R4, R11 ;  /* 0x0000000b00047213 */ /* 0x000fe40000000000 */
[----:B------:R-:W-:-:S03]  /*06e0*/  R2UR UR32, R2 ;  /* 0x00000000022072ca */ /* 0x000fc600000e0000 */
[----:B------:R-:W2:Y:S01]  /*06f0*/  F2I.FTZ.U32.TRUNC.NTZ R5, R5 ;  /* 0x0000000500057305 */ /* 0x000ea2000021f000 */
[----:B------:R-:W-:Y:S01]  /*0700*/  IMAD.MOV R4, RZ, RZ, -R4 ;  /* 0x000000ffff047224 */ /* 0x000fe200078e0a04 */
[----:B-1----:R-:W-:Y:S01]  /*0710*/  R2UR UR13, R3 ;  /* 0x00000000030d72ca */ /* 0x002fe200000e0000 */
[----:B------:R-:W-:Y:S01]  /*0720*/  IMAD.U32 R3, RZ, RZ, UR11 ;  /* 0x0000000bff037e24 */ /* 0x000fe2000f8e00ff */
[----:B--2---:R-:W-:-:S04]  /*0730*/  R2UR UR5, R5 ;  /* 0x00000000050572ca */ /* 0x004fc800000e0000 */
[----:B------:R-:W-:Y:S01]  /*0740*/  IABS R5, R3 ;  /* 0x0000000300057213 */ /* 0x000fe20000000000 */
[----:B------:R-:W-:Y:S01]  /*0750*/  IMAD.MOV.U32 R3, RZ, RZ, R4 ;  /* 0x000000ffff037224 */ /* 0x000fe200078e0004 */
[----:B------:R-:W-:-:S05]  /*0760*/  IABS R4, R20 ;  /* 0x0000001400047213 */ /* 0x000fca0000000000 */
[----:B------:R-:W-:Y:S01]  /*0770*/  UIADD3 UR4, URZ, -UR13, URZ ;  /* 0x8000000d3f047290 */ /* 0x000fe2000fffe03f */
[----:B------:R-:W-:Y:S02]  /*0780*/  MOV R2, R5 ;  /* 0x0000000500027202 */ /* 0x000fe40000000f00 */
[----:B------:R-:W-:Y:S01]  /*0790*/  R2UR UR29, R3 ;  /* 0x00000000031d72ca */ /* 0x000fe200000e0000 */
[----:B------:R-:W-:Y:S01]  /*07a0*/  IMAD.MOV R4, RZ, RZ, -R4 ;  /* 0x000000ffff047224 */ /* 0x000fe200078e0a04 */
[----:B------:R-:W-:Y:S01]  /*07b0*/  UIMAD UR4, UR4, UR28, URZ ;  /* 0x0000001c040472a4 */ /* 0x000fe2000f8e023f */
[----:B------:R-:W-:Y:S01]  /*07c0*/  R2UR UR33, R2 ;  /* 0x00000000022172ca */ /* 0x000fe200000e0000 */
[----:B------:R-:W1:Y:S01]  /*07d0*/  SHFL.IDX PT, R3, R13, RZ, 0x1f ;  /* 0x00001fff0d037589 */ /* 0x000e6200000e0000 */
[----:B------:R-:W-:Y:S01]  /*07e0*/  UIADD3 UR24, URZ, -UR5, URZ ;  /* 0x800000053f187290 */ /* 0x000fe2000fffe03f */
[----:B------:R-:W-:Y:S01]  /*07f0*/  IMAD.MOV.U32 R2, RZ, RZ, R4 ;  /* 0x000000ffff027224 */ /* 0x000fe200078e0004 */
[----:B------:R-:W-:-:S02]  /*0800*/  UIMAD.WIDE.U32 UR12, UR13, UR4, UR12 ;  /* 0x000000040d0c72a5 */ /* 0x000fc4000f8e000c */
[----:B------:R-:W-:Y:S01]  /*0810*/  UIMAD UR24, UR24, UR27, URZ ;  /* 0x0000001b181872a4 */ /* 0x000fe2000f8e023f */
[----:B------:R-:W-:Y:S01]  /*0820*/  UMOV UR4, URZ ;  /* 0x0000003f00047c82 */ /* 0x000fe20008000000 */
[----:B------:R-:W-:Y:S02]  /*0830*/  R2UR UR31, R2 ;  /* 0x00000000021f72ca */ /* 0x000fe400000e0000 */
[----:B------:R-:W-:Y:S01]  /*0840*/  UIMAD.WIDE.U32 UR24, UR5, UR24, UR4 ;  /* 0x00000018051872a5 */ /* 0x000fe2000f8e0004 */
[----:B------:R-:W-:Y:S01]  /*0850*/  SHF.R.U32.HI R2, RZ, 0x7, R19 ;  /* 0x00000007ff027819 */ /* 0x000fe20000011613 */
[----:B------:R-:W-:-:S04]  /*0860*/  UIMAD.WIDE.U32 UR4, UR13, UR32, URZ ;  /* 0x000000200d0472a5 */ /* 0x000fc8000f8e003f */
[----:B------:R-:W-:Y:S01]  /*0870*/  UIMAD UR5, UR5, UR29, UR32 ;  /* 0x0000001d050572a4 */ /* 0x000fe2000f8e0220 */
[----:B------:R-:W2:Y:S01]  /*0880*/  SHFL.IDX PT, R2, R2, RZ, 0x1f ;  /* 0x00001fff02027589 */ /* 0x000ea200000e0000 */
[----:B------:R-:W-:Y:S01]  /*0890*/  UMOV UR19, UR25 ;  /* 0x0000001900137c82 */ /* 0x000fe20008000000 */
[----:B------:R-:W-:Y:S02]  /*08a0*/  ULOP3.LUT UR32, URZ, UR8, URZ, 0x33, !UPT ;  /* 0x000000083f207292 */ /* 0x000fe4000f8e333f */
[----:B------:R-:W-:Y:S02]  /*08b0*/  UIMAD.WIDE.U32 UR24, UR19, UR33, URZ ;  /* 0x00000021131872a5 */ /* 0x000fe4000f8e003f */
[----:B------:R-:W-:Y:S02]  /*08c0*/  UISETP.GT.U32.AND UP1, UPT, UR28, UR5, UPT ;  /* 0x000000051c00728c */ /* 0x000fe4000bf24070 */
[----:B------:R-:W-:Y:S01]  /*08d0*/  UIMAD UR25, UR25, UR31, UR33 ;  /* 0x0000001f191972a4 */ /* 0x000fe2000f8e0221 */
[----:B-1----:R-:W-:Y:S01]  /*08e0*/  R2UR UR34, R3 ;  /* 0x00000000032272ca */ /* 0x002fe200000e0000 */
[----:B------:R-:W-:-:S02]  /*08f0*/  ULOP3.LUT UR33, URZ, UR7, URZ, 0x33, !UPT ;  /* 0x000000073f217292 */ /* 0x000fc4000f8e333f */
[----:B------:R-:W-:-:S05]  /*0900*/  UISETP.GT.U32.AND UP2, UPT, UR27, UR25, UPT ;  /* 0x000000191b00728c */ /* 0x000fca000bf44070 */
[----:B------:R-:W-:-:S04]  /*0910*/  @!UP1 UIADD3 UR5, UR5, -UR28, URZ ;  /* 0x8000001c05059290 */ /* 0x000fc8000fffe03f */
[----:B------:R-:W-:Y:S01]  /*0920*/  UISETP.GT.U32.AND UP6, UPT, UR28, UR5, UPT ;  /* 0x000000051c00728c */ /* 0x000fe2000bfc4070 */
[----:B------:R-:W-:Y:S01]  /*0930*/  ISETP.NE.AND P1, PT, RZ, UR34, PT ;  /* 0x00000022ff007c0c */ /* 0x000fe2000bf25270 */
[----:B------:R-:W-:Y:S01]  /*0940*/  @!UP2 UIADD3 UR25, UR25, -UR27, URZ ;  /* 0x8000001b1919a290 */ /* 0x000fe2000fffe03f */
[----:B--2---:R-:W-:Y:S01]  /*0950*/  R2UR UR12, R2 ;  /* 0x00000000020c72ca */ /* 0x004fe200000e0000 */
[----:B------:R-:W-:Y:S02]  /*0960*/  USHF.R.S32.HI UR4, URZ, 0x1f, UR34 ;  /* 0x0000001f3f047899 */ /* 0x000fe40008011422 */
[----:B------:R-:W-:Y:S02]  /*0970*/  UISETP.GT.U32.AND UP1, UPT, UR27, UR25, UPT ;  /* 0x000000191b00728c */ /* 0x000fe4000bf24070 */
[----:B------:R-:W-:Y:S02]  /*0980*/  UISETP.NE.AND UP2, UPT, UR7, URZ, UPT ;  /* 0x0000003f0700728c */ /* 0x000fe4000bf45270 */
[----:B------:R-:W-:-:S02]  /*0990*/  ULEA.HI UR4, UR4, UR34, URZ, 0x2 ;  /* 0x0000002204047291 */ /* 0x000fc4000f8f103f */
[----:B------:R-:W-:Y:S02]  /*09a0*/  @!UP6 UIADD3 UR5, UR5, -UR28, URZ ;  /* 0x8000001c0505e290 */ /* 0x000fe4000fffe03f */
[----:B------:R-:W-:Y:S02]  /*09b0*/  UISETP.GE.AND UP6, UPT, UR11, URZ, UPT ;  /* 0x0000003f0b00728c */ /* 0x000fe4000bfc6270 */
[----:B------:R-:W-:Y:S02]  /*09c0*/  @!UP5 UIADD3 UR5, -UR5, URZ, URZ ;  /* 0x0000003f0505d290 */ /* 0x000fe4000fffe13f */
[----:B------:R-:W-:Y:S02]  /*09d0*/  @!UP1 UIADD3 UR25, UR25, -UR27, URZ ;  /* 0x8000001b19199290 */ /* 0x000fe4000fffe03f */
[----:B------:R-:W-:Y:S02]  /*09e0*/  USEL UR5, UR32, UR5, !UP4 ;  /* 0x0000000520057287 */ /* 0x000fe4000e000000 */
[----:B------:R-:W-:-:S02]  /*09f0*/  ULOP3.LUT UR4, UR4, 0xfffffffc, URZ, 0xc0, !UPT ;  /* 0xfffffffc04047892 */ /* 0x000fc4000f8ec03f */
[----:B------:R-:W-:Y:S02]  /*0a00*/  UIADD3 UR5, UR18, -UR5, URZ ;  /* 0x8000000512057290 */ /* 0x000fe4000fffe03f */
[----:B------:R-:W-:Y:S02]  /*0a10*/  @!UP6 UIADD3 UR25, -UR25, URZ, URZ ;  /* 0x0000003f1919e290 */ /* 0x000fe4000fffe13f */
[----:B------:R-:W-:Y:S02]  /*0a20*/  UIADD3 UR55, UR34, -UR4, URZ ;  /* 0x8000000422377290 */ /* 0x000fe4000fffe03f */
[----:B------:R-:W-:Y:S02]  /*0a30*/  USEL UR25, UR33, UR25, !UP2 ;  /* 0x0000001921197287 */ /* 0x000fe4000d000000 */
[----:B------:R-:W-:Y:S02]  /*0a40*/  UISETP.NE.AND UP1, UPT, UR12, URZ, UPT ;  /* 0x0000003f0c00728c */ /* 0x000fe4000bf25270 */
[----:B------:R-:W-:-:S02]  /*0a50*/  UIADD3 UR25, UR11, -UR25, URZ ;  /* 0x800000190b197290 */ /* 0x000fc4000fffe03f */
[----:B------:R-:W-:Y:S02]  /*0a60*/  UISETP.EQ.AND UP5, UPT, UR55, 0x3, !UP1 ;  /* 0x000000033700788c */ /* 0x000fe4000cfa2270 */
[----:B------:R-:W-:Y:S02]  /*0a70*/  UIMAD UR24, UR5, UR25, URZ ;  /* 0x00000019051872a4 */ /* 0x000fe4000f8e023f */
[----:B------:R-:W-:Y:S02]  /*0a80*/  USEL UR4, UR25, UR5, !UP3 ;  /* 0x0000000519047287 */ /* 0x000fe4000d800000 */
[----:B------:R-:W-:Y:S02]  /*0a90*/  USHF.R.S32.HI UR25, URZ, 0x1f, UR24 ;  /* 0x0000001f3f197899 */ /* 0x000fe40008011418 */
[----:B------:R-:W-:Y:S01]  /*0aa0*/  USHF.R.S32.HI UR5, URZ, 0x1f, UR4 ;  /* 0x0000001f3f057899 */ /* 0x000fe20008011404 */
[----:B------:R-:W-:Y:S01]  /*0ab0*/  IMAD.U32 R6, RZ, RZ, UR24 ;  /* 0x00000018ff067e24 */ /* 0x000fe2000f8e00ff */
[----:B------:R-:W-:Y:S01]  /*0ac0*/  USEL UR54, UR54, 0x2, UP5 ;  /* 0x0000000236367887 */ /* 0x000fe2000a800000 */
[----:B------:R-:W-:-:S02]  /*0ad0*/  IMAD.U32 R4, RZ, RZ, UR4 ;  /* 0x00000004ff047e24 */ /* 0x000fc4000f8e00ff */
[----:B------:R-:W-:Y:S02]  /*0ae0*/  IMAD.U32 R7, RZ, RZ, UR25 ;  /* 0x00000019ff077e24 */ /* 0x000fe4000f8e00ff */
[----:B------:R-:W-:Y:S01]  /*0af0*/  IMAD.U32 R5, RZ, RZ, UR5 ;  /* 0x00000005ff057e24 */ /* 0x000fe2000f8e00ff */
[----:B------:R-:W-:Y:S06]  /*0b00*/  @P1 BRA `(.L_x_1) ;  /* 0x0000000000841947 */ /* 0x000fec0003800000 */
[----:B------:R-:W-:Y:S01]  /*0b10*/  ELECT P1, URZ, PT ;  /* 0x00000000003f782f */ /* 0x000fe20003820000 */
[----:B------:R-:W-:-:S12]  /*0b20*/  BSSY B0, `(.L_x_1) ;  /* 0x000001f000007945 */ /* 0x000fd80003800000 */
[----:B------:R-:W-:Y:S05]  /*0b30*/  @!P1 BRA `(.L_x_2) ;  /* 0x0000000000749947 */ /* 0x000fea0003800000 */
[----:B------:R-:W1:Y:S01]  /*0b40*/  S2UR UR11, SR_CgaCtaId ;  /* 0x00000000000b79c3 */ /* 0x000e620000008800 */
[----:B------:R-:W-:Y:S01]  /*0b50*/  UMOV UR4, 0x400 ;  /* 0x0000040000047882 */ /* 0x000fe20000000000 */
[----:B------:R-:W-:Y:S01]  /*0b60*/  UMOV UR5, 0x1 ;  /* 0x0000000100057882 */ /* 0x000fe20000000000 */
[----:B------:R-:W-:Y:S02]  /*0b70*/  UMOV UR24, 0x140 ;  /* 0x0000014000187882 */ /* 0x000fe40000000000 */
[----:B------:R-:W-:-:S04]  /*0b80*/  UIADD3 UR24, -UR24, 0x100000, URZ ;  /* 0x0010000018187890 */ /* 0x000fc8000fffe13f */
[----:B------:R-:W-:Y:S02]  /*0b90*/  USHF.L.U32 UR25, UR24, 0xb, URZ ;  /* 0x0000000b18197899 */ /* 0x000fe4000800063f */
[----:B------:R-:W-:Y:S02]  /*0ba0*/  USHF.L.U32 UR24, UR24, 0x1, URZ ;  /* 0x0000000118187899 */ /* 0x000fe4000800063f */
[----:B-1----:R-:W-:Y:S02]  /*0bb0*/  ULEA UR11, UR11, UR4, 0x18 ;  /* 0x000000040b0b7291 */ /* 0x002fe4000f8ec03f */
[----:B------:R-:W-:-:S04]  /*0bc0*/  UIADD3 UR4, -UR5, 0x100000, URZ ;  /* 0x0010000005047890 */ /* 0x000fc8000fffe13f */
[----:B------:R-:W-:Y:S02]  /*0bd0*/  USHF.L.U32 UR5, UR4, 0xb, URZ ;  /* 0x0000000b04057899 */ /* 0x000fe4000800063f */
[----:B------:R-:W-:Y:S01]  /*0be0*/  USHF.L.U32 UR4, UR4, 0x1, URZ ;  /* 0x0000000104047899 */ /* 0x000fe2000800063f */
[----:B------:R-:W1:Y:S11]  /*0bf0*/  FENCE.VIEW.ASYNC.S ;  /* 0x00000000000073c6 */ /* 0x000e760000000000 */
[----:B-1----:R1:W2:Y:S01]  /*0c00*/  SYNCS.EXCH.64 URZ, [UR11+0x38400], UR4 ;  /* 0x038400040b3f75b2 */ /* 0x0022a20008000100 */
[----:B------:R1:W3:Y:S01]  /*0c10*/  SYNCS.EXCH.64 URZ, [UR11+0x38440], UR24 ;  /* 0x038440180b3f75b2 */ /* 0x0002e20008000100 */
[----:B------:R1:W4:Y:S01]  /*0c20*/  SYNCS.EXCH.64 URZ, [UR11+0x38408], UR4 ;  /* 0x038408040b3f75b2 */ /* 0x0003220008000100 */
[----:B------:R1:W1:Y:S01]  /*0c30*/  SYNCS.EXCH.64 URZ, [UR11+0x38448], UR24 ;  /* 0x038448180b3f75b2 */ /* 0x0002620008000100 */
        /* <DEDUP_REMOVED lines=12> */
[----:B------:R-:W-:Y:S01]  /*0d00*/  NOP ;  /* 0x0000000000007918 */ /* 0x000fe20000000000 */
.L_x_2:
[----:B-1----:R-:W-:Y:S05]  /*0d10*/  BSYNC B0 ;  /* 0x0000000000007941 */ /* 0x002fea0003800000 */
.L_x_1:
[----:B------:R-:W1:Y:S01]  /*0d20*/  SHFL.IDX PT, R2, R13, RZ, 0x1f ;  /* 0x00001fff0d027589 */ /* 0x000e6200000e0000 */
[----:B------:R-:W-:Y:S01]  /*0d30*/  UIADD3 UR18, UR12, -0x1, URZ ;  /* 0xffffffff0c127890 */ /* 0x000fe2000fffe03f */
[----:B------:R-:W-:Y:S01]  /*0d40*/  I2FP.F32.U32 R3, UR6 ;  /* 0x0000000600037c45 */ /* 0x000fe20008201000 */
[----:B------:R-:W-:Y:S01]  /*0d50*/  UISETP.LT.U32.AND UP6, UPT, UR55, 0x2, !UP1 ;  /* 0x000000023700788c */ /* 0x000fe2000cfc1070 */
[----:B------:R-:W-:Y:S01]  /*0d60*/  NOP ;  /* 0x0000000000007918 */ /* 0x000fe20000000000 */
[----:B------:R-:W-:Y:S02]  /*0d70*/  UISETP.GE.U32.AND UP5, UPT, UR18, 0x2, UPT ;  /* 0x000000021200788c */ /* 0x000fe4000bfa6070 */
[----:B------:R-:W-:-:S04]  /*0d80*/  USEL UR53, URZ, 0x1, !UP6 ;  /* 0x000000013f357887 */ /* 0x000fc8000f000000 */
[----:B------:R-:W-:Y:S01]  /*0d90*/  USEL UR53, UR53, 0x2, UP5 ;  /* 0x0000000235357887 */ /* 0x000fe2000a800000 */
[----:B-1----:R-:W-:-:S13]  /*0da0*/  ISETP.NE.AND P1, PT, R2, RZ, PT ;  /* 0x000000ff0200720c */ /* 0x002fda0003f25270 */
[----:B------:R-:W-:Y:S05]  /*0db0*/  @P1 BRA `(.L_x_3) ;  /* 0x0000000000481947 */ /* 0x000fea0003800000 */
[----:B------:R-:W1:Y:S01]  /*0dc0*/  S2UR UR5, SR_CgaCtaId ;  /* 0x00000000000579c3 */ /* 0x000e620000008800 */
[----:B------:R-:W-:Y:S01]  /*0dd0*/  UMOV UR4, 0x400 ;  /* 0x0000040000047882 */ /* 0x000fe20000000000 */
[----:B------:R-:W-:Y:S01]  /*0de0*/  UMOV UR24, 0x1 ;  /* 0x0000000100187882 */ /* 0x000fe20000000000 */
[----:B------:R-:W-:Y:S01]  /*0df0*/  UMOV UR25, 0x4 ;  /* 0x0000000400197882 */ /* 0x000fe20000000000 */
[----:B------:R-:W-:Y:S01]  /*0e00*/  ELECT P1, URZ, PT ;  /* 0x00000000003f782f */ /* 0x000fe20003820000 */
[----:B-1----:R-:W-:Y:S02]  /*0e10*/  ULEA UR11, UR5, UR4, 0x18 ;  /* 0x00000004050b7291 */ /* 0x002fe4000f8ec03f */
[----:B------:R-:W-:-:S04]  /*0e20*/  UIADD3 UR4, -UR24, 0x100000, URZ ;  /* 0x0010000018047890 */ /* 0x000fc8000fffe13f */
[----:B------:R-:W-:Y:S02]  /*0e30*/  USHF.L.U32 UR5, UR4, 0xb, URZ ;  /* 0x0000000b04057899 */ /* 0x000fe4000800063f */
[----:B------:R-:W-:Y:S02]  /*0e40*/  USHF.L.U32 UR4, UR4, 0x1, URZ ;  /* 0x0000000104047899 */ /* 0x000fe4000800063f */
[----:B------:R-:W-:-:S04]  /*0e50*/  UIADD3 UR24, -UR25, 0x100000, URZ ;  /* 0x0010000019187890 */ /* 0x000fc8000fffe13f */
[----:B------:R-:W-:Y:S02]  /*0e60*/  USHF.L.U32 UR25, UR24, 0xb, URZ ;  /* 0x0000000b18197899 */ /* 0x000fe4000800063f */
[----:B------:R-:W-:Y:S01]  /*0e70*/  USHF.L.U32 UR24, UR24, 0x1, URZ ;  /* 0x0000000118187899 */ /* 0x000fe2000800063f */
[----:B------:R-:W1:Y:S03]  /*0e80*/  FENCE.VIEW.ASYNC.S ;  /* 0x00000000000073c6 */ /* 0x000e660000000000 */
[----:B-1----:R1:W1:Y:S08]  /*0e90*/  SYNCS.EXCH.64 URZ, [UR11+0x38480], UR4 ;  /* 0x038480040b3f75b2 */ /* 0x0022700008000100 */
[----:B------:R1:W1:Y:S01]  /*0ea0*/  SYNCS.EXCH.64 URZ, [UR11+0x38490], UR24 ;  /* 0x038490180b3f75b2 */ /* 0x0002620008000100 */
[----:B------:R1:W1:Y:S01]  /*0eb0*/  SYNCS.EXCH.64 URZ, [UR11+0x38488], UR4 ;  /* 0x038488040b3f75b2 */ /* 0x0002620008000100 */
[----:B------:R1:W1:Y:S01]  /*0ec0*/  SYNCS.EXCH.64 URZ, [UR11+0x38498], UR24 ;  /* 0x038498180b3f75b2 */ /* 0x0002620008000100 */
[----:B------:R-:W-:Y:S01]  /*0ed0*/  NOP ;  /* 0x0000000000007918 */ /* 0x000fe20000000000 */
.L_x_3:
[----:B------:R-:W2:Y:S01]  /*0ee0*/  SHFL.IDX PT, R15, R13, RZ, 0x1f ;  /* 0x00001fff0d0f7589 */ /* 0x000ea200000e0000 */
[----:B-1----:R-:W-:Y:S01]  /*0ef0*/  ULDC UR4, c[0x0][0x154] ;  /* 0x0000550000047ab9 */ /* 0x002fe20000000800 */
[----:B------:R-:W1:Y:S01]  /*0f00*/  LDC R14, c[0x0][0x148] ;  /* 0x00005200ff0e7b82 */ /* 0x000e620000000800 */
[----:B------:R-:W-:Y:S01]  /*0f10*/  FMUL R12, R3, UR4 ;  /* 0x00000004030c7c20 */ /* 0x000fe20008400000 */
[----:B------:R-:W-:Y:S01]  /*0f20*/  UISETP.EQ.AND UP6, UPT, UR55, 0x2, !UP1 ;  /* 0x000000023700788c */ /* 0x000fe2000cfc2270 */
[----:B------:R-:W-:Y:S01]  /*0f30*/  I2FP.F32.U32 R3, UR40 ;  /* 0x0000002800037c45 */ /* 0x000fe20008201000 */
[----:B------:R-:W-:Y:S01]  /*0f40*/  ULDC UR4, c[0x0][0x150] ;  /* 0x0000540000047ab9 */ /* 0x000fe20000000800 */
[----:B------:R-:W-:Y:S01]  /*0f50*/  NOP ;  /* 0x0000000000007918 */ /* 0x000fe20000000000 */
[----:B------:R-:W-:Y:S01]  /*0f60*/  USEL UR52, URZ, 0x1, !UP6 ;  /* 0x000000013f347887 */ /* 0x000fe2000f000000 */
[----:B------:R-:W3:Y:S01]  /*0f70*/  F2I.U32.TRUNC.NTZ R12, R12 ;  /* 0x0000000c000c7305 */ /* 0x000ee2000020f000 */
[----:B------:R-:W-:-:S02]  /*0f80*/  FMUL R17, R3, UR4 ;  /* 0x0000000403117c20 */ /* 0x000fc40008400000 */
[----:B------:R-:W-:Y:S01]  /*0f90*/  USEL UR52, UR52, 0x2, UP5 ;  /* 0x0000000234347887 */ /* 0x000fe2000a800000 */
[----:B--2---:R-:W-:Y:S01]  /*0fa0*/  ISETP.NE.AND P1, PT, R15, RZ, PT ;  /* 0x000000ff0f00720c */ /* 0x004fe20003f25270 */
[----:B---3--:R-:W-:-:S04]  /*0fb0*/  IMAD.MOV R21, RZ, RZ, -R12 ;  /* 0x000000ffff157224 */ /* 0x008fc800078e0a0c */
[----:B-1----:R-:W-:-:S08]  /*0fc0*/  IMAD R21, R14, R21, UR6 ;  /* 0x000000060e157e24 */ /* 0x002fd0000f8e0215 */
[----:B------:R-:W-:Y:S05]  /*0fd0*/  @P1 BRA `(.L_x_4) ;  /* 0x0000000000581947 */ /* 0x000fea0003800000 */
[----:B------:R-:W1:Y:S01]  /*0fe0*/  S2UR UR5, SR_CgaCtaId ;  /* 0x00000000000579c3 */ /* 0x000e620000008800 */
[----:B------:R-:W-:Y:S01]  /*0ff0*/  UMOV UR4, 0x400 ;  /* 0x0000040000047882 */ /* 0x000fe20000000000 */
[----:B------:R-:W-:Y:S01]  /*1000*/  UMOV UR11, 0x20 ;  /* 0x00000020000b7882 */ /* 0x000fe20000000000 */
[----:B------:R-:W-:Y:S01]  /*1010*/  UMOV UR24, 0x100 ;  /* 0x0000010000187882 */ /* 0x000fe20000000000 */
[----:B------:R-:W-:Y:S01]  /*1020*/  ELECT P1, URZ, PT ;  /* 0x00000000003f782f */ /* 0x000fe20003820000 */
        /* <DEDUP_REMOVED lines=10> */
[----:B------:R1:W1:Y:S01]  /*10d0*/  SYNCS.EXCH.64 URZ, [UR6+0x384a8], UR4 ;  /* 0x0384a804063f75b2 */ /* 0x0002620008000100 */
[----:B------:R1:W1:Y:S01]  /*10e0*/  SYNCS.EXCH.64 URZ, [UR6+0x384c8], UR24 ;  /* 0x0384c818063f75b2 */ /* 0x0002620008000100 */
[----:B------:R1:W1:Y:S01]  /*10f0*/  SYNCS.EXCH.64 URZ, [UR6+0x384b0], UR4 ;  /* 0x0384b004063f75b2 */ /* 0x0002620008000100 */
[----:B------:R1:W1:Y:S01]  /*1100*/  SYNCS.EXCH.64 URZ, [UR6+0x384d0], UR24 ;  /* 0x0384d018063f75b2 */ /* 0x0002620008000100 */
[----:B------:R1:W1:Y:S01]  /*1110*/  SYNCS.EXCH.64 URZ, [UR6+0x384b8], UR4 ;  /* 0x0384b804063f75b2 */ /* 0x0002620008000100 */
[----:B------:R1:W1:Y:S01]  /*1120*/  SYNCS.EXCH.64 URZ, [UR6+0x384d8], UR24 ;  /* 0x0384d818063f75b2 */ /* 0x0002620008000100 */
[----:B------:R-:W-:Y:S01]  /*1130*/  NOP ;  /* 0x0000000000007918 */ /* 0x000fe20000000000 */
.L_x_4:
[----:B------:R-:W-:Y:S01]  /*1140*/  SHF.R.S32.HI R14, RZ, 0x1f, R19 ;  /* 0x0000001fff0e7819 */ /* 0x000fe20000011413 */
[----:B------:R-:W4:Y:S01]  /*1150*/  SHFL.IDX PT, R15, R13, RZ, 0x1f ;  /* 0x00001fff0d0f7589 */ /* 0x000f2200000e0000 */
[----:B------:R-:W-:Y:S01]  /*1160*/  ELECT P1, URZ, PT ;  /* 0x00000000003f782f */ /* 0x000fe20003820000 */
[----:B------:R-:W2:Y:S01]  /*1170*/  LDC R18, c[0x0][0x144] ;  /* 0x00005100ff127b82 */ /* 0x000ea20000000800 */
[----:B------:R-:W-:Y:S01]  /*1180*/  LEA.HI R3, R14, R19, RZ, 0x7 ;  /* 0x000000130e037211 */ /* 0x000fe200078f38ff */
[----:B------:R-:W3:Y:S01]  /*1190*/  F2I.U32.TRUNC.NTZ R17, R17 ;  /* 0x0000001100117305 */ /* 0x000ee2000020f000 */
[----:B-1----:R-:W-:Y:S01]  /*11a0*/  UMOV UR4, 0x20 ;  /* 0x0000002000047882 */ /* 0x002fe20000000000 */
[----:B------:R-:W-:Y:S01]  /*11b0*/  NOP ;  /* 0x0000000000007918 */ /* 0x000fe20000000000 */
[----:B------:R-:W-:Y:S01]  /*11c0*/  LOP3.LUT R12, R3, 0xffffff80, RZ, 0xc0, !PT ;  /* 0xffffff80030c7812 */ /* 0x000fe200078ec0ff */
[----:B------:R-:W-:Y:S01]  /*11d0*/  IMAD.MOV.U32 R23, RZ, RZ, 0x1 ;  /* 0x00000001ff177424 */ /* 0x000fe200078e00ff */
[----:B------:R-:W-:-:S03]  /*11e0*/  ULDC UR41, c[0x0][0xc] ;  /* 0x0000030000297ab9 */ /* 0x000fc60000000800 */
[----:B------:R-:W-:-:S05]  /*11f0*/  IMAD.IADD R12, R19, 0x1, -R12 ;  /* 0x00000001130c7824 */ /* 0x000fca00078e0a0c */
[----:B------:R-:W-:-:S04]  /*1200*/  SHF.R.S32.HI R3, RZ, 0x1f, R12 ;  /* 0x0000001fff037819 */ /* 0x000fc8000001140c */
[----:B------:R-:W-:Y:S02]  /*1210*/  LEA.HI R3, R3, R12, RZ, 0x3 ;  /* 0x0000000c03037211 */ /* 0x000fe400078f18ff */
[----:B----4-:R-:W-:Y:S02]  /*1220*/  ISETP.NE.OR P1, PT, R15, RZ, !P1 ;  /* 0x000000ff0f00720c */ /* 0x010fe40004f25670 */
[--C-:B------:R-:W-:Y:S02]  /*1230*/  SHF.R.S32.HI R15, RZ, 0x3, R3.reuse ;  /* 0x00000003ff0f7819 */ /* 0x100fe40000011403 */
[----:B------:R-:W-:Y:S02]  /*1240*/  SHF.R.S32.HI R16, RZ, 0x1f, R3 ;  /* 0x0000001fff107819 */ /* 0x000fe40000011403 */
[----:B------:R-:W-:Y:S02]  /*1250*/  SHF.R.S32.HI R3, RZ, 0x1f, R2 ;  /* 0x0000001fff037819 */ /* 0x000fe40000011402 */
[----:B------:R-:W-:-:S02]  /*1260*/  LEA.HI R16, R16, R15, RZ, 0x2 ;  /* 0x0000000f10107211 */ /* 0x000fc400078f10ff */
[----:B------:R-:W-:Y:S02]  /*1270*/  LEA.HI R3, R3, R2, RZ, 0x2 ;  /* 0x0000000203037211 */ /* 0x000fe400078f10ff */
[----:B------:R-:W-:Y:S01]  /*1280*/  LOP3.LUT R16, R16, 0xfffffffc, RZ, 0xc0, !PT ;  /* 0xfffffffc10107812 */ /* 0x000fe200078ec0ff */
[----:B------:R-:W-:Y:S01]  /*1290*/  VOTEU.ALL UP5, P1 ;  /* 0x00000000003f7886 */ /* 0x000fe200008a0000 */
[----:B------:R-:W-:Y:S01]  /*12a0*/  LOP3.LUT R3, R3, 0x3ffffffc, RZ, 0xc0, !PT ;  /* 0x3ffffffc03037812 */ /* 0x000fe200078ec0ff */
[----:B------:R-:W-:Y:S02]  /*12b0*/  VOTEU.ALL UP6, P1 ;  /* 0x00000000003f7886 */ /* 0x000fe400008c0000 */
[----:B------:R-:W-:Y:S01]  /*12c0*/  IMAD.IADD R16, R15, 0x1, -R16 ;  /* 0x000000010f107824 */ /* 0x000fe200078e0a10 */
[----:B------:R-:W1:Y:S01]  /*12d0*/  @!UP5 S2UR UR11, SR_CgaCtaId ;  /* 0x00000000000bd9c3 */ /* 0x000e620000008800 */
[----:B------:R-:W-:Y:S01]  /*12e0*/  IMAD.IADD R3, R2, 0x1, -R3 ;  /* 0x0000000102037824 */ /* 0x000fe200078e0a03 */
[----:B------:R-:W-:Y:S01]  /*12f0*/  @!UP5 UMOV UR6, 0x400 ;  /* 0x000004000006d882 */ /* 0x000fe20000000000 */
[----:B---3--:R-:W-:Y:S01]  /*1300*/  IMAD.MOV R15, RZ, RZ, -R17 ;  /* 0x000000ffff0f7224 */ /* 0x008fe200078e0a11 */
[----:B------:R-:W-:-:S04]  /*1310*/  @!UP5 UIADD3 UR4, -UR4, 0x100000, URZ ;  /* 0x001000000404d890 */ /* 0x000fc8000fffe13f */
[----:B------:R-:W-:Y:S02]  /*1320*/  @!UP5 USHF.L.U32 UR5, UR4, 0xb, URZ ;  /* 0x0000000b0405d899 */ /* 0x000fe4000800063f */
[----:B------:R-:W-:Y:S01]  /*1330*/  @!UP5 USHF.L.U32 UR4, UR4, 0x1, URZ ;  /* 0x000000010404d899 */ /* 0x000fe2000800063f */
[----:B------:R-:W-:Y:S02]  /*1340*/  IMAD R3, R3, 0x4, R16 ;  /* 0x0000000403037824 */ /* 0x000fe400078e0210 */
[----:B--2---:R-:W-:Y:S02]  /*1350*/  IMAD R15, R18, R15, UR40 ;  /* 0x00000028120f7e24 */ /* 0x004fe4000f8e020f */
[C---:B------:R-:W-:Y:S01]  /*1360*/  IMAD.SHL.U32 R22, R3.reuse, 0x4, RZ ;  /* 0x0000000403167824 */ /* 0x040fe200078e00ff */
[----:B------:R-:W-:-:S04]  /*1370*/  LEA.HI R2, R3, R3, RZ, 0x1 ;  /* 0x0000000303027211 */ /* 0x000fc800078f08ff */
[----:B------:R-:W-:Y:S02]  /*1380*/  LOP3.LUT R2, R2, 0xfffffffe, RZ, 0xc0, !PT ;  /* 0xfffffffe02027812 */ /* 0x000fe400078ec0ff */
[C---:B------:R-:W-:Y:S02]  /*1390*/  LOP3.LUT R22, R3.reuse, 0xc, R22, 0x78, !PT ;  /* 0x0000000c03167812 */ /* 0x040fe400078e7816 */
[----:B------:R-:W-:-:S04]  /*13a0*/  IADD3 R2, R3, -R2, RZ ;  /* 0x8000000203027210 */ /* 0x000fc80007ffe0ff */
[----:B------:R-:W-:Y:S02]  /*13b0*/  ISETP.NE.AND P2, PT, R2, R15, PT ;  /* 0x0000000f0200720c */ /* 0x000fe40003f45270 */
[----:B------:R-:W2:Y:S01]  /*13c0*/  LDC R15, c[0x0][0x140] ;  /* 0x00005000ff0f7b82 */ /* 0x000ea20000000800 */
[----:B-1----:R-:W-:Y:S01]  /*13d0*/  @!UP5 ULEA UR6, UR11, UR6, 0x18 ;  /* 0x000000060b06d291 */ /* 0x002fe2000f8ec03f */
[----:B------:R-:W-:Y:S01]  /*13e0*/  VOTEU.ALL UP5, P1 ;  /* 0x00000000003f7886 */ /* 0x000fe200008a0000 */
[----:B------:R-:W-:-:S04]  /*13f0*/  LOP3.LUT P1, RZ, R12, 0x7, RZ, 0xc0, !PT ;  /* 0x000000070cff7812 */ /* 0x000fc8000782c0ff */
[----:B------:R-:W-:-:S04]  /*1400*/  ISETP.LT.U32.AND P1, PT, R22, 0x2, !P1 ;  /* 0x000000021600780c */ /* 0x000fc80004f21070 */
[----:B------:R-:W-:Y:S01]  /*1410*/  @P2 LEA.HI R2, R22, R22, RZ, 0x1 ;  /* 0x0000001616022211 */ /* 0x000fe200078f08ff */
[----:B------:R-:W1:Y:S02]  /*1420*/  FENCE.VIEW.ASYNC.S ;  /* 0x00000000000073c6 */ /* 0x000e640000000000 */
[----:B-1----:R-:W1:Y:S01]  /*1430*/  @!UP5 SYNCS.EXCH.64 URZ, [UR6+0x384e0], UR4 ;  /* 0x0384e004063fd5b2 */ /* 0x002e620008000100 */
[----:B------:R-:W-:-:S04]  /*1440*/  @P2 SHF.R.S32.HI R2, RZ, 0x1, R2 ;  /* 0x00000001ff022819 */ /* 0x000fc80000011402 */
[----:B------:R-:W-:Y:S02]  /*1450*/  @P2 ISETP.NE.AND P3, PT, R2, R21, PT ;  /* 0x000000150200220c */ /* 0x000fe40003f65270 */
[----:B------:R-:W-:Y:S02]  /*1460*/  SEL R2, RZ, 0x1, !P1 ;  /* 0x00000001ff027807 */ /* 0x000fe40004800000 */
[----:B------:R-:W-:Y:S02]  /*1470*/  @P2 SEL R23, RZ, 0x1, P3 ;  /* 0x00000001ff172807 */ /* 0x000fe40001800000 */
[----:B--2---:R-:W-:Y:S02]  /*1480*/  ISETP.EQ.U32.AND P4, PT, R15, 0x1, PT ;  /* 0x000000010f00780c */ /* 0x004fe40003f82070 */
[----:B------:R-:W-:Y:S01]  /*1490*/  LOP3.LUT R23, R23, R2, RZ, 0xc0, !PT ;  /* 0x0000000217177212 */ /* 0x000fe200078ec0ff */
[----:B------:R2:W3:Y:S01]  /*14a0*/  @!UP6 SYNCS.EXCH.64 URZ, [UR6+0x384e8], UR4 ;  /* 0x0384e804063fe5b2 */ /* 0x0004e20008000100 */
[----:B------:R-:W-:Y:S01]  /*14b0*/  NOP ;  /* 0x0000000000007918 */ /* 0x000fe20000000000 */
[----:B--2---:R-:W-:-:S08]  /*14c0*/  ULDC.U8 UR4, c[0x0][0x900] ;  /* 0x0002400000047ab9 */ /* 0x004fd00000000000 */
[----:B-1----:R-:W-:Y:S05]  /*14d0*/  @!P4 BRA `(.L_x_5) ;  /* 0x000000000008c947 */ /* 0x002fea0003800000 */
[----:B---3--:R-:W-:Y:S01]  /*14e0*/  UCGABAR_ARV ;  /* 0x00000000000079c7 */ /* 0x008fe20008000000 */
[----:B------:R-:W-:Y:S05]  /*14f0*/  BRA `(.L_x_6) ;  /* 0x0000000000047947 */ /* 0x000fea0003800000 */
.L_x_5:
[----:B---3--:R-:W-:Y:S01]  /*1500*/  NOP ;  /* 0x0000000000007918 */ /* 0x008fe20000000000 */
.L_x_6:
[----:B------:R-:W-:Y:S05]  /*1510*/  @!P4 BRA `(.L_x_7) ;  /* 0x00000000000cc947 */ /* 0x000fea0003800000 */
[----:B------:R-:W-:Y:S01]  /*1520*/  UCGABAR_WAIT ;  /* 0x0000000000007dc7 */ /* 0x000fe20008000000 */
[----:B------:R-:W-:Y:S01]  /*1530*/  CCTL.IVALL ;  /* 0x00000000ff00798f */ /* 0x000fe20002000000 */
[----:B------:R-:W-:Y:S05]  /*1540*/  BRA `(.L_x_8) ;  /* 0x0000000000047947 */ /* 0x000fea0003800000 */
.L_x_7:
[----:B------:R-:W-:Y:S06]  /*1550*/  BAR.SYNC.DEFER_BLOCKING 0x0 ;  /* 0x0000000000007b1d */ /* 0x000fec0000010000 */
.L_x_8:
[----:B------:R-:W1:Y:S01]  /*1560*/  LDC.64 R16, c[0x0][0x8f8] ;  /* 0x00023e00ff107b82 */ /* 0x000e620000000a00 */
[----:B------:R-:W-:Y:S01]  /*1570*/  IMAD.U32 R2, RZ, RZ, UR9 ;  /* 0x00000009ff027e24 */ /* 0x000fe2000f8e00ff */
[----:B------:R-:W-:Y:S01]  /*1580*/  ISETP.NE.AND P2, PT, RZ, UR4, PT ;  /* 0x00000004ff007c0c */ /* 0x000fe2000bf45270 */
[----:B------:R-:W-:Y:S01]  /*1590*/  UMOV UR6, URZ ;  /* 0x0000003f00067c82 */ /* 0x000fe20008000000 */
[----:B------:R-:W-:Y:S01]  /*15a0*/  UMOV UR5, URZ ;  /* 0x0000003f00057c82 */ /* 0x000fe20008000000 */
[----:B------:R-:W-:Y:S01]  /*15b0*/  UMOV UR4, URZ ;  /* 0x0000003f00047c82 */ /* 0x000fe20008000000 */
[----:B------:R-:W-:Y:S01]  /*15c0*/  UMOV UR11, URZ ;  /* 0x0000003f000b7c82 */ /* 0x000fe20008000000 */
[----:B------:R-:W-:Y:S01]  /*15d0*/  P2R R21, PR, RZ, 0x4 ;  /* 0x00000004ff157803 */ /* 0x000fe20000000000 */
[----:B------:R-:W-:Y:S01]  /*15e0*/  IMAD.MOV.U32 R18, RZ, RZ, -0x1 ;  /* 0xffffffffff127424 */ /* 0x000fe200078e00ff */
[----:B-1----:R-:W-:Y:S01]  /*15f0*/  ISETP.LE.U32.AND P1, PT, R16, UR10, PT ;  /* 0x0000000a10007c0c */ /* 0x002fe2000bf23070 */
[----:B------:R-:W-:-:S03]  /*1600*/  IMAD.MOV.U32 R16, RZ, RZ, -0x1 ;  /* 0xffffffffff107424 */ /* 0x000fc600078e00ff */
[----:B------:R-:W-:Y:S01]  /*1610*/  ISETP.GE.U32.AND.EX P1, PT, R2, R17, PT, P1 ;  /* 0x000000110200720c */ /* 0x000fe20003f26110 */
[----:B------:R-:W-:-:S12]  /*1620*/  IMAD.MOV.U32 R17, RZ, RZ, -0x1 ;  /* 0xffffffffff117424 */ /* 0x000fd800078e00ff */
[----:B------:R-:W-:Y:S05]  /*1630*/  @P2 BRA P1, `(.L_x_9) ;  /* 0x0000001400fc2947 */ /* 0x000fea0000800000 */
[----:B------:R-:W-:Y:S01]  /*1640*/  IMAD.U32 R3, RZ, RZ, UR9 ;  /* 0x00000009ff037e24 */ /* 0x000fe2000f8e00ff */
[----:B------:R-:W-:Y:S01]  /*1650*/  ISETP.LE.U32.AND P1, PT, R6, UR10, PT ;  /* 0x0000000a06007c0c */ /* 0x000fe2000bf23070 */
[----:B------:R-:W-:Y:S01]  /*1660*/  UMOV UR5, URZ ;  /* 0x0000003f00057c82 */ /* 0x000fe20008000000 */
[----:B------:R-:W-:Y:S01]  /*1670*/  UMOV UR4, URZ ;  /* 0x0000003f00047c82 */ /* 0x000fe20008000000 */
[----:B------:R-:W-:Y:S01]  /*1680*/  UMOV UR11, URZ ;  /* 0x0000003f000b7c82 */ /* 0x000fe20008000000 */
[----:B------:R-:W-:Y:S01]  /*1690*/  ISETP.GE.U32.AND.EX P1, PT, R3, R7, PT, P1 ;  /* 0x000000070300720c */ /* 0x000fe20003f26110 */
[----:B------:R-:W-:-:S12]  /*16a0*/  UMOV UR6, URZ ;  /* 0x0000003f00067c82 */ /* 0x000fd80008000000 */
[----:B------:R-:W-:Y:S05]  /*16b0*/  @!P1 BRA `(.L_x_10) ;  /* 0x0000001000c89947 */ /* 0x000fea0003800000 */
[----:B------:R-:W-:Y:S02]  /*16c0*/  VIADD R7, R9, 0x20 ;  /* 0x0000002009077836 */ /* 0x000fe40000000000 */
[----:B------:R-:W-:Y:S02]  /*16d0*/  IMAD.MOV.U32 R3, RZ, RZ, R9 ;  /* 0x000000ffff037224 */ /* 0x000fe400078e0009 */
[----:B-----5:R-:W-:Y:S01]  /*16e0*/  IMAD.MOV.U32 R12, RZ, RZ, R8 ;  /* 0x000000ffff0c7224 */ /* 0x020fe200078e0008 */
[----:B------:R-:W-:-:S13]  /*16f0*/  ISETP.GE.AND P1, PT, R7, R0, PT ;  /* 0x000000000700720c */ /* 0x000fda0003f26270 */
[----:B------:R-:W1:Y:S01]  /*1700*/  @!P1 LDC.64 R24, c[0x0][0x918] ;  /* 0x00024600ff189b82 */ /* 0x000e620000000a00 */
[----:B------:R-:W-:Y:S01]  /*1710*/  @!P1 VIADD R15, R3, 0x20 ;  /* 0x00000020030f9836 */ /* 0x000fe20000000000 */
[----:B------:R-:W-:Y:S02]  /*1720*/  UIADD3 UR16, UP5, UR16, -0x1, URZ ;  /* 0xffffffff10107890 */ /* 0x000fe4000ffbe03f */
[----:B------:R-:W-:Y:S01]  /*1730*/  UIADD3 UR14, UP6, UR14, -0x1, URZ ;  /* 0xffffffff0e0e7890 */ /* 0x000fe2000ffde03f */
[----:B------:R-:W-:Y:S01]  /*1740*/  BSSY B0, `(.L_x_11) ;  /* 0x0000051000007945 */ /* 0x000fe20003800000 */
[----:B------:R-:W-:Y:S01]  /*1750*/  UIADD3.X UR17, UR17, -0x1, URZ, UP5, !UPT ;  /* 0xffffffff11117890 */ /* 0x000fe2000affe43f */
[----:B-1----:R-:W-:-:S04]  /*1760*/  @!P1 IMAD.WIDE R24, R15, 0xc, R24 ;  /* 0x0000000c0f189825 */ /* 0x002fc800078e0218 */
[----:B------:R-:W-:Y:S01]  /*1770*/  IMAD.MOV.U32 R15, RZ, RZ, R10 ;  /* 0x000000ffff0f7224 */ /* 0x000fe200078e000a */
[----:B------:R1:W5:Y:S04]  /*1780*/  @!P1 LDG.E R8, desc[UR58][R24.64] ;  /* 0x0000003a18089981 */ /* 0x000368000c1e1900 */
[----:B------:R1:W5:Y:S01]  /*1790*/  @!P1 LDG.E R10, desc[UR58][R24.64+0x4] ;  /* 0x0000043a180a9981 */ /* 0x000362000c1e1900 */
[----:B------:R-:W-:Y:S01]  /*17a0*/  ISETP.GE.AND P1, PT, R3, R0, PT ;  /* 0x000000000300720c */ /* 0x000fe20003f26270 */
[----:B------:R-:W-:Y:S01]  /*17b0*/  UIADD3.X UR15, UR15, -0x1, URZ, UP6, !UPT ;  /* 0xffffffff0f0f7890 */ /* 0x000fe2000b7fe43f */
[----:B------:R-:W-:Y:S01]  /*17c0*/  MOV R6, RZ ;  /* 0x000000ff00067202 */ /* 0x000fe20000000f00 */
[----:B------:R-:W-:Y:S01]  /*17d0*/  UIADD3 UR4, UR8, -0x1, URZ ;  /* 0xffffffff08047890 */ /* 0x000fe2000fffe03f */
[----:B------:R-:W-:Y:S01]  /*17e0*/  IMAD.MOV.U32 R2, RZ, RZ, RZ ;  /* 0x000000ffff027224 */ /* 0x000fe200078e00ff */
[----:B------:R-:W-:Y:S01]  /*17f0*/  UIADD3 UR5, UR7, -0x1, URZ ;  /* 0xffffffff07057890 */ /* 0x000fe2000fffe03f */
[----:B------:R-:W-:-:S02]  /*1800*/  IMAD.MOV.U32 R28, RZ, RZ, 0x7fffffff ;  /* 0x7fffffffff1c7424 */ /* 0x000fc400078e00ff */
[----:B------:R-:W-:-:S05]  /*1810*/  IMAD.MOV.U32 R29, RZ, RZ, RZ ;  /* 0x000000ffff1d7224 */ /* 0x000fca00078e00ff */
[----:B-1----:R-:W-:Y:S05]  /*1820*/  @P1 BRA `(.L_x_12) ;  /* 0x0000000400081947 */ /* 0x002fea0003800000 */
[----:B------:R-:W-:Y:S02]  /*1830*/  PLOP3.LUT P3, PT, PT, PT, UP0, 0x80, 0x0 ;  /* 0x000000000000781c */ /* 0x000fe40003f6f008 */
[C---:B------:R-:W-:Y:S02]  /*1840*/  IADD3 R17, P2, R15.reuse, UR16, RZ ;  /* 0x000000100f117c10 */ /* 0x040fe4000ff5e0ff */
[C---:B------:R-:W-:Y:S02]  /*1850*/  IADD3 R28, P1, R12.reuse, UR14, RZ ;  /* 0x0000000e0c1c7c10 */ /* 0x040fe4000ff3e0ff */
[----:B------:R-:W-:Y:S02]  /*1860*/  LEA.HI.X.SX32 R18, R15, UR17, 0x1, P2 ;  /* 0x000000110f127c11 */ /* 0x000fe400090f0eff */
[----:B------:R-:W-:-:S05]  /*1870*/  LEA.HI.X.SX32 R29, R12, UR15, 0x1, P1 ;  /* 0x0000000f0c1d7c11 */ /* 0x000fca00088f0eff */
[----:B------:R-:W-:Y:S05]  /*1880*/  @!P3 BRA `(.L_x_13) ;  /* 0x000000000030b947 */ /* 0x000fea0003800000 */
[----:B------:R-:W-:Y:S02]  /*1890*/  ULDC UR6, c[0x0][0x8dc] ;  /* 0x0002370000067ab9 */ /* 0x000fe40000000800 */
[----:B------:R-:W-:-:S05]  /*18a0*/  IADD3 R15, P1, R28, UR6, RZ ;  /* 0x000000061c0f7c10 */ /* 0x000fca000ff3e0ff */
[----:B------:R-:W-:-:S04]  /*18b0*/  IMAD.X R29, RZ, RZ, R29, P1 ;  /* 0x000000ffff1d7224 */ /* 0x000fc800008e061d */
[----:B------:R-:W-:-:S04]  /*18c0*/  IMAD.WIDE.U32 R4, R29, UR20, RZ ;  /* 0x000000141d047c25 */ /* 0x000fc8000f8e00ff */
[----:B------:R-:W-:-:S04]  /*18d0*/  IMAD.WIDE.U32 R24, P1, R15, UR21, R4 ;  /* 0x000000150f187c25 */ /* 0x000fc8000f820004 */
[----:B------:R-:W-:-:S04]  /*18e0*/  IMAD.WIDE.U32 R4, R15, UR20, RZ ;  /* 0x000000140f047c25 */ /* 0x000fc8000f8e00ff */
[----:B------:R-:W-:Y:S01]  /*18f0*/  IMAD.X R27, RZ, RZ, RZ, P1 ;  /* 0x000000ffff1b7224 */ /* 0x000fe200008e06ff */
[----:B------:R-:W-:Y:S01]  /*1900*/  IADD3 RZ, P1, R5, R24, RZ ;  /* 0x0000001805ff7210 */ /* 0x000fe20007f3e0ff */
[----:B------:R-:W-:-:S04]  /*1910*/  IMAD.MOV.U32 R26, RZ, RZ, R25 ;  /* 0x000000ffff1a7224 */ /* 0x000fc800078e0019 */
[----:B------:R-:W-:-:S04]  /*1920*/  IMAD.WIDE.U32.X R4, R29, UR21, R26, P1 ;  /* 0x000000151d047c25 */ /* 0x000fc800088e041a */
[----:B------:R-:W-:Y:S02]  /*1930*/  IMAD.MOV.U32 R28, RZ, RZ, R4 ;  /* 0x000000ffff1c7224 */ /* 0x000fe400078e0004 */
[----:B------:R-:W-:-:S07]  /*1940*/  IMAD.MOV.U32 R29, RZ, RZ, R5 ;  /* 0x000000ffff1d7224 */ /* 0x000fce00078e0005 */
.L_x_13:
        /* <DEDUP_REMOVED lines=11> */
[----:B------:R-:W-:Y:S01]  /*1a00*/  IMAD.MOV.U32 R17, RZ, RZ, R4 ;  /* 0x000000ffff117224 */ /* 0x000fe200078e0004 */
[----:B------:R-:W-:-:S07]  /*1a10*/  MOV R18, R5 ;  /* 0x0000000500127202 */ /* 0x000fce0000000f00 */
.L_x_14:
[----:B------:R-:W-:Y:S02]  /*1a20*/  SHF.R.U64 R5, R28, UR26, R29 ;  /* 0x0000001a1c057c19 */ /* 0x000fe4000800121d */
[----:B------:R-:W-:-:S03]  /*1a30*/  SHF.R.U64 R4, R17, UR30, R18 ;  /* 0x0000001e11047c19 */ /* 0x000fc60008001212 */
[----:B------:R-:W-:Y:S02]  /*1a40*/  VIADD R17, R5, UR4 ;  /* 0x0000000405117c36 */ /* 0x000fe40008000000 */
[----:B------:R-:W-:-:S03]  /*1a50*/  VIADD R18, R4, UR5 ;  /* 0x0000000504127c36 */ /* 0x000fc60008000000 */
[----:B------:R-:W-:Y:S02]  /*1a60*/  IABS R15, R17 ;  /* 0x00000011000f7213 */ /* 0x000fe40000000000 */
[----:B------:R-:W-:-:S03]  /*1a70*/  IABS R12, R18 ;  /* 0x00000012000c7213 */ /* 0x000fc60000000000 */
[----:B------:R-:W-:-:S04]  /*1a80*/  IMAD.HI.U32 R4, R15, UR13, RZ ;  /* 0x0000000d0f047c27 */ /* 0x000fc8000f8e00ff */
[----:B------:R-:W-:-:S04]  /*1a90*/  IMAD.HI.U32 R5, R12, UR19, RZ ;  /* 0x000000130c057c27 */ /* 0x000fc8000f8e00ff */
[----:B------:R-:W-:Y:S02]  /*1aa0*/  IMAD R4, R4, UR29, R15 ;  /* 0x0000001d04047c24 */ /* 0x000fe4000f8e020f */
[----:B------:R-:W-:Y:S02]  /*1ab0*/  IMAD R5, R5, UR31, R12 ;  /* 0x0000001f05057c24 */ /* 0x000fe4000f8e020c */
[----:B------:R-:W-:Y:S01]  /*1ac0*/  IMAD.U32 R15, RZ, RZ, UR32 ;  /* 0x00000020ff0f7e24 */ /* 0x000fe2000f8e00ff */
[----:B------:R-:W-:Y:S01]  /*1ad0*/  ISETP.LT.U32.AND P1, PT, R4, UR28, PT ;  /* 0x0000001c04007c0c */ /* 0x000fe2000bf21070 */
[----:B------:R-:W-:Y:S01]  /*1ae0*/  IMAD.U32 R12, RZ, RZ, UR33 ;  /* 0x00000021ff0c7e24 */ /* 0x000fe2000f8e00ff */
[----:B------:R-:W-:-:S11]  /*1af0*/  ISETP.LT.U32.AND P2, PT, R5, UR27, PT ;  /* 0x0000001b05007c0c */ /* 0x000fd6000bf41070 */
[----:B------:R-:W-:Y:S01]  /*1b00*/  @!P1 VIADD R4, R4, -UR28 ;  /* 0x8000001c04049c36 */ /* 0x000fe20008000000 */
[----:B------:R-:W-:Y:S01]  /*1b10*/  ISETP.GE.AND P1, PT, R18, RZ, PT ;  /* 0x000000ff1200720c */ /* 0x000fe20003f26270 */
[----:B------:R-:W-:Y:S01]  /*1b20*/  @!P2 VIADD R5, R5, -UR27 ;  /* 0x8000001b0505ac36 */ /* 0x000fe20008000000 */
[----:B------:R-:W-:Y:S02]  /*1b30*/  ISETP.GE.AND P2, PT, R17, RZ, PT ;  /* 0x000000ff1100720c */ /* 0x000fe40003f46270 */
[----:B------:R-:W-:Y:S02]  /*1b40*/  ISETP.LT.U32.AND P3, PT, R4, UR28, PT ;  /* 0x0000001c04007c0c */ /* 0x000fe4000bf61070 */
[----:B------:R-:W-:-:S11]  /*1b50*/  ISETP.LT.U32.AND P4, PT, R5, UR27, PT ;  /* 0x0000001b05007c0c */ /* 0x000fd6000bf81070 */
[----:B------:R-:W-:Y:S01]  /*1b60*/  @!P3 VIADD R4, R4, -UR28 ;  /* 0x8000001c0404bc36 */ /* 0x000fe20008000000 */
[----:B------:R-:W-:Y:S01]  /*1b70*/  PLOP3.LUT P3, PT, PT, PT, UP4, 0x80, 0x0 ;  /* 0x000000000000781c */ /* 0x000fe20003f6f048 */
[----:B------:R-:W-:Y:S01]  /*1b80*/  @!P4 VIADD R5, R5, -UR27 ;  /* 0x8000001b0505cc36 */ /* 0x000fe20008000000 */
[----:B------:R-:W-:Y:S01]  /*1b90*/  PLOP3.LUT P4, PT, PT, PT, UP2, 0x80, 0x0 ;  /* 0x000000000000781c */ /* 0x000fe20003f8f028 */
[----:B------:R-:W-:Y:S02]  /*1ba0*/  @!P2 IMAD.MOV R4, RZ, RZ, -R4 ;  /* 0x000000ffff04a224 */ /* 0x000fe400078e0a04 */
[----:B------:R-:W-:Y:S01]  /*1bb0*/  @!P1 IMAD.MOV R5, RZ, RZ, -R5 ;  /* 0x000000ffff059224 */ /* 0x000fe200078e0a05 */
[----:B------:R-:W-:Y:S02]  /*1bc0*/  PLOP3.LUT P1, PT, PT, PT, UP3, 0x80, 0x0 ;  /* 0x000000000000781c */ /* 0x000fe40003f2f038 */
[----:B------:R-:W-:Y:S02]  /*1bd0*/  SEL R4, R15, R4, !P3 ;  /* 0x000000040f047207 */ /* 0x000fe40005800000 */
[----:B------:R-:W-:-:S03]  /*1be0*/  SEL R5, R12, R5, !P4 ;  /* 0x000000050c057207 */ /* 0x000fc60006000000 */
[----:B------:R-:W-:Y:S02]  /*1bf0*/  IMAD.IADD R28, R17, 0x1, -R4 ;  /* 0x00000001111c7824 */ /* 0x000fe400078e0a04 */
[----:B------:R-:W-:-:S05]  /*1c00*/  IMAD.IADD R5, R18, 0x1, -R5 ;  /* 0x0000000112057824 */ /* 0x000fca00078e0a05 */
[----:B------:R-:W-:Y:S01]  /*1c10*/  SEL R4, R5, R28, !P1 ;  /* 0x0000001c05047207 */ /* 0x000fe20004800000 */
[----:B------:R-:W-:-:S03]  /*1c20*/  IMAD R28, R28, R5, RZ ;  /* 0x000000051c1c7224 */ /* 0x000fc600078e02ff */
[----:B------:R-:W-:Y:S02]  /*1c30*/  SHF.R.S32.HI R5, RZ, 0x1f, R4 ;  /* 0x0000001fff057819 */ /* 0x000fe40000011404 */
[----:B------:R-:W-:-:S07]  /*1c40*/  SHF.R.S32.HI R29, RZ, 0x1f, R28 ;  /* 0x0000001fff1d7819 */ /* 0x000fce000001141c */
.L_x_12:
[----:B------:R-:W-:Y:S05]  /*1c50*/  BSYNC B0 ;  /* 0x0000000000007941 */ /* 0x000fea0003800000 */
.L_x_11:
[----:B------:R-:W1:Y:S01]  /*1c60*/  SHFL.UP PT, R15, R28, 0x1, RZ ;  /* 0x042000001c0f7989 */ /* 0x000e6200000e00ff */
[C---:B------:R-:W-:Y:S02]  /*1c70*/  ISETP.NE.AND P2, PT, R9.reuse, RZ, PT ;  /* 0x000000ff0900720c */ /* 0x040fe40003f45270 */
[C---:B------:R-:W-:Y:S01]  /*1c80*/  ISETP.GE.U32.AND P3, PT, R9.reuse, 0x2, PT ;  /* 0x000000020900780c */ /* 0x040fe20003f66070 */
[----:B------:R-:W2:Y:S01]  /*1c90*/  SHFL.UP PT, R12, R29, 0x1, RZ ;  /* 0x042000001d0c7989 */ /* 0x000ea200000e00ff */
[C---:B------:R-:W-:Y:S02]  /*1ca0*/  ISETP.GE.U32.AND P4, PT, R9.reuse, 0x4, PT ;  /* 0x000000040900780c */ /* 0x040fe40003f86070 */
[C---:B------:R-:W-:Y:S02]  /*1cb0*/  ISETP.GE.U32.AND P5, PT, R9.reuse, 0x8, PT ;  /* 0x000000080900780c */ /* 0x040fe40003fa6070 */
[----:B------:R-:W-:Y:S02]  /*1cc0*/  ISETP.GE.U32.AND P6, PT, R9, 0x10, PT ;  /* 0x000000100900780c */ /* 0x000fe40003fc6070 */
[----:B-1----:R-:W-:-:S02]  /*1cd0*/  SEL R15, R15, RZ, P2 ;  /* 0x000000ff0f0f7207 */ /* 0x002fc40001000000 */
[----:B--2---:R-:W-:Y:S02]  /*1ce0*/  SEL R12, R12, RZ, P2 ;  /* 0x000000ff0c0c7207 */ /* 0x004fe40001000000 */
[----:B------:R-:W-:-:S04]  /*1cf0*/  IADD3 R24, P1, R15, R28, RZ ;  /* 0x0000001c0f187210 */ /* 0x000fc80007f3e0ff */
[----:B------:R-:W-:Y:S01]  /*1d00*/  IADD3.X R17, R12, R29, RZ, P1, !PT ;  /* 0x0000001d0c117210 */ /* 0x000fe20000ffe4ff */
[----:B------:R-:W1:Y:S04]  /*1d10*/  SHFL.UP PT, R15, R24, 0x2, RZ ;  /* 0x04400000180f7989 */ /* 0x000e6800000e00ff */
[----:B------:R-:W2:Y:S01]  /*1d20*/  SHFL.UP PT, R12, R17, 0x2, RZ ;  /* 0x04400000110c7989 */ /* 0x000ea200000e00ff */
[----:B-1----:R-:W-:-:S04]  /*1d30*/  SEL R15, R15, RZ, P3 ;  /* 0x000000ff0f0f7207 */ /* 0x002fc80001800000 */
[----:B------:R-:W-:Y:S02]  /*1d40*/  IADD3 R18, P1, R15, R24, RZ ;  /* 0x000000180f127210 */ /* 0x000fe40007f3e0ff */
[----:B--2---:R-:W-:-:S03]  /*1d50*/  SEL R12, R12, RZ, P3 ;  /* 0x000000ff0c0c7207 */ /* 0x004fc60001800000 */
[----:B------:R-:W1:Y:S02]  /*1d60*/  SHFL.UP PT, R15, R18, 0x4, RZ ;  /* 0x04800000120f7989 */ /* 0x000e6400000e00ff */
[----:B------:R-:W-:-:S05]  /*1d70*/  IMAD.X R25, R12, 0x1, R17, P1 ;  /* 0x000000010c197824 */ /* 0x000fca00008e0611 */
        /* <DEDUP_REMOVED lines=15> */
[----:B--2---:R-:W-:-:S05]  /*1e70*/  SEL R12, R12, RZ, P6 ;  /* 0x000000ff0c0c7207 */ /* 0x004fca0003000000 */
[----:B------:R-:W-:Y:S01]  /*1e80*/  IMAD.X R17, R12, 0x1, R25, P1 ;  /* 0x000000010c117824 */ /* 0x000fe200008e0619 */
[----:B------:R-:W-:-:S04]  /*1e90*/  ISETP.GT.U32.AND P1, PT, R15, UR10, PT ;  /* 0x0000000a0f007c0c */ /* 0x000fc8000bf24070 */
[----:B------:R-:W-:-:S13]  /*1ea0*/  ISETP.GT.U32.AND.EX P1, PT, R17, UR9, PT, P1 ;  /* 0x0000000911007c0c */ /* 0x000fda000bf24110 */
[----:B------:R-:W-:-:S04]  /*1eb0*/  VOTE.ANY R12, PT, P1 ;  /* 0x00000000000c7806 */ /* 0x000fc800008e0100 */
[----:B------:R-:W-:-:S13]  /*1ec0*/  ISETP.NE.AND P1, PT, R12, RZ, PT ;  /* 0x000000ff0c00720c */ /* 0x000fda0003f25270 */
[----:B------:R-:W-:Y:S05]  /*1ed0*/  @P1 BRA `(.L_x_15) ;  /* 0x00000008006c1947 */ /* 0x000fea0003800000 */
[----:B------:R-:W1:Y:S01]  /*1ee0*/  LDC R0, c[0x0][0x910] ;  /* 0x00024400ff007b82 */ /* 0x000e620000000800 */
[----:B------:R-:W-:Y:S01]  /*1ef0*/  IMAD.MOV.U32 R26, RZ, RZ, R15 ;  /* 0x000000ffff1a7224 */ /* 0x000fe200078e000f */
[----:B------:R-:W-:Y:S01]  /*1f00*/  ULDC UR13, c[0x0][0x8f4] ;  /* 0x00023d00000d7ab9 */ /* 0x000fe20000000800 */
[----:B------:R-:W-:Y:S01]  /*1f10*/  IMAD.MOV.U32 R27, RZ, RZ, R17 ;  /* 0x000000ffff1b7224 */ /* 0x000fe200078e0011 */
[----:B------:R-:W-:Y:S01]  /*1f20*/  ULDC UR6, c[0x0][0x8dc] ;  /* 0x0002370000067ab9 */ /* 0x000fe20000000800 */
[----:B------:R-:W-:Y:S01]  /*1f30*/  ULDC UR19, c[0x0][0x8d8] ;  /* 0x0002360000137ab9 */ /* 0x000fe20000000800 */
[----:B------:R-:W-:Y:S01]  /*1f40*/  ULDC UR24, c[0x0][0x8f0] ;  /* 0x00023c0000187ab9 */ /* 0x000fe20000000800 */
[----:B------:R-:W-:Y:S01]  /*1f50*/  ULDC.64 UR20, c[0x0][0x8d0] ;  /* 0x0002340000147ab9 */ /* 0x000fe20000000a00 */
[----:B------:R-:W-:-:S05]  /*1f60*/  ULDC.64 UR22, c[0x0][0x8e8] ;  /* 0x00023a0000167ab9 */ /* 0x000fca0000000a00 */
.L_x_20:
[----:B------:R-:W-:Y:S02]  /*1f70*/  IMAD.MOV.U32 R3, RZ, RZ, R7 ;  /* 0x000000ffff037224 */ /* 0x000fe400078e0007 */
[----:B------:R-:W-:Y:S02]  /*1f80*/  VIADD R7, R7, 0x20 ;  /* 0x0000002007077836 */ /* 0x000fe40000000000 */
[----:B-----5:R-:W-:-:S03]  /*1f90*/  IMAD.MOV.U32 R12, RZ, RZ, R8 ;  /* 0x000000ffff0c7224 */ /* 0x020fc600078e0008 */
[----:B-1----:R-:W-:-:S13]  /*1fa0*/  ISETP.GE.AND P1, PT, R7, R0, PT ;  /* 0x000000000700720c */ /* 0x002fda0003f26270 */
[----:B------:R-:W1:Y:S01]  /*1fb0*/  @!P1 LDC.64 R24, c[0x0][0x918] ;  /* 0x00024600ff189b82 */ /* 0x000e620000000a00 */
[----:B------:R-:W-:Y:S01]  /*1fc0*/  @!P1 VIADD R15, R3, 0x20 ;  /* 0x00000020030f9836 */ /* 0x000fe20000000000 */
[----:B------:R2:W3:Y:S01]  /*1fd0*/  SHFL.IDX PT, R2, R27, 0x1f, 0x1f ;  /* 0x03e01f001b027f89 */ /* 0x0004e200000e0000 */
[----:B------:R-:W-:Y:S03]  /*1fe0*/  BSSY B0, `(.L_x_16) ;  /* 0x0000065000007945 */ /* 0x000fe60003800000 */
[----:B------:R2:W4:Y:S01]  /*1ff0*/  SHFL.IDX PT, R6, R26, 0x1f, 0x1f ;  /* 0x03e01f001a067f89 */ /* 0x00052200000e0000 */
[----:B-1----:R-:W-:-:S04]  /*2000*/  @!P1 IMAD.WIDE R24, R15, 0xc, R24 ;  /* 0x0000000c0f189825 */ /* 0x002fc800078e0218 */
[----:B------:R-:W-:Y:S01]  /*2010*/  IMAD.MOV.U32 R15, RZ, RZ, R10 ;  /* 0x000000ffff0f7224 */ /* 0x000fe200078e000a */
[----:B------:R2:W5:Y:S04]  /*2020*/  @!P1 LDG.E R8, desc[UR58][R24.64] ;  /* 0x0000003a18089981 */ /* 0x000568000c1e1900 */
[----:B------:R2:W5:Y:S01]  /*2030*/  @!P1 LDG.E R10, desc[UR58][R24.64+0x4] ;  /* 0x0000043a180a9981 */ /* 0x000562000c1e1900 */
[----:B------:R-:W-:Y:S01]  /*2040*/  ISETP.GE.AND P1, PT, R3, R0, PT ;  /* 0x000000000300720c */ /* 0x000fe20003f26270 */
[----:B------:R-:W-:Y:S01]  /*2050*/  IMAD.MOV.U32 R28, RZ, RZ, 0x7fffffff ;  /* 0x7fffffffff1c7424 */ /* 0x000fe200078e00ff */
[----:B------:R-:W-:-:S11]  /*2060*/  MOV R29, RZ ;  /* 0x000000ff001d7202 */ /* 0x000fd60000000f00 */
[----:B--234-:R-:W-:Y:S05]  /*2070*/  @P1 BRA `(.L_x_17) ;  /* 0x00000004006c1947 */ /* 0x01cfea0003800000 */
[----:B------:R-:W-:Y:S02]  /*2080*/  IABS R31, R20 ;  /* 0x00000014001f7213 */ /* 0x000fe40000000000 */
[C---:B------:R-:W-:Y:S02]  /*2090*/  IADD3 R17, P1, R12.reuse, UR14, RZ ;  /* 0x0000000e0c117c10 */ /* 0x040fe4000ff3e0ff */
[----:B------:R-:W1:Y:S02]  /*20a0*/  I2F.RP R4, R31 ;  /* 0x0000001f00047306 */ /* 0x000e640000209400 */
[----:B------:R-:W-:Y:S02]  /*20b0*/  LEA.HI.X.SX32 R18, R12, UR15, 0x1, P1 ;  /* 0x0000000f0c127c11 */ /* 0x000fe400088f0eff */
[----:B------:R-:W-:-:S04]  /*20c0*/  IADD3 R12, P1, R15, UR16, RZ ;  /* 0x000000100f0c7c10 */ /* 0x000fc8000ff3e0ff */
[----:B------:R-:W-:Y:S02]  /*20d0*/  LEA.HI.X.SX32 R15, R15, UR17, 0x1, P1 ;  /* 0x000000110f0f7c11 */ /* 0x000fe400088f0eff */
[----:B------:R-:W-:Y:S01]  /*20e0*/  PLOP3.LUT P1, PT, PT, PT, UP0, 0x80, 0x0 ;  /* 0x000000000000781c */ /* 0x000fe20003f2f008 */
[----:B-1----:R-:W1:Y:S02]  /*20f0*/  MUFU.RCP R4, R4 ;  /* 0x0000000400047308 */ /* 0x002e640000001000 */
[----:B-1----:R-:W-:-:S06]  /*2100*/  VIADD R5, R4, 0xffffffe ;  /* 0x0ffffffe04057836 */ /* 0x002fcc0000000000 */
[----:B------:R-:W1:Y:S02]  /*2110*/  F2I.FTZ.U32.TRUNC.NTZ R33, R5 ;  /* 0x0000000500217305 */ /* 0x000e64000021f000 */
[----:B-1----:R-:W-:Y:S02]  /*2120*/  IMAD.MOV R28, RZ, RZ, -R33 ;  /* 0x000000ffff1c7224 */ /* 0x002fe400078e0a21 */
[----:B------:R-:W-:Y:S05]  /*2130*/  @!P1 BRA `(.L_x_18) ;  /* 0x00000000002c9947 */ /* 0x000fea0003800000 */
        /* <DEDUP_REMOVED lines=11> */
.L_x_18:
        /* <DEDUP_REMOVED lines=12> */
.L_x_19:
[----:B------:R-:W-:Y:S02]  /*22b0*/  SHF.R.U64 R12, R12, UR24, R15 ;  /* 0x000000180c0c7c19 */ /* 0x000fe4000800120f */
[----:B------:R-:W-:Y:S02]  /*22c0*/  MOV R4, R28 ;  /* 0x0000001c00047202 */ /* 0x000fe40000000f00 */
[----:B------:R-:W-:Y:S01]  /*22d0*/  IABS R5, R20 ;  /* 0x0000001400057213 */ /* 0x000fe20000000000 */
[----:B------:R-:W-:Y:S01]  /*22e0*/  VIADD R15, R12, UR5 ;  /* 0x000000050c0f7c36 */ /* 0x000fe20008000000 */
[----:B------:R-:W-:Y:S01]  /*22f0*/  SHF.R.U64 R17, R17, UR19, R18 ;  /* 0x0000001311117c19 */ /* 0x000fe20008001212 */
[----:B------:R-:W-:Y:S01]  /*2300*/  IMAD R12, R4, R31, RZ ;  /* 0x0000001f040c7224 */ /* 0x000fe200078e02ff */
[----:B------:R-:W-:Y:S01]  /*2310*/  IABS R28, R11 ;  /* 0x0000000b001c7213 */ /* 0x000fe20000000000 */
[----:B------:R-:W-:Y:S01]  /*2320*/  IMAD.MOV R25, RZ, RZ, -R5 ;  /* 0x000000ffff197224 */ /* 0x000fe200078e0a05 */
[----:B------:R-:W-:Y:S01]  /*2330*/  IABS R24, R15 ;  /* 0x0000000f00187213 */ /* 0x000fe20000000000 */
[----:B------:R-:W-:-:S02]  /*2340*/  IMAD.MOV.U32 R4, RZ, RZ, RZ ;  /* 0x000000ffff047224 */ /* 0x000fc400078e00ff */
[----:B------:R-:W-:Y:S02]  /*2350*/  IMAD.MOV.U32 R5, RZ, RZ, R33 ;  /* 0x000000ffff057224 */ /* 0x000fe400078e0021 */
[----:B------:R-:W-:Y:S02]  /*2360*/  VIADD R18, R17, UR4 ;  /* 0x0000000411127c36 */ /* 0x000fe40008000000 */
[----:B------:R-:W-:-:S04]  /*2370*/  IMAD.HI.U32 R4, R33, R12, R4 ;  /* 0x0000000c21047227 */ /* 0x000fc800078e0004 */
[----:B------:R-:W-:Y:S01]  /*2380*/  IMAD.MOV.U32 R5, RZ, RZ, R24 ;  /* 0x000000ffff057224 */ /* 0x000fe200078e0018 */
[----:B------:R-:W-:Y:S01]  /*2390*/  IABS R24, R11 ;  /* 0x0000000b00187213 */ /* 0x000fe20000000000 */
[----:B------:R-:W-:Y:S02]  /*23a0*/  IMAD.MOV.U32 R12, RZ, RZ, R25 ;  /* 0x000000ffff0c7224 */ /* 0x000fe400078e0019 */
[----:B------:R-:W-:Y:S01]  /*23b0*/  IMAD.HI.U32 R4, R4, R5, RZ ;  /* 0x0000000504047227 */ /* 0x000fe200078e00ff */
[----:B------:R-:W1:Y:S03]  /*23c0*/  I2F.RP R25, R24 ;  /* 0x0000001800197306 */ /* 0x000e660000209400 */
[----:B------:R-:W-:-:S05]  /*23d0*/  IMAD R12, R4, R12, R5 ;  /* 0x0000000c040c7224 */ /* 0x000fca00078e0205 */
[----:B------:R-:W-:Y:S01]  /*23e0*/  ISETP.GT.U32.AND P1, PT, R31, R12, PT ;  /* 0x0000000c1f00720c */ /* 0x000fe20003f24070 */
[----:B-1----:R-:W1:-:S12]  /*23f0*/  MUFU.RCP R25, R25 ;  /* 0x0000001900197308 */ /* 0x002e580000001000 */
[----:B------:R-:W-:Y:S02]  /*2400*/  @!P1 IMAD.IADD R12, R12, 0x1, -R31 ;  /* 0x000000010c0c9824 */ /* 0x000fe400078e0a1f */
[----:B-1----:R-:W-:-:S04]  /*2410*/  VIADD R4, R25, 0xffffffe ;  /* 0x0ffffffe19047836 */ /* 0x002fc80000000000 */
[----:B------:R1:W2:Y:S02]  /*2420*/  F2I.FTZ.U32.TRUNC.NTZ R5, R4 ;  /* 0x0000000400057305 */ /* 0x0002a4000021f000 */
[----:B-1----:R-:W-:Y:S02]  /*2430*/  IMAD.MOV.U32 R4, RZ, RZ, RZ ;  /* 0x000000ffff047224 */ /* 0x002fe400078e00ff */
[----:B--2---:R-:W-:-:S04]  /*2440*/  IMAD.MOV R27, RZ, RZ, -R5 ;  /* 0x000000ffff1b7224 */ /* 0x004fc800078e0a05 */
[----:B------:R-:W-:Y:S01]  /*2450*/  IMAD R17, R27, R24, RZ ;  /* 0x000000181b117224 */ /* 0x000fe200078e02ff */
[----:B------:R-:W-:-:S03]  /*2460*/  IABS R27, R18 ;  /* 0x00000012001b7213 */ /* 0x000fc60000000000 */
[----:B------:R-:W-:Y:S01]  /*2470*/  IMAD.HI.U32 R26, R5, R17, R4 ;  /* 0x00000011051a7227 */ /* 0x000fe200078e0004 */
[----:B------:R-:W-:-:S03]  /*2480*/  MOV R5, R27 ;  /* 0x0000001b00057202 */ /* 0x000fc60000000f00 */
[----:B------:R-:W-:Y:S02]  /*2490*/  IMAD.MOV R17, RZ, RZ, -R28 ;  /* 0x000000ffff117224 */ /* 0x000fe400078e0a1c */
[----:B------:R-:W-:-:S04]  /*24a0*/  IMAD.HI.U32 R4, R26, R5, RZ ;  /* 0x000000051a047227 */ /* 0x000fc800078e00ff */
[----:B------:R-:W-:-:S05]  /*24b0*/  IMAD R5, R4, R17, R5 ;  /* 0x0000001104057224 */ /* 0x000fca00078e0205 */
[----:B------:R-:W-:-:S13]  /*24c0*/  ISETP.GT.U32.AND P1, PT, R24, R5, PT ;  /* 0x000000051800720c */ /* 0x000fda0003f24070 */
[----:B------:R-:W-:Y:S01]  /*24d0*/  @!P1 IMAD.IADD R5, R5, 0x1, -R24 ;  /* 0x0000000105059824 */ /* 0x000fe200078e0a18 */
[----:B------:R-:W-:-:S13]  /*24e0*/  ISETP.GT.U32.AND P1, PT, R31, R12, PT ;  /* 0x0000000c1f00720c */ /* 0x000fda0003f24070 */
[----:B------:R-:W-:Y:S01]  /*24f0*/  @!P1 IMAD.IADD R12, R12, 0x1, -R31 ;  /* 0x000000010c0c9824 */ /* 0x000fe200078e0a1f */
[----:B------:R-:W-:-:S03]  /*2500*/  ISETP.GT.U32.AND P1, PT, R24, R5, PT ;  /* 0x000000051800720c */ /* 0x000fc60003f24070 */
[----:B------:R-:W-:-:S10]  /*2510*/  IMAD.MOV.U32 R4, RZ, RZ, R12 ;  /* 0x000000ffff047224 */ /* 0x000fd400078e000c */
[----:B------:R-:W-:Y:S01]  /*2520*/  @!P1 IMAD.IADD R5, R5, 0x1, -R24 ;  /* 0x0000000105059824 */ /* 0x000fe200078e0a18 */
[----:B------:R-:W-:-:S13]  /*2530*/  ISETP.GE.AND P1, PT, R15, RZ, PT ;  /* 0x000000ff0f00720c */ /* 0x000fda0003f26270 */
[----:B------:R-:W-:Y:S01]  /*2540*/  @!P1 IMAD.MOV R4, RZ, RZ, -R4 ;  /* 0x000000ffff049224 */ /* 0x000fe200078e0a04 */
[----:B------:R-:W-:-:S13]  /*2550*/  ISETP.GE.AND P1, PT, R18, RZ, PT ;  /* 0x000000ff1200720c */ /* 0x000fda0003f26270 */
[----:B------:R-:W-:Y:S01]  /*2560*/  @!P1 IMAD.MOV R5, RZ, RZ, -R5 ;  /* 0x000000ffff059224 */ /* 0x000fe200078e0a05 */
[----:B------:R-:W-:-:S13]  /*2570*/  ISETP.NE.AND P1, PT, RZ, UR7, PT ;  /* 0x00000007ff007c0c */ /* 0x000fda000bf25270 */
[----:B------:R-:W-:Y:S02]  /*2580*/  @!P1 LOP3.LUT R4, RZ, UR7, RZ, 0x33, !PT ;  /* 0x00000007ff049c12 */ /* 0x000fe4000f8e33ff */
[----:B------:R-:W-:-:S03]  /*2590*/  ISETP.NE.AND P1, PT, RZ, UR8, PT ;  /* 0x00000008ff007c0c */ /* 0x000fc6000bf25270 */
[----:B------:R-:W-:-:S10]  /*25a0*/  IMAD.IADD R4, R15, 0x1, -R4 ;  /* 0x000000010f047824 */ /* 0x000fd400078e0a04 */
[----:B------:R-:W-:Y:S02]  /*25b0*/  @!P1 LOP3.LUT R5, RZ, UR8, RZ, 0x33, !PT ;  /* 0x00000008ff059c12 */ /* 0x000fe4000f8e33ff */
[----:B------:R-:W-:-:S03]  /*25c0*/  PLOP3.LUT P1, PT, PT, PT, UP3, 0x80, 0x0 ;  /* 0x000000000000781c */ /* 0x000fc60003f2f038 */
[----:B------:R-:W-:-:S04]  /*25d0*/  IMAD.IADD R5, R18, 0x1, -R5 ;  /* 0x0000000112057824 */ /* 0x000fc800078e0a05 */
[CC--:B------:R-:W-:Y:S01]  /*25e0*/  IMAD R28, R4.reuse, R5.reuse, RZ ;  /* 0x00000005041c7224 */ /* 0x0c0fe200078e02ff */
[----:B------:R-:W-:-:S04]  /*25f0*/  SEL R15, R4, R5, !P1 ;  /* 0x00000005040f7207 */ /* 0x000fc80004800000 */
[--C-:B------:R-:W-:Y:S01]  /*2600*/  SHF.R.S32.HI R5, RZ, 0x1f, R15.reuse ;  /* 0x0000001fff057819 */ /* 0x100fe2000001140f */
[----:B------:R-:W-:Y:S01]  /*2610*/  IMAD.MOV.U32 R4, RZ, RZ, R15 ;  /* 0x000000ffff047224 */ /* 0x000fe200078e000f */
[----:B------:R-:W-:-:S07]  /*2620*/  SHF.R.S32.HI R29, RZ, 0x1f, R28 ;  /* 0x0000001fff1d7819 */ /* 0x000fce000001141c */
.L_x_17:
[----:B------:R-:W-:Y:S05]  /*2630*/  BSYNC B0 ;  /* 0x0000000000007941 */ /* 0x000fea0003800000 */
.L_x_16:
[----:B------:R-:W1:Y:S04]  /*2640*/  SHFL.UP PT, R15, R28, 0x1, RZ ;  /* 0x042000001c0f7989 */ /* 0x000e6800000e00ff */
[----:B------:R-:W2:Y:S01]  /*2650*/  SHFL.UP PT, R12, R29, 0x1, RZ ;  /* 0x042000001d0c7989 */ /* 0x000ea200000e00ff */
[----:B-1----:R-:W-:Y:S02]  /*2660*/  SEL R15, R15, RZ, P2 ;  /* 0x000000ff0f0f7207 */ /* 0x002fe40001000000 */
[----:B--2---:R-:W-:Y:S02]  /*2670*/  SEL R12, R12, RZ, P2 ;  /* 0x000000ff0c0c7207 */ /* 0x004fe40001000000 */
[----:B------:R-:W-:-:S05]  /*2680*/  IADD3 R18, P1, R15, R28, RZ ;  /* 0x0000001c0f127210 */ /* 0x000fca0007f3e0ff */
[----:B------:R-:W-:Y:S01]  /*2690*/  IMAD.X R25, R12, 0x1, R29, P1 ;  /* 0x000000010c197824 */ /* 0x000fe200008e061d */
        /* <DEDUP_REMOVED lines=10> */
[----:B------:R-:W-:-:S04]  /*2740*/  IADD3 R24, P1, R15, R26, RZ ;  /* 0x0000001a0f187210 */ /* 0x000fc80007f3e0ff */
[----:B------:R-:W-:Y:S01]  /*2750*/  IADD3.X R27, R12, R17, RZ, P1, !PT ;  /* 0x000000110c1b7210 */ /* 0x000fe20000ffe4ff */
        /* <DEDUP_REMOVED lines=12> */
[----:B------:R-:W-:-:S05]  /*2820*/  IADD3 R26, P1, R15, R6, RZ ;  /* 0x000000060f1a7210 */ /* 0x000fca0007f3e0ff */
[----:B------:R-:W-:Y:S01]  /*2830*/  IMAD.X R27, R17, 0x1, R2, P1 ;  /* 0x00000001111b7824 */ /* 0x000fe200008e0602 */
[----:B------:R-:W-:-:S04]  /*2840*/  ISETP.GT.U32.AND P1, PT, R26, UR10, PT ;  /* 0x0000000a1a007c0c */ /* 0x000fc8000bf24070 */
[----:B------:R-:W-:-:S13]  /*2850*/  ISETP.GT.U32.AND.EX P1, PT, R27, UR9, PT, P1 ;  /* 0x000000091b007c0c */ /* 0x000fda000bf24110 */
[----:B------:R-:W-:-:S04]  /*2860*/  VOTE.ANY R12, PT, P1 ;  /* 0x00000000000c7806 */ /* 0x000fc800008e0100 */
[----:B------:R-:W-:-:S13]  /*2870*/  ISETP.NE.AND P1, PT, R12, RZ, PT ;  /* 0x000000ff0c00720c */ /* 0x000fda0003f25270 */
[----:B------:R-:W-:Y:S05]  /*2880*/  @!P1 BRA `(.L_x_20) ;  /* 0xfffffff400b89947 */ /* 0x000fea000383ffff */
.L_x_15:
[----:B------:R-:W1:Y:S08]  /*2890*/  BREV R12, R12 ;  /* 0x0000000c000c7301 */ /* 0x000e700000000000 */
[----:B-1----:R-:W1:Y:S02]  /*28a0*/  FLO.U32.SH R7, R12 ;  /* 0x0000000c00077300 */ /* 0x002e6400000e0400 */
[----:B-1----:R-:W1:Y:S02]  /*28b0*/  SHFL.IDX PT, R3, R3, R7, 0x1f ;  /* 0x00001f0703037589 */ /* 0x002e6400000e0000 */
[----:B-1----:R-:W-:-:S13]  /*28c0*/  R2UR UR6, R3 ;  /* 0x00000000030672ca */ /* 0x002fda00000e0000 */
[----:B------:R-:W-:-:S05]  /*28d0*/  VIADD R27, R9, UR6 ;  /* 0x00000006091b7c36 */ /* 0x000fca0008000000 */
[----:B------:R-:W-:-:S13]  /*28e0*/  ISETP.GE.AND P1, PT, R27, R0, PT ;  /* 0x000000001b00720c */ /* 0x000fda0003f26270 */
[----:B------:R-:W1:Y:S02]  /*28f0*/  @!P1 LDC.64 R24, c[0x0][0x918] ;  /* 0x00024600ff189b82 */ /* 0x000e640000000a00 */
[----:B-1----:R-:W-:-:S05]  /*2900*/  @!P1 IMAD.WIDE R24, R27, 0xc, R24 ;  /* 0x0000000c1b189825 */ /* 0x002fca00078e0218 */
[----:B-----5:R1:W5:Y:S04]  /*2910*/  @!P1 LDG.E R8, desc[UR58][R24.64] ;  /* 0x0000003a18089981 */ /* 0x020368000c1e1900 */
[----:B------:R1:W5:Y:S01]  /*2920*/  @!P1 LDG.E R10, desc[UR58][R24.64+0x4] ;  /* 0x0000043a180a9981 */ /* 0x000362000c1e1900 */
[----:B------:R-:W-:-:S03]  /*2930*/  IADD3 R18, P1, P2, R15, R6, -R28 ;  /* 0x000000060f127210 */ /* 0x000fc60007a3e81c */
[----:B------:R-:W-:Y:S01]  /*2940*/  SHFL.IDX PT, R6, R28, R7, 0x1f ;  /* 0x00001f071c067589 */ /* 0x000fe200000e0000 */
[----:B------:R-:W-:-:S03]  /*2950*/  IADD3.X R26, R17, R2, ~R29, P1, P2 ;  /* 0x00000002111a7210 */ /* 0x000fc60000fe4c1d */
[----:B------:R-:W2:Y:S04]  /*2960*/  SHFL.IDX PT, R18, R18, R7, 0x1f ;  /* 0x00001f0712127589 */ /* 0x000ea800000e0000 */
[----:B------:R-:W3:Y:S04]  /*2970*/  SHFL.IDX PT, R26, R26, R7, 0x1f ;  /* 0x00001f071a1a7589 */ /* 0x000ee800000e0000 */
[----:B------:R-:W4:Y:S04]  /*2980*/  SHFL.IDX PT, R2, R29, R7, 0x1f ;  /* 0x00001f071d027589 */ /* 0x000f2800000e0000 */
[----:B------:R-:W1:Y:S04]  /*2990*/  SHFL.IDX PT, R5, R5, R7, 0x1f ;  /* 0x00001f0705057589 */ /* 0x000e6800000e0000 */
[----:B------:R4:W1:Y:S01]  /*29a0*/  SHFL.IDX PT, R4, R4, R7, 0x1f ;  /* 0x00001f0704047589 */ /* 0x00086200000e0000 */
[----:B--2---:R-:W-:-:S02]  /*29b0*/  R2UR UR5, R18 ;  /* 0x00000000120572ca */ /* 0x004fc400000e0000 */
[----:B---3--:R-:W-:Y:S01]  /*29c0*/  R2UR UR4, R26 ;  /* 0x000000001a0472ca */ /* 0x008fe200000e0000 */
[----:B----4-:R-:W-:-:S14]  /*29d0*/  IMAD.MOV.U32 R7, RZ, RZ, R2 ;  /* 0x000000ffff077224 */ /* 0x010fdc00078e0002 */
.L_x_10:
[----:B------:R-:W-:Y:S01]  /*29e0*/  ISETP.LE.AND P1, PT, R0, UR6, PT ;  /* 0x0000000600007c0c */ /* 0x000fe2000bf23270 */
[----:B------:R-:W-:Y:S02]  /*29f0*/  IMAD.MOV.U32 R17, RZ, RZ, -0x1 ;  /* 0xffffffffff117424 */ /* 0x000fe400078e00ff */
[----:B------:R-:W-:-:S10]  /*2a00*/  IMAD.MOV.U32 R18, RZ, RZ, -0x1 ;  /* 0xffffffffff127424 */ /* 0x000fd400078e00ff */
[----:B------:R-:W-:Y:S05]  /*2a10*/  @P1 BRA `(.L_x_9) ;  /* 0x0000000400041947 */ /* 0x000fea0003800000 */
[----:B------:R-:W-:Y:S01]  /*2a20*/  UIADD3 UR15, UP2, -UR5, UR10, URZ ;  /* 0x0000000a050f7290 */ /* 0x000fe2000ff5e13f */
[----:B------:R-:W2:Y:S01]  /*2a30*/  S2UR UR19, SR_CTAID.Y ;  /* 0x00000000001379c3 */ /* 0x000ea20000002600 */
[----:B------:R-:W-:Y:S01]  /*2a40*/  ULDC UR17, c[0x0][0x8c0] ;  /* 0x0002300000117ab9 */ /* 0x000fe20000000800 */
[----:B------:R-:W-:Y:S01]  /*2a50*/  ULDC UR21, c[0x0][0x8b0] ;  /* 0x00022c0000157ab9 */ /* 0x000fe20000000800 */
[----:B------:R-:W-:Y:S01]  /*2a60*/  UIADD3.X UR11, ~UR4, UR9, URZ, UP2, !UPT ;  /* 0x00000009040b7290 */ /* 0x000fe200097fe53f */
[--C-:B-1----:R-:W-:Y:S01]  /*2a70*/  SHF.R.U32.HI R25, RZ, UR21, R5.reuse ;  /* 0x00000015ff197c19 */ /* 0x102fe20008011605 */
[----:B------:R-:W-:Y:S01]  /*2a80*/  ULDC UR20, c[0x0][0x904] ;  /* 0x0002410000147ab9 */ /* 0x000fe20000000800 */
[----:B------:R-:W-:Y:S01]  /*2a90*/  ULDC UR13, c[0x0][0x8a8] ;  /* 0x00022a00000d7ab9 */ /* 0x000fe20000000800 */
[----:B------:R-:W-:Y:S01]  /*2aa0*/  USHF.R.U32.HI UR16, URZ, UR17, UR11 ;  /* 0x000000113f107299 */ /* 0x000fe2000801160b */
[----:B------:R-:W-:Y:S01]  /*2ab0*/  SHF.R.U64 R24, R4, UR21, R5 ;  /* 0x0000001504187c19 */ /* 0x000fe20008001205 */
[----:B------:R-:W-:-:S02]  /*2ac0*/  USHF.R.U64 UR15, UR15, UR17, UR11 ;  /* 0x000000110f0f7299 */ /* 0x000fc4000800120b */
[----:B------:R-:W-:Y:S02]  /*2ad0*/  USHF.R.U32.HI UR14, URZ, UR21, UR16 ;  /* 0x000000153f0e7299 */ /* 0x000fe40008011610 */
[----:B------:R-:W-:Y:S02]  /*2ae0*/  UIADD3 UR13, UR13, -0x1, URZ ;  /* 0xffffffff0d0d7890 */ /* 0x000fe4000fffe03f */
[----:B------:R-:W-:Y:S02]  /*2af0*/  USHF.R.U32.HI UR22, URZ, UR20, UR14 ;  /* 0x000000143f167299 */ /* 0x000fe4000801160e */
[----:B------:R-:W-:Y:S02]  /*2b00*/  USHF.R.U64 UR16, UR15, UR21, UR16 ;  /* 0x000000150f107299 */ /* 0x000fe40008001210 */
[----:B------:R-:W-:Y:S02]  /*2b10*/  ULOP3.LUT UR15, UR15, UR13, URZ, 0xc0, !UPT ;  /* 0x0000000d0f0f7292 */ /* 0x000fe4000f8ec03f */
[----:B------:R-:W-:Y:S01]  /*2b20*/  LOP3.LUT R0, R25, UR22, RZ, 0xfc, !PT ;  /* 0x0000001619007c12 */ /* 0x000fe2000f8efcff */
[----:B------:R-:W-:-:S02]  /*2b30*/  USHF.R.U64 UR14, UR16, UR20, UR14 ;  /* 0x00000014100e7299 */ /* 0x000fc4000800120e */
[----:B--2---:R-:W-:Y:S01]  /*2b40*/  USEL UR11, UR40, UR19, !UP3 ;  /* 0x00000013280b7287 */ /* 0x004fe2000d800000 */
[----:B------:R-:W-:-:S13]  /*2b50*/  ISETP.NE.U32.AND P1, PT, R0, RZ, PT ;  /* 0x000000ff0000720c */ /* 0x000fda0003f25070 */
[----:B------:R-:W-:Y:S05]  /*2b60*/  @!P1 BRA `(.L_x_21) ;  /* 0x0000000000149947 */ /* 0x000fea0003800000 */
[----:B------:R-:W-:-:S07]  /*2b70*/  MOV R12, 0x2b90 ;  /* 0x00002b90000c7802 */ /* 0x000fce0000000f00 */
[----:B-----5:R-:W-:Y:S05]  /*2b80*/  CALL.REL.NOINC `($__internal_0_$__cuda_sm20_div_u64) ;  /* 0x000000d0004c7944 */ /* 0x020fea0003c00000 */
[----:B------:R-:W-:-:S04]  /*2b90*/  IMAD.MOV R12, RZ, RZ, -R0 ;  /* 0x000000ffff0c7224 */ /* 0x000fc800078e0a00 */
[----:B------:R-:W-:Y:S01]  /*2ba0*/  IMAD R12, R24, R12, UR14 ;  /* 0x0000000e180c7e24 */ /* 0x000fe2000f8e020c */
[----:B------:R-:W-:Y:S06]  /*2bb0*/  BRA `(.L_x_22) ;  /* 0x0000000000507947 */ /* 0x000fec0003800000 */
.L_x_21:
[----:B------:R-:W1:Y:S01]  /*2bc0*/  I2F.U32.RP R0, R24 ;  /* 0x0000001800007306 */ /* 0x000e620000209000 */
[----:B------:R-:W-:-:S07]  /*2bd0*/  ISETP.NE.U32.AND P3, PT, R24, RZ, PT ;  /* 0x000000ff1800720c */ /* 0x000fce0003f65070 */
[----:B-1----:R-:W1:Y:S02]  /*2be0*/  MUFU.RCP R0, R0 ;  /* 0x0000000000007308 */ /* 0x002e640000001000 */
[----:B-1----:R-:W-:-:S06]  /*2bf0*/  VIADD R2, R0, 0xffffffe ;  /* 0x0ffffffe00027836 */ /* 0x002fcc0000000000 */
[----:B------:R1:W2:Y:S02]  /*2c00*/  F2I.FTZ.U32.TRUNC.NTZ R3, R2 ;  /* 0x0000000200037305 */ /* 0x0002a4000021f000 */
[----:B-1----:R-:W-:Y:S02]  /*2c10*/  IMAD.MOV.U32 R2, RZ, RZ, RZ ;  /* 0x000000ffff027224 */ /* 0x002fe400078e00ff */
[----:B--2---:R-:W-:-:S04]  /*2c20*/  IMAD.MOV R15, RZ, RZ, -R3 ;  /* 0x000000ffff0f7224 */ /* 0x004fc800078e0a03 */
[----:B------:R-:W-:-:S04]  /*2c30*/  IMAD R15, R15, R24, RZ ;  /* 0x000000180f0f7224 */ /* 0x000fc800078e02ff */
[----:B------:R-:W-:-:S06]  /*2c40*/  IMAD.HI.U32 R3, R3, R15, R2 ;  /* 0x0000000f03037227 */ /* 0x000fcc00078e0002 */
[----:B------:R-:W-:-:S05]  /*2c50*/  IMAD.HI.U32 R0, R3, UR14, RZ ;  /* 0x0000000e03007c27 */ /* 0x000fca000f8e00ff */
[----:B------:R-:W-:-:S05]  /*2c60*/  IADD3 R3, -R0, RZ, RZ ;  /* 0x000000ff00037210 */ /* 0x000fca0007ffe1ff */
[----:B------:R-:W-:-:S05]  /*2c70*/  IMAD R3, R24, R3, UR14 ;  /* 0x0000000e18037e24 */ /* 0x000fca000f8e0203 */
[----:B------:R-:W-:-:S13]  /*2c80*/  ISETP.GE.U32.AND P1, PT, R3, R24, PT ;  /* 0x000000180300720c */ /* 0x000fda0003f26070 */
[----:B------:R-:W-:Y:S02]  /*2c90*/  @P1 IMAD.IADD R3, R3, 0x1, -R24 ;  /* 0x0000000103031824 */ /* 0x000fe400078e0a18 */
[----:B------:R-:W-:-:S03]  /*2ca0*/  @P1 VIADD R0, R0, 0x1 ;  /* 0x0000000100001836 */ /* 0x000fc60000000000 */
[----:B------:R-:W-:-:S13]  /*2cb0*/  ISETP.GE.U32.AND P2, PT, R3, R24, PT ;  /* 0x000000180300720c */ /* 0x000fda0003f46070 */
[----:B------:R-:W-:Y:S01]  /*2cc0*/  @P2 VIADD R0, R0, 0x1 ;  /* 0x0000000100002836 */ /* 0x000fe20000000000 */
[----:B------:R-:W-:-:S05]  /*2cd0*/  @!P3 LOP3.LUT R0, RZ, R24, RZ, 0x33, !PT ;  /* 0x00000018ff00b212 */ /* 0x000fca00078e33ff */
[----:B------:R-:W-:-:S04]  /*2ce0*/  IMAD.MOV R12, RZ, RZ, -R0 ;  /* 0x000000ffff0c7224 */ /* 0x000fc800078e0a00 */
[----:B------:R-:W-:-:S07]  /*2cf0*/  IMAD R12, R24, R12, UR14 ;  /* 0x0000000e180c7e24 */ /* 0x000fce000f8e020c */
.L_x_22:
[----:B------:R-:W1:Y:S01]  /*2d00*/  LDC R15, c[0x0][0x8a8] ;  /* 0x00022a00ff0f7b82 */ /* 0x000e620000000800 */
[----:B------:R-:W-:Y:S01]  /*2d10*/  ULDC UR14, c[0x0][0x904] ;  /* 0x00024100000e7ab9 */ /* 0x000fe20000000800 */
[----:B------:R-:W-:Y:S01]  /*2d20*/  UMOV UR13, 0xffffffff ;  /* 0xffffffff000d7882 */ /* 0x000fe20000000000 */
[----:B------:R-:W-:Y:S01]  /*2d30*/  PLOP3.LUT P1, PT, PT, PT, UP3, 0x80, 0x0 ;  /* 0x000000000000781c */ /* 0x000fe20003f2f038 */
[----:B------:R-:W-:-:S04]  /*2d40*/  USHF.L.U32 UR13, UR13, UR14, URZ ;  /* 0x0000000e0d0d7299 */ /* 0x000fc8000800063f */
[----:B------:R-:W2:Y:S02]  /*2d50*/  LDC R17, c[0x0][0x8b8] ;  /* 0x00022e00ff117b82 */ /* 0x000ea40000000800 */
[----:B------:R-:W-:Y:S01]  /*2d60*/  LOP3.LUT R2, RZ, UR13, RZ, 0x33, !PT ;  /* 0x0000000dff027c12 */ /* 0x000fe2000f8e33ff */
[----:B------:R-:W-:Y:S02]  /*2d70*/  UMOV UR13, 0x1 ;  /* 0x00000001000d7882 */ /* 0x000fe40000000000 */
[----:B------:R-:W-:Y:S01]  /*2d80*/  USHF.L.U32 UR13, UR13, UR14, URZ ;  /* 0x0000000e0d0d7299 */ /* 0x000fe2000800063f */
[----:B------:R-:W-:Y:S02]  /*2d90*/  LOP3.LUT R3, R2, UR16, RZ, 0xc0, !PT ;  /* 0x0000001002037c12 */ /* 0x000fe4000f8ec0ff */
[----:B------:R-:W-:Y:S02]  /*2da0*/  @P1 IMAD.U32 R18, RZ, RZ, UR6 ;  /* 0x00000006ff121e24 */ /* 0x000fe4000f8e00ff */
[----:B------:R-:W-:-:S02]  /*2db0*/  @!P1 IMAD.U32 R18, RZ, RZ, UR6 ;  /* 0x00000006ff129e24 */ /* 0x000fc4000f8e00ff */
[----:B------:R-:W-:Y:S02]  /*2dc0*/  IMAD R0, R0, UR13, R3 ;  /* 0x0000000d00007c24 */ /* 0x000fe4000f8e0203 */
[----:B-1----:R-:W-:-:S04]  /*2dd0*/  IMAD R12, R12, R15, UR15 ;  /* 0x0000000f0c0c7e24 */ /* 0x002fc8000f8e020f */
[----:B------:R-:W-:Y:S02]  /*2de0*/  @P1 IMAD.MOV.U32 R16, RZ, RZ, R12 ;  /* 0x000000ffff101224 */ /* 0x000fe400078e000c */
[----:B--2---:R-:W-:Y:S01]  /*2df0*/  IMAD R17, R0, R17, UR11 ;  /* 0x0000000b00117e24 */ /* 0x004fe2000f8e0211 */
[----:B------:R-:W-:-:S03]  /*2e00*/  UMOV UR11, 0x1 ;  /* 0x00000001000b7882 */ /* 0x000fc60000000000 */
[----:B------:R-:W-:Y:S02]  /*2e10*/  @!P1 IMAD.MOV.U32 R16, RZ, RZ, R17 ;  /* 0x000000ffff109224 */ /* 0x000fe400078e0011 */
[----:B------:R-:W-:-:S07]  /*2e20*/  @!P1 IMAD.MOV.U32 R17, RZ, RZ, R12 ;  /* 0x000000ffff119224 */ /* 0x000fce00078e000c */
.L_x_9:
[----:B------:R-:W-:-:S13]  /*2e30*/  ISETP.NE.AND P1, PT, RZ, UR11, PT ;  /* 0x0000000bff007c0c */ /* 0x000fda000bf25270 */
[----:B------:R-:W-:Y:S05]  /*2e40*/  @!P1 EXIT ;  /* 0x000000000000994d */ /* 0x000fea0003800000 */
[----:B-1----:R-:W1:Y:S02]  /*2e50*/  LDC.64 R24, c[0x0][0x290] ;  /* 0x0000a400ff187b82 */ /* 0x002e640000000a00 */
[----:B-1----:R-:W-:-:S05]  /*2e60*/  IMAD.WIDE R24, R18, 0xc, R24 ;  /* 0x0000000c12187825 */ /* 0x002fca00078e0218 */
[----:B------:R1:W5:Y:S04]  /*2e70*/  LDG.E R2, desc[UR58][R24.64] ;  /* 0x0000003a18027981 */ /* 0x000368000c1e1900 */
[----:B------:R1:W5:Y:S04]  /*2e80*/  LDG.E R0, desc[UR58][R24.64+0x4] ;  /* 0x0000043a18007981 */ /* 0x000368000c1e1900 */
[----:B------:R1:W5:Y:S01]  /*2e90*/  LDG.E R36, desc[UR58][R24.64+0x8] ;  /* 0x0000083a18247981 */ /* 0x000362000c1e1900 */
[----:B------:R-:W-:Y:S01]  /*2ea0*/  PLOP3.LUT P1, PT, PT, PT, UP1, 0x80, 0x0 ;  /* 0x000000000000781c */ /* 0x000fe20003f2f018 */
[----:B------:R-:W2:Y:S01]  /*2eb0*/  S2UR UR42, SR_CgaCtaId ;  /* 0x00000000002a79c3 */ /* 0x000ea20000008800 */
[----:B------:R-:W-:-:S11]  /*2ec0*/  SHF.R.S32.HI R3, RZ, 0x1f, R18 ;  /* 0x0000001fff037819 */ /* 0x000fd60000011412 */
[----:B-1----:R-:W-:Y:S05]  /*2ed0*/  @!P1 BRA `(.L_x_23) ;  /* 0x0000006000389947 */ /* 0x002fea0003800000 */
[----:B------:R-:W-:-:S06]  /*2ee0*/  UISETP.GT.U32.AND UP0, UPT, UR18, 0x1, UPT ;  /* 0x000000011200788c */ /* 0x000fcc000bf04070 */
[----:B------:R-:W-:-:S13]  /*2ef0*/  PLOP3.LUT P0, PT, PT, PT, UP0, 0x80, 0x0 ;  /* 0x000000000000781c */ /* 0x000fda0003f0f008 */
[----:B--2---:R-:W-:Y:S05]  /*2f00*/  @P0 EXIT ;  /* 0x000000000000094d */ /* 0x004fea0003800000 */
.L_x_24:
[----:B------:R-:W-:-:S08]  /*2f10*/  NOP ;  /* 0x0000000000007918 */ /* 0x000fd00000000000 */
[----:B------:R-:W1:Y:S02]  /*2f20*/  USETMAXREG.TRY_ALLOC.CTAPOOL UP0, 0xe8 ;  /* 0x000000e8000079c8 */ /* 0x000e640008000600 */
[----:B-1----:R-:W-:-:S13]  /*2f30*/  PLOP3.LUT P0, PT, PT, PT, UP0, 0x80, 0x0 ;  /* 0x000000000000781c */ /* 0x002fda0003f0f008 */
[----:B------:R-:W-:Y:S05]  /*2f40*/  @!P0 BRA `(.L_x_24) ;  /* 0xfffffffc00f08947 */ /* 0x000fea000383ffff */
[----:B------:R-:W1:Y:S01]  /*2f50*/  SHFL.IDX PT, R13, R13, RZ, 0x1f ;  /* 0x00001fff0d0d7589 */ /* 0x000e6200000e0000 */
[----:B------:R-:W2:Y:S01]  /*2f60*/  S2UR UR4, SR_CTAID.Y ;  /* 0x00000000000479c3 */ /* 0x000ea20000002600 */
[----:B------:R-:W-:Y:S01]  /*2f70*/  UMOV UR60, URZ ;  /* 0x0000003f003c7c82 */ /* 0x000fe20008000000 */
[----:B------:R-:W-:Y:S01]  /*2f80*/  UMOV UR61, URZ ;  /* 0x0000003f003d7c82 */ /* 0x000fe20008000000 */
[----:B-1----:R-:W-:Y:S01]  /*2f90*/  LOP3.LUT P0, RZ, R13, 0x3, RZ, 0xc0, !PT ;  /* 0x000000030dff7812 */ /* 0x002fe2000780c0ff */
[----:B--2---:R-:W-:-:S12]  /*2fa0*/  UIMAD UR4, UR4, UR41, UR40 ;  /* 0x00000029040472a4 */ /* 0x004fd8000f8e0228 */
[----:B------:R-:W-:Y:S05]  /*2fb0*/  @P0 BRA `(.L_x_25) ;  /* 0x0000000000a40947 */ /* 0x000fea0003800000 */
[----:B------:R-:W-:Y:S01]  /*2fc0*/  ELECT P0, URZ, PT ;  /* 0x00000000003f782f */ /* 0x000fe20003800000 */
[----:B------:R-:W-:-:S12]  /*2fd0*/  BSSY B0, `(.L_x_26) ;  /* 0x0000020000007945 */ /* 0x000fd80003800000 */
[----:B------:R-:W-:Y:S05]  /*2fe0*/  @!P0 BRA `(.L_x_27) ;  /* 0x0000000000788947 */ /* 0x000fea0003800000 */
[----:B------:R-:W1:Y:S01]  /*2ff0*/  S2UR UR6, SR_CgaCtaId ;  /* 0x00000000000679c3 */ /* 0x000e620000008800 */
[----:B------:R-:W-:Y:S01]  /*3000*/  UISETP.NE.AND UP0, UPT, UR12, 0x1, UPT ;  /* 0x000000010c00788c */ /* 0x000fe2000bf05270 */
[----:B------:R-:W-:-:S06]  /*3010*/  UMOV UR5, 0x400 ;  /* 0x0000040000057882 */ /* 0x000fcc0000000000 */
[----:B------:R-:W2:Y:S08]  /*3020*/  LDC.64 R4, c[0x0][0x700] ;  /* 0x0001c000ff047b82 */ /* 0x000eb00000000a00 */
[----:B------:R-:W2:Y:S08]  /*3030*/  LDC.64 R6, c[0x0][0x708] ;  /* 0x0001c200ff067b82 */ /* 0x000eb00000000a00 */
[----:B-----5:R-:W3:Y:S01]  /*3040*/  LDC.64 R8, c[0x0][0x710] ;  /* 0x0001c400ff087b82 */ /* 0x020ee20000000a00 */
[----:B-1----:R-:W-:-:S04]  /*3050*/  ULEA UR5, UR6, UR5, 0x18 ;  /* 0x0000000506057291 */ /* 0x002fc8000f8ec03f */
[----:B------:R-:W-:Y:S02]  /*3060*/  UIADD3 UR6, UR5, 0x80, URZ ;  /* 0x0000008005067890 */ /* 0x000fe4000fffe03f */
[----:B------:R-:W-:Y:S01]  /*3070*/  @!UP0 UIADD3 UR6, UR5, URZ, URZ ;  /* 0x0000003f05068290 */ /* 0x000fe2000fffe03f */
[----:B------:R-:W3:Y:S08]  /*3080*/  LDC.64 R10, c[0x0][0x718] ;  /* 0x0001c600ff0a7b82 */ /* 0x000ef00000000a00 */
[----:B------:R-:W1:Y:S01]  /*3090*/  LDC.64 R24, c[0x0][0x720] ;  /* 0x0001c800ff187b82 */ /* 0x000e620000000a00 */
[----:B--2---:R2:W-:Y:S07]  /*30a0*/  STS.128 [UR6+0x38700], R4 ;  /* 0x03870004ff007988 */ /* 0x0045ee0008000c06 */
[----:B------:R-:W1:Y:S08]  /*30b0*/  LDC.64 R26, c[0x0][0x728] ;  /* 0x0001ca00ff1a7b82 */ /* 0x000e700000000a00 */
[----:B------:R-:W4:Y:S01]  /*30c0*/  LDC.64 R28, c[0x0][0x730] ;  /* 0x0001cc00ff1c7b82 */ /* 0x000f220000000a00 */
[----:B---3--:R2:W-:Y:S07]  /*30d0*/  STS.128 [UR6+0x38710], R8 ;  /* 0x03871008ff007988 */ /* 0x0085ee0008000c06 */
[----:B------:R-:W4:Y:S08]  /*30e0*/  LDC.64 R30, c[0x0][0x738] ;  /* 0x0001ce00ff1e7b82 */ /* 0x000f300000000a00 */
[----:B------:R-:W3:Y:S01]  /*30f0*/  LDC.64 R32, c[0x0][0x740] ;  /* 0x0001d000ff207b82 */ /* 0x000ee20000000a00 */
[----:B-1----:R2:W-:Y:S07]  /*3100*/  STS.128 [UR6+0x38720], R24 ;  /* 0x03872018ff007988 */ /* 0x0025ee0008000c06 */
[----:B------:R-:W3:Y:S08]  /*3110*/  LDC.64 R34, c[0x0][0x748] ;  /* 0x0001d200ff227b82 */ /* 0x000ef00000000a00 */
[----:B------:R-:W1:Y:S01]  /*3120*/  LDC.64 R36, c[0x0][0x750] ;  /* 0x0001d400ff247b82 */ /* 0x000e620000000a00 */
[----:B----4-:R2:W-:Y:S07]  /*3130*/  STS.128 [UR6+0x38730], R28 ;  /* 0x0387301cff007988 */ /* 0x0105ee0008000c06 */
[----:B------:R-:W1:Y:S08]  /*3140*/  LDC.64 R38, c[0x0][0x758] ;  /* 0x0001d600ff267b82 */ /* 0x000e700000000a00 */
[----:B------:R-:W4:Y:S01]  /*3150*/  LDC.64 R40, c[0x0][0x760] ;  /* 0x0001d800ff287b82 */ /* 0x000f220000000a00 */
[----:B---3--:R2:W-:Y:S07]  /*3160*/  STS.128 [UR6+0x38740], R32 ;  /* 0x03874020ff007988 */ /* 0x0085ee0008000c06 */
[----:B------:R-:W4:Y:S08]  /*3170*/  LDC.64 R42, c[0x0][0x768] ;  /* 0x0001da00ff2a7b82 */ /* 0x000f300000000a00 */
[----:B------:R-:W3:Y:S01]  /*3180*/  LDC.64 R44, c[0x0][0x770] ;  /* 0x0001dc00ff2c7b82 */ /* 0x000ee20000000a00 */
[----:B-1----:R2:W-:Y:S07]  /*3190*/  STS.128 [UR6+0x38750], R36 ;  /* 0x03875024ff007988 */ /* 0x0025ee0008000c06 */
[----:B------:R-:W3:Y:S01]  /*31a0*/  LDC.64 R46, c[0x0][0x778] ;  /* 0x0001de00ff2e7b82 */ /* 0x000ee20000000a00 */
[----:B----4-:R2:W-:Y:S04]  /*31b0*/  STS.128 [UR6+0x38760], R40 ;  /* 0x03876028ff007988 */ /* 0x0105e80008000c06 */
[----:B---3--:R2:W-:Y:S02]  /*31c0*/  STS.128 [UR6+0x38770], R44 ;  /* 0x0387702cff007988 */ /* 0x0085e40008000c06 */
.L_x_27:
[----:B------:R-:W-:Y:S05]  /*31d0*/  BSYNC B0 ;  /* 0x0000000000007941 */ /* 0x000fea0003800000 */
.L_x_26:
[----:B------:R-:W-:Y:S01]  /*31e0*/  UISETP.NE.AND UP0, UPT, UR12, 0x1, UPT ;  /* 0x000000010c00788c */ /* 0x000fe2000bf05270 */
[----:B------:R-:W-:Y:S01]  /*31f0*/  NOP ;  /* 0x0000000000007918 */ /* 0x000fe20000000000 */
[----:B------:R-:W-:Y:S01]  /*3200*/  ULDC UR5, c[0x0][0x884] ;  /* 0x0002210000057ab9 */ /* 0x000fe20000000800 */
[----:B------:R-:W-:Y:S01]  /*3210*/  ULDC.64 UR60, c[0x0][0x800] ;  /* 0x00020000003c7ab9 */ /* 0x000fe20000000a00 */
[----:B------:R-:W-:-:S04]  /*3220*/  USEL UR5, UR5, URZ, UP0 ;  /* 0x0000003f05057287 */ /* 0x000fc80008000000 */
[----:B------:R-:W-:-:S04]  /*3230*/  UIADD3 UR5, UR4, UR5, URZ ;  /* 0x0000000504057290 */ /* 0x000fc8000fffe03f */
[----:B------:R-:W-:-:S12]  /*3240*/  UIMAD.WIDE UR60, UR5, 0x80, UR60 ;  /* 0x00000080053c78a5 */ /* 0x000fd8000f8e023c */
.L_x_25:
[----:B------:R-:W-:-:S13]  /*3250*/  ISETP.NE.AND P0, PT, RZ, UR55, PT ;  /* 0x00000037ff007c0c */ /* 0x000fda000bf05270 */
[----:B------:R-:W-:Y:S05]  /*3260*/  @P0 BRA `(.L_x_28) ;  /* 0x00000004001c0947 */ /* 0x000fea0003800000 */
[----:B------:R-:W-:Y:S01]  /*3270*/  ELECT P0, URZ, PT ;  /* 0x00000000003f782f */ /* 0x000fe20003800000 */
[----:B------:R-:W-:-:S12]  /*3280*/  BSSY B0, `(.L_x_29) ;  /* 0x0000030000007945 */ /* 0x000fd80003800000 */
[----:B------:R-:W-:Y:S05]  /*3290*/  @!P0 BRA `(.L_x_30) ;  /* 0x0000000000b88947 */ /* 0x000fea0003800000 */
[C---:B--2---:R-:W-:Y:S01]  /*32a0*/  IMAD.SHL.U32 R4, R18.reuse, 0x8, RZ ;  /* 0x0000000812047824 */ /* 0x044fe200078e00ff */
[----:B------:R-:W-:Y:S01]  /*32b0*/  ULDC.64 UR4, c[0x0][0x820] ;  /* 0x0002080000047ab9 */ /* 0x000fe20000000a00 */
[----:B------:R-:W-:-:S03]  /*32c0*/  SHF.L.U64.HI R3, R18, 0x3, R3 ;  /* 0x0000000312037819 */ /* 0x000fc60000010203 */
[----:B------:R-:W-:-:S04]  /*32d0*/  IADD3 R6, P0, R4, UR4, RZ ;  /* 0x0000000404067c10 */ /* 0x000fc8000ff1e0ff */
[----:B------:R-:W-:Y:S01]  /*32e0*/  IADD3.X R7, R3, UR5, RZ, P0, !PT ;  /* 0x0000000503077c10 */ /* 0x000fe200087fe4ff */
[----:B------:R-:W-:-:S05]  /*32f0*/  ULDC.64 UR4, c[0x0][0x818] ;  /* 0x0002060000047ab9 */ /* 0x000fca0000000a00 */
[----:B------:R-:W2:Y:S01]  /*3300*/  LDG.E.64 R6, desc[UR58][R6.64] ;  /* 0x0000003a06067981 */ /* 0x000ea2000c1e1b00 */
[----:B------:R-:W-:-:S04]  /*3310*/  IADD3 R4, P0, R4, UR4, RZ ;  /* 0x0000000404047c10 */ /* 0x000fc8000ff1e0ff */
[----:B------:R-:W-:-:S06]  /*3320*/  IADD3.X R5, R3, UR5, RZ, P0, !PT ;  /* 0x0000000503057c10 */ /* 0x000fcc00087fe4ff */
[----:B------:R-:W3:Y:S01]  /*3330*/  LDG.E.64 R4, desc[UR58][R4.64] ;  /* 0x0000003a04047981 */ /* 0x000ee2000c1e1b00 */
[----:B------:R-:W1:Y:S01]  /*3340*/  S2UR UR5, SR_CgaCtaId ;  /* 0x00000000000579c3 */ /* 0x000e620000008800 */
[----:B------:R-:W-:Y:S01]  /*3350*/  UISETP.NE.AND UP0, UPT, UR12, 0x1, UPT ;  /* 0x000000010c00788c */ /* 0x000fe2000bf05270 */
[----:B-----5:R-:W-:Y:S01]  /*3360*/  VIADD R9, R0, 0xffffffff ;  /* 0xffffffff00097836 */ /* 0x020fe20000000000 */
[----:B------:R-:W-:Y:S01]  /*3370*/  UMOV UR4, 0x400 ;  /* 0x0000040000047882 */ /* 0x000fe20000000000 */
[----:B------:R-:W-:Y:S01]  /*3380*/  CS2R R10, SRZ ;  /* 0x00000000000a7805 */ /* 0x000fe2000001ff00 */
[----:B-1----:R-:W-:-:S04]  /*3390*/  ULEA UR4, UR5, UR4, 0x18 ;  /* 0x0000000405047291 */ /* 0x002fc8000f8ec03f */
[----:B------:R-:W-:-:S03]  /*33a0*/  UIADD3 UR5, UR4, 0x80, URZ ;  /* 0x0000008004057890 */ /* 0x000fc6000fffe03f */
[----:B------:R-:W-:-:S04]  /*33b0*/  @!UP0 UIADD3 UR5, UR4, URZ, URZ ;  /* 0x0000003f04058290 */ /* 0x000fc8000fffe03f */
[----:B------:R-:W-:-:S05]  /*33c0*/  UIADD3 UR4, UR5, 0x38700, URZ ;  /* 0x0003870005047890 */ /* 0x000fca000fffe03f */
[----:B------:R-:W1:Y:S01]  /*33d0*/  LDS R3, [UR5+0x3871c] ;  /* 0x03871c05ff037984 */ /* 0x000e620008000800 */
[----:B------:R-:W-:-:S03]  /*33e0*/  IMAD.U32 R20, RZ, RZ, UR4 ;  /* 0x00000004ff147e24 */ /* 0x000fc6000f8e00ff */
[----:B------:R-:W-:Y:S02]  /*33f0*/  STS [UR5+0x38730], RZ ;  /* 0x038730ffff007988 */ /* 0x000fe40008000805 */
[----:B------:R-:W-:-:S05]  /*3400*/  SHF.R.U64 R20, R20, 0x4, RZ ;  /* 0x0000000414147819 */ /* 0x000fca00000012ff */
[----:B------:R-:W-:Y:S04]  /*3410*/  STS [UR5+0x38710], R20 ;  /* 0x03871014ff007988 */ /* 0x000fe80008000805 */
[----:B------:R-:W-:Y:S01]  /*3420*/  STS [UR5+0x38714], R20 ;  /* 0x03871414ff007988 */ /* 0x000fe20008000805 */
[C---:B--2---:R-:W-:Y:S02]  /*3430*/  SHF.L.U64.HI R13, R6.reuse, 0x1, R7 ;  /* 0x00000001060d7819 */ /* 0x044fe40000010207 */
[----:B------:R-:W-:Y:S02]  /*3440*/  SHF.L.U32 R6, R6, 0x1, RZ ;  /* 0x0000000106067819 */ /* 0x000fe400000006ff */
[----:B------:R-:W-:Y:S02]  /*3450*/  LOP3.LUT R13, R13, 0x1fffffff, RZ, 0xc0, !PT ;  /* 0x1fffffff0d0d7812 */ /* 0x000fe400078ec0ff */
[----:B------:R-:W-:-:S02]  /*3460*/  LOP3.LUT R0, R6, 0xfffffffe, RZ, 0xc0, !PT ;  /* 0xfffffffe06007812 */ /* 0x000fc400078ec0ff */
[--C-:B------:R-:W-:Y:S02]  /*3470*/  SHF.R.U32.HI R8, RZ, 0x4, R13.reuse ;  /* 0x00000004ff087819 */ /* 0x100fe4000001160d */
[----:B------:R-:W-:Y:S01]  /*3480*/  SHF.R.U64 R0, R0, 0x4, R13 ;  /* 0x0000000400007819 */ /* 0x000fe2000000120d */
[----:B---3--:R-:W-:Y:S01]  /*3490*/  STS.64 [UR5+0x38700], R4 ;  /* 0x03870004ff007988 */ /* 0x008fe20008000a05 */
[----:B-1----:R-:W-:-:S03]  /*34a0*/  LOP3.LUT R3, R3, 0xf, R8, 0xb8, !PT ;  /* 0x0000000f03037812 */ /* 0x002fc600078eb808 */
[----:B------:R-:W-:Y:S04]  /*34b0*/  STS [UR5+0x3870c], R0 ;  /* 0x03870c00ff007988 */ /* 0x000fe80008000805 */
[----:B------:R-:W-:Y:S04]  /*34c0*/  STS [UR5+0x3871c], R3 ;  /* 0x03871c03ff007988 */ /* 0x000fe80008000805 */
[----:B------:R-:W1:Y:S02]  /*34d0*/  LDS R7, [UR5+0x3871c] ;  /* 0x03871c05ff077984 */ /* 0x000e640008000800 */
[----:B-1----:R-:W-:-:S05]  /*34e0*/  LOP3.LUT R7, R7, 0xf0, RZ, 0xb8, !PT ;  /* 0x000000f007077812 */ /* 0x002fca00078eb8ff */
[----:B------:R-:W-:Y:S04]  /*34f0*/  STS [UR5+0x3871c], R7 ;  /* 0x03871c07ff007988 */ /* 0x000fe80008000805 */
[----:B------:R-:W1:Y:S02]  /*3500*/  LDS R8, [UR5+0x3871c] ;  /* 0x03871c05ff087984 */ /* 0x000e640008000800 */
[----:B-1----:R-:W-:Y:S01]  /*3510*/  LOP3.LUT R21, R8, 0xf00, RZ, 0xb8, !PT ;  /* 0x00000f0008157812 */ /* 0x002fe200078eb8ff */
[----:B------:R-:W-:-:S04]  /*3520*/  VIADD R8, R2, 0xffffffff ;  /* 0xffffffff02087836 */ /* 0x000fc80000000000 */
[----:B------:R-:W-:Y:S04]  /*3530*/  STS.64 [UR5+0x38718], R20 ;  /* 0x03871814ff007988 */ /* 0x000fe80008000a05 */
[----:B------:R-:W1:Y:S04]  /*3540*/  LDS R12, [UR5+0x3871c] ;  /* 0x03871c05ff0c7984 */ /* 0x000e680008000800 */
[----:B------:R3:W-:Y:S01]  /*3550*/  STS.128 [UR5+0x38720], R8 ;  /* 0x03872008ff007988 */ /* 0x0007e20008000c05 */
[----:B-1----:R-:W-:-:S05]  /*3560*/  LOP3.LUT R12, R12, 0xf000, RZ, 0xb8, !PT ;  /* 0x0000f0000c0c7812 */ /* 0x002fca00078eb8ff */
[----:B------:R3:W-:Y:S02]  /*3570*/  STS [UR5+0x3871c], R12 ;  /* 0x03871c0cff007988 */ /* 0x0007e40008000805 */
.L_x_30:
[----:B------:R-:W-:Y:S05]  /*3580*/  BSYNC B0 ;  /* 0x0000000000007941 */ /* 0x000fea0003800000 */
.L_x_29:
[----:B------:R-:W-:Y:S01]  /*3590*/  ELECT P0, URZ, PT ;  /* 0x00000000003f782f */ /* 0x000fe20003800000 */
[----:B------:R-:W-:Y:S01]  /*35a0*/  NOP ;  /* 0x0000000000007918 */ /* 0x000fe20000000000 */
[----:B------:R-:W-:Y:S11]  /*35b0*/  BSSY B0, `(.L_x_31) ;  /* 0x0000004000007945 */ /* 0x000ff60003800000 */
[----:B------:R-:W-:Y:S05]  /*35c0*/  @!P0 BRA `(.L_x_32) ;  /* 0x0000000000088947 */ /* 0x000fea0003800000 */
[----:B------:R0:W-:Y:S01]  /*35d0*/  UTMACMDFLUSH ;  /* 0x00000000000079b7 */ /* 0x0001e20000000000 */
[----:B------:R-:W-:-:S04]  /*35e0*/  DEPBAR.LE SB0, 0x0 ;  /* 0x000080000000791a */ /* 0x000fc80000000000 */
.L_x_32:
[----:B------:R-:W-:Y:S05]  /*35f0*/  BSYNC B0 ;  /* 0x0000000000007941 */ /* 0x000fea0003800000 */
.L_x_31:
[----:B------:R-:W1:Y:S01]  /*3600*/  S2UR UR5, SR_CgaCtaId ;  /* 0x00000000000579c3 */ /* 0x000e620000008800 */
[----:B-----5:R-:W4:Y:S01]  /*3610*/  S2R R0, SR_LANEID ;  /* 0x0000000000007919 */ /* 0x020f220000000000 */
[----:B------:R-:W-:Y:S01]  /*3620*/  UISETP.NE.AND UP0, UPT, UR12, 0x1, UPT ;  /* 0x000000010c00788c */ /* 0x000fe2000bf05270 */
[----:B------:R-:W-:Y:S02]  /*3630*/  UMOV UR4, 0x400 ;  /* 0x0000040000047882 */ /* 0x000fe40000000000 */
[----:B-1----:R-:W-:-:S04]  /*3640*/  ULEA UR4, UR5, UR4, 0x18 ;  /* 0x0000000405047291 */ /* 0x002fc8000f8ec03f */
[----:B------:R-:W-:-:S04]  /*3650*/  UIADD3 UR5, UR4, 0x80, URZ ;  /* 0x0000008004057890 */ /* 0x000fc8000fffe03f */
[----:B------:R-:W-:Y:S01]  /*3660*/  @!UP0 UIADD3 UR5, UR4, URZ, URZ ;  /* 0x0000003f04058290 */ /* 0x000fe2000fffe03f */
[----:B----4-:R-:W-:-:S05]  /*3670*/  IMAD.SHL.U32 R0, R0, 0x4, RZ ;  /* 0x0000000400007824 */ /* 0x010fca00078e00ff */
[----:B------:R-:W-:Y:S01]  /*3680*/  IMAD.U32 R3, RZ, RZ, UR5 ;  /* 0x00000005ff037e24 */ /* 0x000fe2000f8e00ff */
[----:B------:R-:W-:-:S04]  /*3690*/  IADD3 R2, P0, R0, UR60, RZ ;  /* 0x0000003c00027c10 */ /* 0x000fc8000ff1e0ff */
[----:B--2---:R-:W-:Y:S01]  /*36a0*/  IADD3 R4, R0, 0x38700, R3 ;  /* 0x0003870000047810 */ /* 0x004fe20007ffe003 */
[----:B------:R-:W-:-:S04]  /*36b0*/  IMAD.X R3, RZ, RZ, UR61, P0 ;  /* 0x0000003dff037e24 */ /* 0x000fc800080e06ff */
[----:B------:R-:W1:Y:S04]  /*36c0*/  LDS R5, [R4] ;  /* 0x0000000004057984 */ /* 0x000e680000000800 */
[----:B-1----:R1:W5:Y:S02]  /*36d0*/  ATOMG.E.EXCH.STRONG.GPU PT, RZ, [R2], R5 ;  /* 0x0000000502ff73a8 */ /* 0x00236400041ee100 */
.L_x_28:
[----:B------:R-:W-:Y:S01]  /*36e0*/  LEA.HI R14, R14, R19, RZ, 0x8 ;  /* 0x000000130e0e7211 */ /* 0x000fe200078f40ff */
[----:B------:R-:W4:Y:S01]  /*36f0*/  S2UR UR43, SR_CgaCtaId ;  /* 0x00000000002b79c3 */ /* 0x000f220000008800 */
[----:B------:R-:W-:Y:S01]  /*3700*/  UISETP.NE.AND UP0, UPT, UR12, 0x1, UPT ;  /* 0x000000010c00788c */ /* 0x000fe2000bf05270 */
[----:B------:R-:W-:Y:S01]  /*3710*/  IMAD.MOV.U32 R156, RZ, RZ, RZ ;  /* 0x000000ffff9c7224 */ /* 0x000fe200078e00ff */
[----:B------:R-:W-:Y:S01]  /*3720*/  LOP3.LUT R14, R14, 0xffffff00, RZ, 0xc0, !PT ;  /* 0xffffff000e0e7812 */ /* 0x000fe200078ec0ff */
[----:B------:R-:W-:Y:S01]  /*3730*/  UMOV UR47, 0x400 ;  /* 0x00000400002f7882 */ /* 0x000fe20000000000 */
[----:B------:R-:W-:Y:S02]  /*3740*/  ULOP3.LUT UR51, UR53, 0x1, URZ, 0xfc, !UPT ;  /* 0x0000000135337892 */ /* 0x000fe4000f8efc3f */
[----:B------:R-:W-:Y:S01]  /*3750*/  ULOP3.LUT UR50, UR54, 0x1, URZ, 0xfc, !UPT ;  /* 0x0000000136327892 */ /* 0x000fe2000f8efc3f */
[----:B------:R-:W-:Y:S01]  /*3760*/  IMAD.IADD R14, R19, 0x1, -R14 ;  /* 0x00000001130e7824 */ /* 0x000fe200078e0a0e */
[----:B------:R-:W-:Y:S01]  /*3770*/  ULOP3.LUT UR48, UR52, 0x1, URZ, 0xfc, !UPT ;  /* 0x0000000134307892 */ /* 0x000fe2000f8efc3f */
[----:B------:R-:W-:-:S02]  /*3780*/  UMOV UR36, URZ ;  /* 0x0000003f00247c82 */ /* 0x000fc40008000000 */
[C---:B--2---:R-:W-:Y:S01]  /*3790*/  IMAD.SHL.U32 R4, R14.reuse, 0x40, RZ ;  /* 0x000000400e047824 */ /* 0x044fe200078e00ff */
[----:B-1----:R-:W-:Y:S01]  /*37a0*/  SHF.R.S32.HI R3, RZ, 0x1f, R14 ;  /* 0x0000001fff037819 */ /* 0x002fe2000001140e */
[C---:B------:R-:W-:Y:S01]  /*37b0*/  VIADD R154, R14.reuse, 0x1f ;  /* 0x0000001f0e9a7836 */ /* 0x040fe20000000000 */
[-C--:B-----5:R-:W-:Y:S01]  /*37c0*/  LEA.HI R0, R14, R14.reuse, RZ, 0x1 ;  /* 0x0000000e0e007211 */ /* 0x0a0fe200078f08ff */
[----:B------:R-:W-:Y:S01]  /*37d0*/  UMOV UR56, URZ ;  /* 0x0000003f00387c82 */ /* 0x000fe20008000000 */
[CC--:B------:R-:W-:Y:S01]  /*37e0*/  LEA.HI R2, R3.reuse, R14.reuse, RZ, 0x5 ;  /* 0x0000000e03027211 */ /* 0x0c0fe200078f28ff */
[----:B------:R-:W-:Y:S01]  /*37f0*/  UMOV UR37, URZ ;  /* 0x0000003f00257c82 */ /* 0x000fe20008000000 */
[----:B------:R-:W-:Y:S01]  /*3800*/  LEA.HI R6, R3, R14, RZ, 0x4 ;  /* 0x0000000e03067211 */ /* 0x000fe200078f20ff */
[----:B------:R-:W-:Y:S01]  /*3810*/  UMOV UR38, URZ ;  /* 0x0000003f00267c82 */ /* 0x000fe20008000000 */
[----:B------:R-:W-:Y:S01]  /*3820*/  SHF.R.S32.HI R2, RZ, 0x5, R2 ;  /* 0x00000005ff027819 */ /* 0x000fe20000011402 */
[----:B------:R-:W-:Y:S01]  /*3830*/  UMOV UR39, URZ ;  /* 0x0000003f00277c82 */ /* 0x000fe20008000000 */
[----:B------:R-:W-:Y:S01]  /*3840*/  SHF.R.S32.HI R0, RZ, 0x1, R0 ;  /* 0x00000001ff007819 */ /* 0x000fe20000011400 */
[----:B----4-:R-:W-:Y:S01]  /*3850*/  ULEA UR47, UR43, UR47, 0x18 ;  /* 0x0000002f2b2f7291 */ /* 0x010fe2000f8ec03f */
[----:B---3--:R-:W-:Y:S01]  /*3860*/  SHF.R.S32.HI R9, RZ, 0x4, R6 ;  /* 0x00000004ff097819 */ /* 0x008fe20000011406 */
[----:B------:R-:W-:Y:S01]  /*3870*/  IMAD.SHL.U32 R5, R2, 0x10, RZ ;  /* 0x0000001002057824 */ /* 0x000fe200078e00ff */
[----:B------:R-:W-:Y:S01]  /*3880*/  LOP3.LUT R4, R4, 0x40, RZ, 0xc0, !PT ;  /* 0x0000004004047812 */ /* 0x000fe200078ec0ff */
[----:B------:R-:W-:Y:S01]  /*3890*/  IMAD.SHL.U32 R2, R0, 0x80, RZ ;  /* 0x0000008000027824 */ /* 0x000fe200078e00ff */
[----:B------:R-:W-:Y:S01]  /*38a0*/  LEA.HI R6, R6, R9, RZ, 0x1 ;  /* 0x0000000906067211 */ /* 0x000fe200078f08ff */
[----:B------:R-:W-:Y:S01]  /*38b0*/  UIADD3 UR49, UR47, 0x80, URZ ;  /* 0x000000802f317890 */ /* 0x000fe2000fffe03f */
[----:B------:R-:W-:Y:S01]  /*38c0*/  LOP3.LUT R7, R4, 0x30, R5, 0xf8, !PT ;  /* 0x0000003004077812 */ /* 0x000fe200078ef805 */
[----:B------:R-:W-:Y:S01]  /*38d0*/  @!UP0 UIADD3 UR49, UR47, URZ, URZ ;  /* 0x0000003f2f318290 */ /* 0x000fe2000fffe03f */
[----:B------:R-:W-:-:S02]  /*38e0*/  LOP3.LUT R5, R2, 0x180, RZ, 0xc0, !PT ;  /* 0x0000018002057812 */ /* 0x000fc400078ec0ff */
[----:B------:R-:W-:Y:S01]  /*38f0*/  LOP3.LUT R6, R6, 0x7ffffe, RZ, 0xc0, !PT ;  /* 0x007ffffe06067812 */ /* 0x000fe200078ec0ff */
[----:B------:R-:W-:Y:S01]  /*3900*/  UIADD3 UR49, UR49, 0x38700, URZ ;  /* 0x0003870031317890 */ /* 0x000fe2000fffe03f */
[CC--:B------:R-:W-:Y:S02]  /*3910*/  LEA.HI R152, R3.reuse, R14.reuse, RZ, 0x7 ;  /* 0x0000000e03987211 */ /* 0x0c0fe400078f38ff */
[----:B------:R-:W-:Y:S01]  /*3920*/  LEA.HI R0, R3, R14, RZ, 0x3 ;  /* 0x0000000e03007211 */ /* 0x000fe200078f18ff */
[----:B------:R-:W-:Y:S01]  /*3930*/  IMAD.IADD R9, R9, 0x1, -R6 ;  /* 0x0000000109097824 */ /* 0x000fe200078e0a06 */
[----:B------:R-:W-:Y:S02]  /*3940*/  LOP3.LUT R4, R5, R4, RZ, 0xfc, !PT ;  /* 0x0000000405047212 */ /* 0x000fe400078efcff */
[----:B------:R-:W-:Y:S02]  /*3950*/  SHF.R.S32.HI R152, RZ, 0x7, R152 ;  /* 0x00000007ff987819 */ /* 0x000fe40000011498 */
[----:B------:R-:W-:-:S02]  /*3960*/  LOP3.LUT R0, R7, 0x8, R0, 0xf8, !PT ;  /* 0x0000000807007812 */ /* 0x000fc400078ef800 */
[----:B------:R-:W-:Y:S01]  /*3970*/  SHF.R.U32.HI R4, RZ, 0x3, R4 ;  /* 0x00000003ff047819 */ /* 0x000fe20000011604 */
[----:B------:R-:W-:-:S03]  /*3980*/  IMAD R9, R152, 0x4, R9 ;  /* 0x0000000498097824 */ /* 0x000fc600078e0209 */
[----:B------:R-:W-:-:S04]  /*3990*/  LOP3.LUT R0, R4, R0, R5, 0x1e, !PT ;  /* 0x0000000004007212 */ /* 0x000fc800078e1e05 */
[----:B------:R-:W-:Y:S01]  /*39a0*/  LEA R153, R9, R0, 0x9 ;  /* 0x0000000009997211 */ /* 0x000fe200078e48ff */
[----:B------:R-:W-:-:S07]  /*39b0*/  IMAD.MOV.U32 R0, RZ, RZ, 0x1 ;  /* 0x00000001ff007424 */ /* 0x000fce00078e00ff */
.L_x_113:
[----:B---3--:R-:W1:Y:S02]  /*39c0*/  LDC.64 R2, c[0x0][0x290] ;  /* 0x0000a400ff027b82 */ /* 0x008e640000000a00 */
[----:B-1----:R-:W-:-:S05]  /*39d0*/  IMAD.WIDE R2, R18, 0xc, R2 ;  /* 0x0000000c12027825 */ /* 0x002fca00078e0202 */
[----:B------:R-:W2:Y:S01]  /*39e0*/  LDG.E R155, desc[UR58][R2.64+0x8] ;  /* 0x0000083a029b7981 */ /* 0x000ea2000c1e1900 */
[----:B------:R-:W-:Y:S01]  /*39f0*/  UMOV UR10, URZ ;  /* 0x0000003f000a7c82 */ /* 0x000fe20008000000 */
[----:B------:R-:W-:Y:S01]  /*3a00*/  UMOV UR9, UR37 ;  /* 0x0000002500097c82 */ /* 0x000fe20008000000 */
[--C-:B------:R-:W-:Y:S01]  /*3a10*/  IMAD.MOV.U32 R157, RZ, RZ, R18.reuse ;  /* 0x000000ffff9d7224 */ /* 0x100fe200078e0012 */
[----:B-----5:R-:W1:Y:S01]  /*3a20*/  SHFL.IDX PT, R6, R152, RZ, 0x1f ;  /* 0x00001fff98067589 */ /* 0x020e6200000e0000 */
[----:B------:R-:W-:Y:S02]  /*3a30*/  SHF.R.S32.HI R19, RZ, 0x1f, R18 ;  /* 0x0000001fff137819 */ /* 0x000fe40000011412 */
[----:B------:R-:W-:Y:S02]  /*3a40*/  CS2R R86, SRZ ;  /* 0x0000000000567805 */ /* 0x000fe4000001ff00 */
[----:B------:R-:W-:Y:S02]  /*3a50*/  CS2R R88, SRZ ;  /* 0x0000000000587805 */ /* 0x000fe4000001ff00 */
[----:B------:R-:W-:-:S02]  /*3a60*/  CS2R R90, SRZ ;  /* 0x00000000005a7805 */ /* 0x000fc4000001ff00 */
[----:B------:R-:W-:Y:S02]  /*3a70*/  CS2R R92, SRZ ;  /* 0x00000000005c7805 */ /* 0x000fe4000001ff00 */
[----:B------:R-:W-:Y:S02]  /*3a80*/  CS2R R94, SRZ ;  /* 0x00000000005e7805 */ /* 0x000fe4000001ff00 */
[----:B------:R-:W-:Y:S02]  /*3a90*/  CS2R R96, SRZ ;  /* 0x0000000000607805 */ /* 0x000fe4000001ff00 */
        /* <DEDUP_REMOVED lines=16> */
[----:B-1----:R-:W-:Y:S02]  /*3ba0*/  R2UR UR4, R6 ;  /* 0x00000000060472ca */ /* 0x002fe400000e0000 */
        /* <DEDUP_REMOVED lines=11> */
[----:B------:R-:W-:Y:S01]  /*3c60*/  CS2R R24, SRZ ;  /* 0x0000000000187805 */ /* 0x000fe2000001ff00 */
[----:B------:R-:W-:Y:S01]  /*3c70*/  ULEA.HI UR5, UR4, UR4, URZ, 0x1 ;  /* 0x0000000404057291 */ /* 0x000fe2000f8f083f */
[----:B------:R-:W-:Y:S02]  /*3c80*/  CS2R R26, SRZ ;  /* 0x00000000001a7805 */ /* 0x000fe4000001ff00 */
[----:B------:R-:W-:Y:S02]  /*3c90*/  CS2R R28, SRZ ;  /* 0x00000000001c7805 */ /* 0x000fe4000001ff00 */
[----:B------:R-:W-:Y:S01]  /*3ca0*/  CS2R R30, SRZ ;  /* 0x00000000001e7805 */ /* 0x000fe2000001ff00 */
[----:B------:R-:W-:Y:S01]  /*3cb0*/  ULOP3.LUT UR5, UR5, 0x1e, URZ, 0xc0, !UPT ;  /* 0x0000001e05057892 */ /* 0x000fe2000f8ec03f */
[----:B------:R-:W-:-:S02]  /*3cc0*/  CS2R R32, SRZ ;  /* 0x0000000000207805 */ /* 0x000fc4000001ff00 */
[----:B------:R-:W-:Y:S02]  /*3cd0*/  CS2R R34, SRZ ;  /* 0x0000000000227805 */ /* 0x000fe4000001ff00 */
[----:B------:R-:W-:Y:S01]  /*3ce0*/  CS2R R36, SRZ ;  /* 0x0000000000247805 */ /* 0x000fe2000001ff00 */
[----:B------:R-:W-:Y:S01]  /*3cf0*/  UIADD3 UR5, UR4, -UR5, URZ ;  /* 0x8000000504057290 */ /* 0x000fe2000fffe03f */
[----:B------:R-:W-:Y:S02]  /*3d00*/  CS2R R38, SRZ ;  /* 0x0000000000267805 */ /* 0x000fe4000001ff00 */
[----:B------:R-:W-:Y:S02]  /*3d10*/  CS2R R40, SRZ ;  /* 0x0000000000287805 */ /* 0x000fe4000001ff00 */
[----:B------:R-:W-:Y:S01]  /*3d20*/  CS2R R42, SRZ ;  /* 0x00000000002a7805 */ /* 0x000fe2000001ff00 */
[----:B------:R-:W-:Y:S01]  /*3d30*/  ULEA UR5, UR5, UR47, 0xd ;  /* 0x0000002f05057291 */ /* 0x000fe2000f8e683f */
[----:B------:R-:W-:-:S02]  /*3d40*/  CS2R R44, SRZ ;  /* 0x00000000002c7805 */ /* 0x000fc4000001ff00 */
[----:B------:R-:W-:Y:S02]  /*3d50*/  CS2R R46, SRZ ;  /* 0x00000000002e7805 */ /* 0x000fe4000001ff00 */
[----:B------:R-:W-:Y:S01]  /*3d60*/  CS2R R48, SRZ ;  /* 0x0000000000307805 */ /* 0x000fe2000001ff00 */
[----:B------:R-:W-:Y:S01]  /*3d70*/  USHF.R.U32.HI UR5, URZ, 0x4, UR5 ;  /* 0x000000043f057899 */ /* 0x000fe20008011605 */
[----:B------:R-:W-:Y:S02]  /*3d80*/  CS2R R50, SRZ ;  /* 0x0000000000327805 */ /* 0x000fe4000001ff00 */
[----:B------:R-:W-:Y:S02]  /*3d90*/  CS2R R52, SRZ ;  /* 0x0000000000347805 */ /* 0x000fe4000001ff00 */
[----:B------:R-:W-:Y:S01]  /*3da0*/  CS2R R54, SRZ ;  /* 0x0000000000367805 */ /* 0x000fe2000001ff00 */
[----:B------:R-:W-:Y:S01]  /*3db0*/  ULOP3.LUT UR8, UR5, 0x3fff, URZ, 0xc0, !UPT ;  /* 0x00003fff05087892 */ /* 0x000fe2000f8ec03f */
        /* <DEDUP_REMOVED lines=15> */
[C---:B--2---:R-:W-:Y:S01]  /*3eb0*/  ISETP.GE.AND P0, PT, R155.reuse, 0x1, PT ;  /* 0x000000019b00780c */ /* 0x044fe20003f06270 */
[----:B------:R-:W-:-:S05]  /*3ec0*/  VIADD R4, R155, 0x7f ;  /* 0x0000007f9b047836 */ /* 0x000fca0000000000 */
[----:B------:R-:W-:-:S04]  /*3ed0*/  SHF.R.S32.HI R5, RZ, 0x1f, R4 ;  /* 0x0000001fff057819 */ /* 0x000fc80000011404 */
[----:B------:R-:W-:Y:S01]  /*3ee0*/  LEA.HI R5, R5, R4, RZ, 0x7 ;  /* 0x0000000405057211 */ /* 0x000fe200078f38ff */
[----:B------:R-:W-:-:S03]  /*3ef0*/  IMAD.U32 R4, RZ, RZ, UR38 ;  /* 0x00000026ff047e24 */ /* 0x000fc6000f8e00ff */
[----:B------:R-:W-:Y:S01]  /*3f00*/  SHF.R.S32.HI R5, RZ, 0x7, R5 ;  /* 0x00000007ff057819 */ /* 0x000fe20000011405 */
[----:B------:R-:W-:Y:S06]  /*3f10*/  @!P0 BRA `(.L_x_33) ;  /* 0x0000000400ec8947 */ /* 0x000fec0003800000 */
[----:B------:R-:W-:-:S06]  /*3f20*/  UISETP.NE.AND UP0, UPT, UR51, 0x3, UPT ;  /* 0x000000033300788c */ /* 0x000fcc000bf05270 */
[----:B------:R-:W-:-:S13]  /*3f30*/  PLOP3.LUT P1, PT, PT, PT, UP0, 0x80, 0x0 ;  /* 0x000000000000781c */ /* 0x000fda0003f2f008 */
[----:B------:R-:W-:Y:S05]  /*3f40*/  @!P1 BRA `(.L_x_34) ;  /* 0x0000000000049947 */ /* 0x000fea0003800000 */
[----:B------:R-:W-:Y:S01]  /*3f50*/  BPT.TRAP 0x1 ;  /* 0x000000040000795c */ /* 0x000fe20000300000 */
.L_x_34:
[----:B------:R-:W-:Y:S01]  /*3f60*/  ULEA UR4, UR37, UR47, 0x3 ;  /* 0x0000002f25047291 */ /* 0x000fe2000f8e183f */
[----:B------:R-:W-:-:S05]  /*3f70*/  IMAD.U32 R2, RZ, RZ, UR38 ;  /* 0x00000026ff027e24 */ /* 0x000fca000f8e00ff */
[----:B------:R-:W-:-:S04]  /*3f80*/  SHF.L.U32 R2, R2, 0x1f, RZ ;  /* 0x0000001f02027819 */ /* 0x000fc800000006ff */
[----:B------:R1:W2:Y:S01]  /*3f90*/  SYNCS.PHASECHK.TRANS64.TRYWAIT P0, [UR4+0x38480], R2 ;  /* 0x03848002ff0075a7 */ /* 0x0002a20008000144 */
[----:B------:R-:W-:Y:S05]  /*3fa0*/  @!P1 BRA `(.L_x_35) ;  /* 0x0000000000049947 */ /* 0x000fea0003800000 */
[----:B------:R-:W-:Y:S01]  /*3fb0*/  BPT.TRAP 0x1 ;  /* 0x000000040000795c */ /* 0x000fe20000300000 */
.L_x_35:
[----:B--2---:R-:W-:Y:S05]  /*3fc0*/  @P0 BRA `(.L_x_36) ;  /* 0x0000000000080947 */ /* 0x004fea0003800000 */
[----:B------:R-:W2:Y:S02]  /*3fd0*/  SYNCS.PHASECHK.TRANS64.TRYWAIT P0, [UR4+0x38480], R2 ;  /* 0x03848002ff0075a7 */ /* 0x000ea40008000144 */
[----:B--2---:R-:W-:Y:S05]  /*3fe0*/  @!P0 BRA `(.L_x_37) ;  /* 0x000000ac00708947 */ /* 0x004fea0003800000 */
.L_x_36:
[----:B------:R-:W-:Y:S01]  /*3ff0*/  UIADD3 UR4, UR47, 0x20000, URZ ;  /* 0x000200002f047890 */ /* 0x000fe2000fffe03f */
[----:B------:R-:W-:Y:S01]  /*4000*/  WARPGROUP.ARRIVE ;  /* 0x00000000000079c5 */ /* 0x000fe20000000000 */
[----:B------:R-:W-:Y:S02]  /*4010*/  ULOP3.LUT UR9, UR8, 0x10000, URZ, 0xfc, !UPT ;  /* 0x0001000008097892 */ /* 0x000fe4000f8efc3f */
[----:B------:R-:W-:Y:S02]  /*4020*/  USHF.R.U32.HI UR4, URZ, 0x4, UR4 ;  /* 0x000000043f047899 */ /* 0x000fe40008011604 */
[----:B------:R-:W-:Y:S02]  /*4030*/  ULEA UR9, UR37, UR9, 0xc ;  /* 0x0000000925097291 */ /* 0x000fe4000f8e603f */
[----:B------:R-:W-:Y:S01]  /*4040*/  ULOP3.LUT UR4, UR4, 0x3fff, URZ, 0xc0, !UPT ;  /* 0x00003fff04047892 */ /* 0x000fe2000f8ec03f */
[----:B------:R-:W-:Y:S01]  /*4050*/  UMOV UR5, 0x40000040 ;  /* 0x4000004000057882 */ /* 0x000fe20000000000 */
[----:B------:R-:W-:-:S02]  /*4060*/  UMOV UR7, 0x40000040 ;  /* 0x4000004000077882 */ /* 0x000fc40000000000 */
[----:B------:R-:W-:-:S04]  /*4070*/  ULOP3.LUT UR4, UR4, 0x10000, URZ, 0xfc, !UPT ;  /* 0x0001000004047892 */ /* 0x000fc8000f8efc3f */
[----:B------:R-:W-:-:S03]  /*4080*/  ULEA UR10, UR37, UR4, 0xb ;  /* 0x00000004250a7291 */ /* 0x000fc6000f8e583f */
[----:B------:R-:W-:-:S04]  /*4090*/  UMOV UR4, UR9 ;  /* 0x0000000900047c82 */ /* 0x000fc80008000000 */
[----:B------:R-:W-:Y:S02]  /*40a0*/  UMOV UR6, UR10 ;  /* 0x0000000a00067c82 */ /* 0x000fe40008000000 */
[----:B------:R-:W-:Y:S01]  /*40b0*/  HGMMA.64x128x16.F32.BF16 R88, gdesc[UR4], RZ, !UPT, gsb0 ;  /* 0x01e00000045879f0 */ /* 0x000fe2000c0018ff */
[----:B------:R-:W-:Y:S01]  /*40c0*/  UIADD3 UR4, UR9, 0x400, URZ ;  /* 0x0000040009047890 */ /* 0x000fe2000fffe03f */
[----:B------:R-:W-:Y:S01]  /*40d0*/  UMOV UR5, 0x40000040 ;  /* 0x4000004000057882 */ /* 0x000fe20000000000 */
[----:B------:R-:W-:Y:S02]  /*40e0*/  WARPGROUP.DEPBAR.LE gsb0, 0x0 ;  /* 0x00008000000079c5 */ /* 0x000fe40000010000 */
[----:B------:R-:W-:-:S07]  /*40f0*/  WARPGROUP.ARRIVE ;  /* 0x00000000000079c5 */ /* 0x000fce0000000000 */
[----:B------:R-:W-:Y:S01]  /*4100*/  HGMMA.64x128x16.F32.BF16 R24, gdesc[UR4], RZ, !UPT, gsb0 ;  /* 0x01e00000041879f0 */ /* 0x000fe2000c0018ff */
[----:B------:R-:W-:Y:S02]  /*4110*/  UIADD3 UR4, UR9, 0x2, URZ ;  /* 0x0000000209047890 */ /* 0x000fe4000fffe03f */
[----:B------:R-:W-:Y:S01]  /*4120*/  UIADD3 UR6, UR10, 0x2, URZ ;  /* 0x000000020a067890 */ /* 0x000fe2000fffe03f */
[----:B------:R-:W-:Y:S01]  /*4130*/  UMOV UR5, 0x40000040 ;  /* 0x4000004000057882 */ /* 0x000fe20000000000 */
[----:B------:R-:W-:Y:S01]  /*4140*/  UMOV UR7, 0x40000040 ;  /* 0x4000004000077882 */ /* 0x000fe20000000000 */
[----:B------:R-:W-:Y:S02]  /*4150*/  WARPGROUP.DEPBAR.LE gsb0, 0x0 ;  /* 0x00008000000079c5 */ /* 0x000fe40000010000 */
[----:B------:R-:W-:-:S06]  /*4160*/  WARPGROUP.ARRIVE ;  /* 0x00000000000079c5 */ /* 0x000fcc0000000000 */
[----:B------:R-:W-:Y:S01]  /*4170*/  HGMMA.64x128x16.F32.BF16 R88, gdesc[UR4], R88, gsb0 ;  /* 0x01e00000045879f0 */ /* 0x000fe20008001858 */
[----:B------:R-:W-:Y:S01]  /*4180*/  UIADD3 UR4, UR9, 0x402, URZ ;  /* 0x0000040209047890 */ /* 0x000fe2000fffe03f */
[----:B------:R-:W-:Y:S01]  /*4190*/  UMOV UR5, 0x40000040 ;  /* 0x4000004000057882 */ /* 0x000fe20000000000 */
[----:B------:R-:W-:Y:S02]  /*41a0*/  WARPGROUP.DEPBAR.LE gsb0, 0x0 ;  /* 0x00008000000079c5 */ /* 0x000fe40000010000 */
[----:B------:R-:W-:-:S07]  /*41b0*/  WARPGROUP.ARRIVE ;  /* 0x00000000000079c5 */ /* 0x000fce0000000000 */
[----:B------:R-:W-:Y:S01]  /*41c0*/  HGMMA.64x128x16.F32.BF16 R24, gdesc[UR4], R24, gsb0 ;  /* 0x01e00000041879f0 */ /* 0x000fe20008001818 */
        /* <DEDUP_REMOVED lines=64> */
[----:B------:R-:W-:Y:S01]  /*45d0*/  UMOV UR10, 0x1 ;  /* 0x00000001000a7882 */ /* 0x000fe20000000000 */
[----:B------:R-:W-:Y:S02]  /*45e0*/  WARPGROUP.DEPBAR.LE gsb0, 0x0 ;  /* 0x00008000000079c5 */ /* 0x000fe40000010000 */
[----:B------:R-:W-:-:S06]  /*45f0*/  WARPGROUP.ARRIVE ;  /* 0x00000000000079c5 */ /* 0x000fcc0000000000 */
[----:B------:R-:W-:Y:S01]  /*4600*/  HGMMA.64x128x16.F32.BF16 R88, gdesc[UR4], R88, gsb0 ;  /* 0x01e00000045879f0 */ /* 0x000fe20008001858 */
[----:B------:R-:W-:Y:S01]  /*4610*/  UIADD3 UR4, UR9, 0xc06, URZ ;  /* 0x00000c0609047890 */ /* 0x000fe2000fffe03f */
[----:B------:R-:W-:Y:S01]  /*4620*/  UMOV UR5, 0x40000040 ;  /* 0x4000004000057882 */ /* 0x000fe20000000000 */
[----:B------:R-:W-:-:S04]  /*4630*/  UIADD3 UR9, UR37, 0x1, URZ ;  /* 0x0000000125097890 */ /* 0x000fc8000fffe03f */
[----:B------:R-:W-:-:S04]  /*4640*/  UISETP.NE.AND UP0, UPT, UR9, 0x2, UPT ;  /* 0x000000020900788c */ /* 0x000fc8000bf05270 */
[----:B------:R-:W-:Y:S01]  /*4650*/  USEL UR9, UR9, URZ, UP0 ;  /* 0x0000003f09097287 */ /* 0x000fe20008000000 */
[----:B------:R-:W-:Y:S02]  /*4660*/  WARPGROUP.DEPBAR.LE gsb0, 0x0 ;  /* 0x00008000000079c5 */ /* 0x000fe40000010000 */
[----:B------:R-:W-:-:S06]  /*4670*/  WARPGROUP.ARRIVE ;  /* 0x00000000000079c5 */ /* 0x000fcc0000000000 */
[----:B------:R-:W-:Y:S01]  /*4680*/  HGMMA.64x128x16.F32.BF16 R24, gdesc[UR4], R24, gsb0 ;  /* 0x01e00000041879f0 */ /* 0x000fe20008001818 */
[----:B------:R-:W-:-:S04]  /*4690*/  USEL UR4, URZ, 0x1, UP0 ;  /* 0x000000013f047887 */ /* 0x000fc80008000000 */
[----:B------:R-:W-:-:S06]  /*46a0*/  ULOP3.LUT UR4, UR38, UR4, URZ, 0x3c, !UPT ;  /* 0x0000000426047292 */ /* 0x000fcc000f8e3c3f */
[----:B------:R-:W-:Y:S01]  /*46b0*/  IMAD.U32 R4, RZ, RZ, UR4 ;  /* 0x00000004ff047e24 */ /* 0x000fe2000f8e00ff */
[----:B------:R-:W-:-:S06]  /*46c0*/  WARPGROUP.DEPBAR.LE gsb0, 0x0 ;  /* 0x00008000000079c5 */ /* 0x000fcc0000010000 */
.L_x_33:
[----:B-12---:R-:W-:-:S05]  /*46d0*/  VIMNMX R2, R5, 0x1, PT ;  /* 0x0000000105027848 */ /* 0x006fca0003fe0100 */
[----:B------:R-:W-:-:S05]  /*46e0*/  IMAD.IADD R6, R5, 0x1, -R2 ;  /* 0x0000000105067824 */ /* 0x000fca00078e0a02 */
[----:B------:R-:W-:-:S13]  /*46f0*/  ISETP.GE.AND P0, PT, R6, 0x1, PT ;  /* 0x000000010600780c */ /* 0x000fda0003f06270 */
[----:B------:R-:W-:Y:S05]  /*4700*/  @!P0 BRA `(.L_x_38) ;  /* 0x0000000800308947 */ /* 0x000fea0003800000 */
[----:B------:R-:W-:Y:S02]  /*4710*/  IMAD.MOV.U32 R2, RZ, RZ, R6 ;  /* 0x000000ffff027224 */ /* 0x000fe400078e0006 */
[----:B------:R-:W-:-:S07]  /*4720*/  IMAD.U32 R3, RZ, RZ, UR37 ;  /* 0x00000025ff037e24 */ /* 0x000fce000f8e00ff */
.L_x_45:
[----:B------:R-:W-:-:S06]  /*4730*/  UISETP.NE.AND UP0, UPT, UR51, 0x3, UPT ;  /* 0x000000033300788c */ /* 0x000fcc000bf05270 */
[----:B------:R-:W-:-:S13]  /*4740*/  PLOP3.LUT P1, PT, PT, PT, UP0, 0x80, 0x0 ;  /* 0x000000000000781c */ /* 0x000fda0003f2f008 */
[----:B------:R-:W-:Y:S05]  /*4750*/  @!P1 BRA `(.L_x_39) ;  /* 0x0000000000049947 */ /* 0x000fea0003800000 */
[----:B------:R-:W-:Y:S01]  /*4760*/  BPT.TRAP 0x1 ;  /* 0x000000040000795c */ /* 0x000fe20000300000 */
.L_x_39:
[----:B------:R-:W-:Y:S01]  /*4770*/  ULEA UR4, UR9, UR47, 0x3 ;  /* 0x0000002f09047291 */ /* 0x000fe2000f8e183f */
[----:B------:R-:W-:-:S08]  /*4780*/  SHF.L.U32 R5, R4, 0x1f, RZ ;  /* 0x0000001f04057819 */ /* 0x000fd000000006ff */
[----:B------:R1:W2:Y:S01]  /*4790*/  SYNCS.PHASECHK.TRANS64.TRYWAIT P0, [UR4+0x38480], R5 ;  /* 0x03848005ff0075a7 */ /* 0x0002a20008000144 */
[----:B------:R-:W-:Y:S05]  /*47a0*/  @!P1 BRA `(.L_x_40) ;  /* 0x0000000000049947 */ /* 0x000fea0003800000 */
[----:B------:R-:W-:Y:S01]  /*47b0*/  BPT.TRAP 0x1 ;  /* 0x000000040000795c */ /* 0x000fe20000300000 */
.L_x_40:
[----:B--2---:R-:W-:Y:S05]  /*47c0*/  @P0 BRA `(.L_x_41) ;  /* 0x0000000000080947 */ /* 0x004fea0003800000 */
[----:B------:R-:W2:Y:S02]  /*47d0*/  SYNCS.PHASECHK.TRANS64.TRYWAIT P0, [UR4+0x38480], R5 ;  /* 0x03848005ff0075a7 */ /* 0x000ea40008000144 */
[----:B--2---:R-:W-:Y:S05]  /*47e0*/  @!P0 BRA `(.L_x_42) ;  /* 0x000000a400888947 */ /* 0x004fea0003800000 */
.L_x_41:
[----:B------:R-:W-:Y:S01]  /*47f0*/  UIADD3 UR4, UR47, 0x20000, URZ ;  /* 0x000200002f047890 */ /* 0x000fe2000fffe03f */
[----:B------:R-:W-:Y:S01]  /*4800*/  WARPGROUP.ARRIVE ;  /* 0x00000000000079c5 */ /* 0x000fe20000000000 */
[----:B------:R-:W-:Y:S02]  /*4810*/  ULOP3.LUT UR11, UR8, 0x10000, URZ, 0xfc, !UPT ;  /* 0x00010000080b7892 */ /* 0x000fe4000f8efc3f */
[----:B------:R-:W-:Y:S02]  /*4820*/  USHF.R.U32.HI UR4, URZ, 0x4, UR4 ;  /* 0x000000043f047899 */ /* 0x000fe40008011604 */
[----:B------:R-:W-:Y:S02]  /*4830*/  UISETP.NE.U32.AND UP0, UPT, UR10, URZ, UPT ;  /* 0x0000003f0a00728c */ /* 0x000fe4000bf05070 */
[----:B------:R-:W-:Y:S02]  /*4840*/  ULOP3.LUT UR4, UR4, 0x3fff, URZ, 0xc0, !UPT ;  /* 0x00003fff04047892 */ /* 0x000fe4000f8ec03f */
[----:B------:R-:W-:-:S02]  /*4850*/  ULEA UR11, UR9, UR11, 0xc ;  /* 0x0000000b090b7291 */ /* 0x000fc4000f8e603f */
[----:B------:R-:W-:Y:S01]  /*4860*/  ULOP3.LUT UR4, UR4, 0x10000, URZ, 0xfc, !UPT ;  /* 0x0001000004047892 */ /* 0x000fe2000f8efc3f */
[----:B------:R-:W-:Y:S01]  /*4870*/  UMOV UR5, 0x40000040 ;  /* 0x4000004000057882 */ /* 0x000fe20000000000 */
[----:B------:R-:W-:Y:S02]  /*4880*/  UMOV UR7, 0x40000040 ;  /* 0x4000004000077882 */ /* 0x000fe40000000000 */
[----:B------:R-:W-:-:S03]  /*4890*/  ULEA UR12, UR9, UR4, 0xb ;  /* 0x00000004090c7291 */ /* 0x000fc6000f8e583f */
[----:B------:R-:W-:-:S04]  /*48a0*/  UMOV UR4, UR11 ;  /* 0x0000000b00047c82 */ /* 0x000fc80008000000 */
[----:B------:R-:W-:Y:S02]  /*48b0*/  UMOV UR6, UR12 ;  /* 0x0000000c00067c82 */ /* 0x000fe40008000000 */
[----:B------:R-:W-:Y:S01]  /*48c0*/  HGMMA.64x128x16.F32.BF16 R88, gdesc[UR4], R88, UP0, gsb0 ;  /* 0x01e00000045879f0 */ /* 0x000fe2000b801858 */
[----:B------:R-:W-:Y:S01]  /*48d0*/  UIADD3 UR4, UR11, 0x400, URZ ;  /* 0x000004000b047890 */ /* 0x000fe2000fffe03f */
[----:B------:R-:W-:Y:S01]  /*48e0*/  UMOV UR5, 0x40000040 ;  /* 0x4000004000057882 */ /* 0x000fe20000000000 */
[----:B------:R-:W-:Y:S02]  /*48f0*/  WARPGROUP.DEPBAR.LE gsb0, 0x0 ;  /* 0x00008000000079c5 */ /* 0x000fe40000010000 */
[----:B------:R-:W-:-:S07]  /*4900*/  WARPGROUP.ARRIVE ;  /* 0x00000000000079c5 */ /* 0x000fce0000000000 */
[----:B------:R-:W-:Y:S01]  /*4910*/  HGMMA.64x128x16.F32.BF16 R24, gdesc[UR4], R24, UP0, gsb0 ;  /* 0x01e00000041879f0 */ /* 0x000fe2000b801818 */
[----:B------:R-:W-:Y:S02]  /*4920*/  UIADD3 UR4, UR11, 0x2, URZ ;  /* 0x000000020b047890 */ /* 0x000fe4000fffe03f */
[----:B------:R-:W-:Y:S01]  /*4930*/  UIADD3 UR6, UR12, 0x2, URZ ;  /* 0x000000020c067890 */ /* 0x000fe2000fffe03f */
[----:B------:R-:W-:Y:S01]  /*4940*/  UMOV UR5, 0x40000040 ;  /* 0x4000004000057882 */ /* 0x000fe20000000000 */
[----:B------:R-:W-:Y:S01]  /*4950*/  UMOV UR7, 0x40000040 ;  /* 0x4000004000077882 */ /* 0x000fe20000000000 */
[----:B------:R-:W-:Y:S02]  /*4960*/  WARPGROUP.DEPBAR.LE gsb0, 0x0 ;  /* 0x00008000000079c5 */ /* 0x000fe40000010000 */
[----:B------:R-:W-:-:S06]  /*4970*/  WARPGROUP.ARRIVE ;  /* 0x00000000000079c5 */ /* 0x000fcc0000000000 */
        /* <DEDUP_REMOVED lines=77> */
[----:B------:R-:W-:Y:S03]  /*4e50*/  HGMMA.64x128x16.F32.BF16 R24, gdesc[UR4], R24, UP0, gsb0 ;  /* 0x01e00000041879f0 */ /* 0x000fe6000b801818 */
[----:B------:R-:W-:Y:S02]  /*4e60*/  WARPGROUP.DEPBAR.LE gsb0, 0x0 ;  /* 0x00008000000079c5 */ /* 0x000fe40000010000 */
[----:B------:R-:W-:Y:S05]  /*4e70*/  @!P1 BRA `(.L_x_43) ;  /* 0x0000000000049947 */ /* 0x000fea0003800000 */
[----:B------:R-:W-:Y:S01]  /*4e80*/  BPT.TRAP 0x1 ;  /* 0x000000040000795c */ /* 0x000fe20000300000 */
.L_x_43:
[----:B------:R-:W-:Y:S01]  /*4e90*/  ISETP.NE.AND P0, PT, R23, RZ, PT ;  /* 0x000000ff1700720c */ /* 0x000fe20003f05270 */
[----:B------:R-:W-:-:S12]  /*4ea0*/  UISETP.GT.U32.AND UP0, UPT, UR53, 0x1, UPT ;  /* 0x000000013500788c */ /* 0x000fd8000bf04070 */
[----:B-12---:R-:W-:-:S04]  /*4eb0*/  @P0 LEA R5, R3, UR47, 0x3 ;  /* 0x0000002f03050c11 */ /* 0x006fc8000f8e18ff */
[----:B------:R-:W-:-:S04]  /*4ec0*/  @P0 IADD3 R5, R5, 0x38490, RZ ;  /* 0x0003849005050810 */ /* 0x000fc80007ffe0ff */
[----:B------:R-:W-:-:S04]  /*4ed0*/  @P0 PRMT R5, R22, 0x654, R5 ;  /* 0x0000065416050816 */ /* 0x000fc80000000005 */
[----:B------:R1:W-:Y:S01]  /*4ee0*/  @P0 SYNCS.ARRIVE.TRANS64.RED.A1T0 RZ, [R5+URZ], RZ ;  /* 0x000000ff05ff09a7 */ /* 0x0003e2000810043f */
[----:B------:R-:W-:-:S13]  /*4ef0*/  PLOP3.LUT P0, PT, PT, PT, UP0, 0x80, 0x0 ;  /* 0x000000000000781c */ /* 0x000fda0003f0f008 */
[----:B-1----:R-:W-:Y:S05]  /*4f00*/  @P0 BRA `(.L_x_44) ;  /* 0x0000000000040947 */ /* 0x002fea0003800000 */
[----:B------:R-:W-:Y:S01]  /*4f10*/  BPT.TRAP 0x1 ;  /* 0x000000040000795c */ /* 0x000fe20000300000 */
.L_x_44:
[----:B------:R-:W-:Y:S01]  /*4f20*/  UIADD3 UR9, UR9, 0x1, URZ ;  /* 0x0000000109097890 */ /* 0x000fe2000fffe03f */
[C---:B------:R-:W-:Y:S01]  /*4f30*/  ISETP.GT.AND P1, PT, R2.reuse, 0x1, PT ;  /* 0x000000010200780c */ /* 0x040fe20003f24270 */
[----:B------:R-:W-:Y:S02]  /*4f40*/  VIADD R3, R3, 0x1 ;  /* 0x0000000103037836 */ /* 0x000fe40000000000 */
[----:B------:R-:W-:Y:S01]  /*4f50*/  UISETP.NE.AND UP0, UPT, UR9, 0x2, UPT ;  /* 0x000000020900788c */ /* 0x000fe2000bf05270 */
[----:B------:R-:W-:Y:S02]  /*4f60*/  VIADD R2, R2, 0xffffffff ;  /* 0xffffffff02027836 */ /* 0x000fe40000000000 */
[C---:B------:R-:W-:Y:S01]  /*4f70*/  ISETP.NE.AND P0, PT, R3.reuse, 0x2, PT ;  /* 0x000000020300780c */ /* 0x040fe20003f05270 */
[----:B------:R-:W-:Y:S02]  /*4f80*/  USEL UR4, URZ, 0x1, UP0 ;  /* 0x000000013f047887 */ /* 0x000fe40008000000 */
[----:B------:R-:W-:Y:S01]  /*4f90*/  USEL UR9, UR9, URZ, UP0 ;  /* 0x0000003f09097287 */ /* 0x000fe20008000000 */
[----:B------:R-:W-:-:S03]  /*4fa0*/  SEL R3, R3, RZ, P0 ;  /* 0x000000ff03037207 */ /* 0x000fc60000000000 */
[----:B------:R-:W-:Y:S01]  /*4fb0*/  LOP3.LUT R4, R4, UR4, RZ, 0x3c, !PT ;  /* 0x0000000404047c12 */ /* 0x000fe2000f8e3cff */
[----:B------:R-:W-:Y:S07]  /*4fc0*/  @P1 BRA `(.L_x_45) ;  /* 0xfffffff400d81947 */ /* 0x000fee000383ffff */
.L_x_38:
[----:B------:R-:W-:-:S13]  /*4fd0*/  ISETP.GE.AND P0, PT, R155, 0x1, PT ;  /* 0x000000019b00780c */ /* 0x000fda0003f06270 */
[----:B------:R-:W-:Y:S05]  /*4fe0*/  @!P0 BRA `(.L_x_46) ;  /* 0x0000000000408947 */ /* 0x000fea0003800000 */
[----:B------:R-:W-:-:S06]  /*4ff0*/  UISETP.NE.AND UP0, UPT, UR51, 0x3, UPT ;  /* 0x000000033300788c */ /* 0x000fcc000bf05270 */
[----:B------:R-:W-:-:S13]  /*5000*/  PLOP3.LUT P0, PT, PT, PT, UP0, 0x80, 0x0 ;  /* 0x000000000000781c */ /* 0x000fda0003f0f008 */
[----:B------:R-:W-:Y:S05]  /*5010*/  @!P0 BRA `(.L_x_47) ;  /* 0x0000000000048947 */ /* 0x000fea0003800000 */
[----:B------:R-:W-:Y:S01]  /*5020*/  BPT.TRAP 0x1 ;  /* 0x000000040000795c */ /* 0x000fe20000300000 */
.L_x_47:
[----:B------:R-:W-:Y:S01]  /*5030*/  ISETP.NE.AND P0, PT, R23, RZ, PT ;  /* 0x000000ff1700720c */ /* 0x000fe20003f05270 */
[----:B------:R-:W-:Y:S01]  /*5040*/  IMAD.U32 R3, RZ, RZ, UR47 ;  /* 0x0000002fff037e24 */ /* 0x000fe2000f8e00ff */
[----:B------:R-:W-:-:S11]  /*5050*/  UISETP.GT.U32.AND UP0, UPT, UR53, 0x1, UPT ;  /* 0x000000013500788c */ /* 0x000fd6000bf04070 */
[----:B------:R-:W-:-:S04]  /*5060*/  @P0 VIADD R2, R6, UR37 ;  /* 0x0000002506020c36 */ /* 0x000fc80008000000 */
[----:B------:R-:W-:-:S05]  /*5070*/  @P0 IMAD.SHL.U32 R2, R2, 0x8, RZ ;  /* 0x0000000802020824 */ /* 0x000fca00078e00ff */
[----:B------:R-:W-:-:S04]  /*5080*/  @P0 LOP3.LUT R2, R2, 0x8, RZ, 0xc0, !PT ;  /* 0x0000000802020812 */ /* 0x000fc800078ec0ff */
[----:B------:R-:W-:-:S04]  /*5090*/  @P0 IADD3 R3, R3, 0x38490, R2 ;  /* 0x0003849003030810 */ /* 0x000fc80007ffe002 */
[----:B------:R-:W-:-:S04]  /*50a0*/  @P0 PRMT R3, R22, 0x654, R3 ;  /* 0x0000065416030816 */ /* 0x000fc80000000003 */
[----:B------:R1:W-:Y:S01]  /*50b0*/  @P0 SYNCS.ARRIVE.TRANS64.RED.A1T0 RZ, [R3+URZ], RZ ;  /* 0x000000ff03ff09a7 */ /* 0x0003e2000810043f */
[----:B------:R-:W-:-:S13]  /*50c0*/  PLOP3.LUT P0, PT, PT, PT, UP0, 0x80, 0x0 ;  /* 0x000000000000781c */ /* 0x000fda0003f0f008 */
[----:B-1----:R-:W-:Y:S05]  /*50d0*/  @P0 BRA `(.L_x_46) ;  /* 0x0000000000040947 */ /* 0x002fea0003800000 */
[----:B------:R-:W-:Y:S01]  /*50e0*/  BPT.TRAP 0x1 ;  /* 0x000000040000795c */ /* 0x000fe20000300000 */
.L_x_46:
[----:B------:R-:W-:Y:S01]  /*50f0*/  R2UR UR45, R16 ;  /* 0x00000000102d72ca */ /* 0x000fe200000e0000 */
[----:B------:R-:W-:Y:S01]  /*5100*/  UIADD3 UR4, UR47, 0x30000, URZ ;  /* 0x000300002f047890 */ /* 0x000fe2000fffe03f */
[----:B------:R-:W-:Y:S02]  /*5110*/  R2UR UR46, R17 ;  /* 0x00000000112e72ca */ /* 0x000fe400000e0000 */
[----:B------:R-:W-:Y:S01]  /*5120*/  LOP3.LUT P0, RZ, R0, 0xff, RZ, 0xc0, !PT ;  /* 0x000000ff00ff7812 */ /* 0x000fe2000780c0ff */
[----:B------:R-:W-:-:S06]  /*5130*/  ULOP3.LUT UP0, URZ, UR4, 0x3ff, URZ, 0xc0, !UPT ;  /* 0x000003ff043f7892 */ /* 0x000fcc000f80c03f */
[----:B------:R-:W-:Y:S02]  /*5140*/  PLOP3.LUT P1, PT, PT, PT, UP0, 0x80, 0x0 ;  /* 0x000000000000781c */ /* 0x000fe40003f2f008 */
[----:B------:R-:W-:Y:S02]  /*5150*/  USHF.L.U32 UR45, UR45, 0x8, URZ ;  /* 0x000000082d2d7899 */ /* 0x000fe4000800063f */
[----:B------:R-:W-:Y:S02]  /*5160*/  USHF.L.U32 UR46, UR46, 0x7, URZ ;  /* 0x000000072e2e7899 */ /* 0x000fe4000800063f */
[----:B------:R-:W-:Y:S10]  /*5170*/  @!P0 BRA `(.L_x_48) ;  /* 0x00000000000c8947 */ /* 0x000ff40003800000 */
[----:B------:R-:W-:-:S04]  /*5180*/  DEPBAR {5,4,3,2,1,0} ;  /* 0x0000003f0000791a */ /* 0x000fc80000000000 */
[----:B------:R1:W-:Y:S02]  /*5190*/  UTMACCTL.IV [UR60] ;  /* 0x000000003c0079b9 */ /* 0x0003e40008000000 */
[----:B-1----:R-:W-:Y:S01]  /*51a0*/  NOP ;  /* 0x0000000000007918 */ /* 0x002fe20000000000 */
.L_x_48:
[----:B------:R-:W-:Y:S05]  /*51b0*/  @!P1 BRA `(.L_x_49) ;  /* 0x00000000007c9947 */ /* 0x000fea0003800000 */
[----:B------:R-:W-:Y:S01]  /*51c0*/  MOV R2, 0x0 ;  /* 0x0000000000027802 */ /* 0x000fe20000000f00 */
[----:B------:R-:W-:Y:S01]  /*51d0*/  ULDC.64 UR4, c[0x4][0x68] ;  /* 0x01001a0000047ab9 */ /* 0x000fe20000000a00 */
[----:B------:R-:W-:Y:S01]  /*51e0*/  ULDC.64 UR6, c[0x4][0x8] ;  /* 0x0100020000067ab9 */ /* 0x000fe20000000a00 */
[----:B------:R-:W-:Y:S01]  /*51f0*/  IMAD.U32 R4, RZ, RZ, UR4 ;  /* 0x00000004ff047e24 */ /* 0x000fe2000f8e00ff */
[----:B------:R1:W2:Y:S01]  /*5200*/  LDC.64 R14, c[0x4][R2] ;  /* 0x01000000020e7b82 */ /* 0x0002a20000000a00 */
[----:B------:R-:W-:Y:S01]  /*5210*/  IMAD.U32 R5, RZ, RZ, UR5 ;  /* 0x00000005ff057e24 */ /* 0x000fe2000f8e00ff */
[----:B------:R-:W-:Y:S01]  /*5220*/  ULDC.64 UR4, c[0x4][0x70] ;  /* 0x01001c0000047ab9 */ /* 0x000fe20000000a00 */
[----:B------:R-:W-:Y:S01]  /*5230*/  IMAD.U32 R10, RZ, RZ, UR6 ;  /* 0x00000006ff0a7e24 */ /* 0x000fe2000f8e00ff */
[----:B------:R-:W-:Y:S01]  /*5240*/  MOV R8, 0x70 ;  /* 0x0000007000087802 */ /* 0x000fe20000000f00 */
[----:B------:R-:W-:Y:S02]  /*5250*/  IMAD.U32 R6, RZ, RZ, UR4 ;  /* 0x00000004ff067e24 */ /* 0x000fe4000f8e00ff */
[----:B------:R-:W-:-:S02]  /*5260*/  IMAD.U32 R7, RZ, RZ, UR5 ;  /* 0x00000005ff077e24 */ /* 0x000fc4000f8e00ff */
[----:B------:R-:W-:Y:S02]  /*5270*/  IMAD.U32 R11, RZ, RZ, UR7 ;  /* 0x00000007ff0b7e24 */ /* 0x000fe4000f8e00ff */
[----:B------:R-:W-:Y:S02]  /*5280*/  IMAD.MOV.U32 R12, RZ, RZ, 0x1 ;  /* 0x00000001ff0c7424 */ /* 0x000fe400078e00ff */
[----:B-1----:R-:W-:-:S07]  /*5290*/  IMAD.MOV.U32 R13, RZ, RZ, RZ ;  /* 0x000000ffff0d7224 */ /* 0x002fce00078e00ff */
[----:B------:R-:W-:-:S07]  /*52a0*/  LEPC R20, `(.L_x_50) ;  /* 0x000000001014794e */ /* 0x000fce0000000000 */
[----:B--2---:R-:W-:Y:S05]  /*52b0*/  CALL.ABS.NOINC R14 ;  /* 0x000000000e007343 */ /* 0x004fea0003c00000 */
.L_x_50:
[----:B------:R-:W1:Y:S01]  /*52c0*/  LDC.64 R2, c[0x4][R2] ;  /* 0x0100000002027b82 */ /* 0x000e620000000a00 */
[----:B------:R-:W-:Y:S01]  /*52d0*/  ULDC.64 UR4, c[0x4][0x68] ;  /* 0x01001a0000047ab9 */ /* 0x000fe20000000a00 */
[----:B------:R-:W-:Y:S01]  /*52e0*/  ULDC.64 UR6, c[0x4][0x8] ;  /* 0x0100020000067ab9 */ /* 0x000fe20000000a00 */
[----:B------:R-:W-:Y:S02]  /*52f0*/  IMAD.U32 R4, RZ, RZ, UR4 ;  /* 0x00000004ff047e24 */ /* 0x000fe4000f8e00ff */
[----:B------:R-:W-:Y:S01]  /*5300*/  IMAD.U32 R5, RZ, RZ, UR5 ;  /* 0x00000005ff057e24 */ /* 0x000fe2000f8e00ff */
[----:B------:R-:W-:Y:S01]  /*5310*/  ULDC.64 UR4, c[0x4][0x70] ;  /* 0x01001c0000047ab9 */ /* 0x000fe20000000a00 */
[----:B------:R-:W-:Y:S02]  /*5320*/  IMAD.U32 R10, RZ, RZ, UR6 ;  /* 0x00000006ff0a7e24 */ /* 0x000fe4000f8e00ff */
[----:B------:R-:W-:Y:S02]  /*5330*/  IMAD.U32 R6, RZ, RZ, UR4 ;  /* 0x00000004ff067e24 */ /* 0x000fe4000f8e00ff */
[----:B------:R-:W-:-:S02]  /*5340*/  IMAD.U32 R7, RZ, RZ, UR5 ;  /* 0x00000005ff077e24 */ /* 0x000fc4000f8e00ff */
[----:B------:R-:W-:Y:S02]  /*5350*/  IMAD.U32 R11, RZ, RZ, UR7 ;  /* 0x00000007ff0b7e24 */ /* 0x000fe4000f8e00ff */
[----:B------:R-:W-:Y:S02]  /*5360*/  IMAD.MOV.U32 R8, RZ, RZ, 0x70 ;  /* 0x00000070ff087424 */ /* 0x000fe400078e00ff */
[----:B------:R-:W-:Y:S02]  /*5370*/  IMAD.MOV.U32 R12, RZ, RZ, 0x1 ;  /* 0x00000001ff0c7424 */ /* 0x000fe400078e00ff */
[----:B------:R-:W-:-:S07]  /*5380*/  IMAD.MOV.U32 R13, RZ, RZ, RZ ;  /* 0x000000ffff0d7224 */ /* 0x000fce00078e00ff */
[----:B------:R-:W-:-:S07]  /*5390*/  LEPC R20, `(.L_x_49) ;  /* 0x000000001014794e */ /* 0x000fce0000000000 */
[----:B-1----:R-:W-:Y:S05]  /*53a0*/  CALL.ABS.NOINC R2 ;  /* 0x0000000002007343 */ /* 0x002fea0003c00000 */
.L_x_49:
[----:B------:R-:W-:Y:S02]  /*53b0*/  ULDC.64 UR4, c[0x0][0x590] ;  /* 0x0001640000047ab9 */ /* 0x000fe40000000a00 */
[----:B------:R-:W-:-:S04]  /*53c0*/  ISETP.NE.U32.AND P0, PT, RZ, UR4, PT ;  /* 0x00000004ff007c0c */ /* 0x000fc8000bf05070 */
[----:B------:R-:W-:-:S13]  /*53d0*/  ISETP.NE.AND.EX P0, PT, RZ, UR5, PT, P0 ;  /* 0x00000005ff007c0c */ /* 0x000fda000bf05300 */
[----:B------:R-:W-:Y:S05]  /*53e0*/  @!P0 BRA `(.L_x_51) ;  /* 0x0000000000148947 */ /* 0x000fea0003800000 */
[----:B------:R-:W-:-:S04]  /*53f0*/  LEA R2, P0, R18, UR4, 0x3 ;  /* 0x0000000412027c11 */ /* 0x000fc8000f8018ff */
[----:B------:R-:W-:-:S06]  /*5400*/  LEA.HI.X R3, R18, UR5, R19, 0x3, P0 ;  /* 0x0000000512037c11 */ /* 0x000fcc00080f1c13 */
[----:B------:R-:W2:Y:S04]  /*5410*/  LDG.E.64 R2, desc[UR58][R2.64] ;  /* 0x0000003a02027981 */ /* 0x000ea8000c1e1b00 */
[----:B--2---:R2:W5:Y:S01]  /*5420*/  LD.E R0, desc[UR58][R2.64] ;  /* 0x0000003a02007980 */ /* 0x004562000c101900 */
[----:B------:R-:W-:Y:S05]  /*5430*/  BRA `(.L_x_52) ;  /* 0x0000000000307947 */ /* 0x000fea0003800000 */
.L_x_51:
[----:B------:R-:W-:Y:S02]  /*5440*/  ULDC.64 UR4, c[0x0][0x588] ;  /* 0x0001620000047ab9 */ /* 0x000fe40000000a00 */
[----:B------:R-:W-:-:S04]  /*5450*/  ISETP.NE.U32.AND P0, PT, RZ, UR4, PT ;  /* 0x00000004ff007c0c */ /* 0x000fc8000bf05070 */
[----:B------:R-:W-:-:S13]  /*5460*/  ISETP.NE.AND.EX P0, PT, RZ, UR5, PT, P0 ;  /* 0x00000005ff007c0c */ /* 0x000fda000bf05300 */
[----:B------:R-:W-:Y:S05]  /*5470*/  @!P0 BRA `(.L_x_53) ;  /* 0x0000000000188947 */ /* 0x000fea0003800000 */
[----:B------:R-:W1:Y:S01]  /*5480*/  LDC.64 R2, c[0x0][0x588] ;  /* 0x00016200ff027b82 */ /* 0x000e620000000a00 */
[----:B------:R-:W-:Y:S02]  /*5490*/  ULDC UR4, c[0x0][0x598] ;  /* 0x0001660000047ab9 */ /* 0x000fe40000000800 */
[----:B------:R-:W-:-:S04]  /*54a0*/  IMAD R5, R18, UR4, RZ ;  /* 0x0000000412057c24 */ /* 0x000fc8000f8e02ff */
[----:B-1----:R-:W-:-:S05]  /*54b0*/  IMAD.WIDE R2, R5, 0x4, R2 ;  /* 0x0000000405027825 */ /* 0x002fca00078e0202 */
[----:B------:R1:W5:Y:S01]  /*54c0*/  LDG.E R0, desc[UR58][R2.64] ;  /* 0x0000003a02007981 */ /* 0x000362000c1e1900 */
[----:B------:R-:W-:Y:S05]  /*54d0*/  BRA `(.L_x_52) ;  /* 0x0000000000087947 */ /* 0x000fea0003800000 */
.L_x_53:
[----:B------:R-:W-:Y:S02]  /*54e0*/  ULDC UR4, c[0x0][0x580] ;  /* 0x0001600000047ab9 */ /* 0x000fe40000000800 */
[----:B------:R-:W-:-:S07]  /*54f0*/  MOV R0, UR4 ;  /* 0x0000000400007c02 */ /* 0x000fce0008000f00 */
.L_x_52:
[----:B------:R-:W-:Y:S02]  /*5500*/  ULDC.64 UR4, c[0x0][0x5b8] ;  /* 0x00016e0000047ab9 */ /* 0x000fe40000000a00 */
[----:B------:R-:W-:-:S04]  /*5510*/  ISETP.NE.U32.AND P0, PT, RZ, UR4, PT ;  /* 0x00000004ff007c0c */ /* 0x000fc8000bf05070 */
[----:B------:R-:W-:-:S13]  /*5520*/  ISETP.NE.AND.EX P0, PT, RZ, UR5, PT, P0 ;  /* 0x00000005ff007c0c */ /* 0x000fda000bf05300 */
[----:B------:R-:W-:Y:S05]  /*5530*/  @!P0 BRA `(.L_x_54) ;  /* 0x0000000000148947 */ /* 0x000fea0003800000 */
[----:B------:R-:W-:-:S04]  /*5540*/  LEA R4, P0, R18, UR4, 0x3 ;  /* 0x0000000412047c11 */ /* 0x000fc8000f8018ff */
[----:B------:R-:W-:-:S05]  /*5550*/  LEA.HI.X R5, R18, UR5, R19, 0x3, P0 ;  /* 0x0000000512057c11 */ /* 0x000fca00080f1c13 */
[----:B-12---:R-:W2:Y:S04]  /*5560*/  LDG.E.64 R2, desc[UR58][R4.64] ;  /* 0x0000003a04027981 */ /* 0x006ea8000c1e1b00 */
[----:B--2---:R1:W5:Y:S01]  /*5570*/  LD.E R2, desc[UR58][R2.64] ;  /* 0x0000003a02027980 */ /* 0x004362000c101900 */
[----:B------:R-:W-:Y:S05]  /*5580*/  BRA `(.L_x_55) ;  /* 0x0000000000307947 */ /* 0x000fea0003800000 */
.L_x_54:
[----:B------:R-:W-:Y:S02]  /*5590*/  ULDC.64 UR4, c[0x0][0x5b0] ;  /* 0x00016c0000047ab9 */ /* 0x000fe40000000a00 */
[----:B------:R-:W-:-:S04]  /*55a0*/  ISETP.NE.U32.AND P0, PT, RZ, UR4, PT ;  /* 0x00000004ff007c0c */ /* 0x000fc8000bf05070 */
[----:B------:R-:W-:-:S13]  /*55b0*/  ISETP.NE.AND.EX P0, PT, RZ, UR5, PT, P0 ;  /* 0x00000005ff007c0c */ /* 0x000fda000bf05300 */
[----:B------:R-:W-:Y:S05]  /*55c0*/  @!P0 BRA `(.L_x_56) ;  /* 0x0000000000188947 */ /* 0x000fea0003800000 */
[----:B-12---:R-:W1:Y:S01]  /*55d0*/  LDC.64 R2, c[0x0][0x5b0] ;  /* 0x00016c00ff027b82 */ /* 0x006e620000000a00 */
[----:B------:R-:W-:Y:S02]  /*55e0*/  ULDC UR4, c[0x0][0x5c0] ;  /* 0x0001700000047ab9 */ /* 0x000fe40000000800 */
[----:B------:R-:W-:-:S04]  /*55f0*/  IMAD R5, R18, UR4, RZ ;  /* 0x0000000412057c24 */ /* 0x000fc8000f8e02ff */
[----:B-1----:R-:W-:-:S06]  /*5600*/  IMAD.WIDE R2, R5, 0x4, R2 ;  /* 0x0000000405027825 */ /* 0x002fcc00078e0202 */
[----:B------:R2:W5:Y:S01]  /*5610*/  LDG.E R2, desc[UR58][R2.64] ;  /* 0x0000003a02027981 */ /* 0x000562000c1e1900 */
[----:B------:R-:W-:Y:S05]  /*5620*/  BRA `(.L_x_55) ;  /* 0x0000000000087947 */ /* 0x000fea0003800000 */
.L_x_56:
[----:B------:R-:W-:Y:S02]  /*5630*/  ULDC UR4, c[0x0][0x5a8] ;  /* 0x00016a0000047ab9 */ /* 0x000fe40000000800 */
[----:B-12---:R-:W-:-:S07]  /*5640*/  IMAD.U32 R2, RZ, RZ, UR4 ;  /* 0x00000004ff027e24 */ /* 0x006fce000f8e00ff */
.L_x_55:
[----:B------:R-:W-:Y:S01]  /*5650*/  ISETP.GT.U32.AND P0, PT, R154, 0x3e, PT ;  /* 0x0000003e9a00780c */ /* 0x000fe20003f04070 */
[----:B------:R-:W-:Y:S01]  /*5660*/  BSSY B0, `(.L_x_57) ;  /* 0x0000007000007945 */ /* 0x000fe20003800000 */
[----:B------:R-:W-:-:S11]  /*5670*/  PRMT R8, RZ, 0x7610, R8 ;  /* 0x00007610ff087816 */ /* 0x000fd60000000008 */
[----:B------:R-:W-:Y:S05]  /*5680*/  @P0 BRA `(.L_x_58) ;  /* 0x0000000000100947 */ /* 0x000fea0003800000 */
[----:B------:R-:W-:-:S03]  /*5690*/  UMOV UR4, 0xffffffff ;  /* 0xffffffff00047882 */ /* 0x000fc60000000000 */
[----:B------:R-:W-:Y:S05]  /*56a0*/  BRA.DIV UR4, `(.L_x_59) ;  /* 0x0000009604f07947 */ /* 0x000fea000b800000 */
[----:B------:R-:W-:-:S13]  /*56b0*/  ELECT P6, URZ, PT ;  /* 0x00000000003f782f */ /* 0x000fda00038c0000 */
.L_x_266:
[----:B------:R-:W-:-:S07]  /*56c0*/  SEL R8, RZ, 0x1, !P6 ;  /* 0x00000001ff087807 */ /* 0x000fce0007000000 */
.L_x_58:
[----:B------:R-:W-:Y:S05]  /*56d0*/  BSYNC B0 ;  /* 0x0000000000007941 */ /* 0x000fea0003800000 */
.L_x_57:
[----:B-12---:R-:W-:-:S05]  /*56e0*/  IMAD.U32 R3, RZ, RZ, UR48 ;  /* 0x00000030ff037e24 */ /* 0x006fca000f8e00ff */
[----:B------:R-:W-:-:S13]  /*56f0*/  ISETP.NE.AND P1, PT, R3, 0x3, PT ;  /* 0x000000030300780c */ /* 0x000fda0003f25270 */
[----:B------:R-:W-:Y:S05]  /*5700*/  @!P1 BRA `(.L_x_60) ;  /* 0x0000000000049947 */ /* 0x000fea0003800000 */
[----:B------:R-:W-:Y:S01]  /*5710*/  BPT.TRAP 0x1 ;  /* 0x000000040000795c */ /* 0x000fe20000300000 */
.L_x_60:
[----:B------:R-:W-:Y:S01]  /*5720*/  SHF.L.U32 R3, RZ, 0x1f, RZ ;  /* 0x0000001fff037819 */ /* 0x000fe200000006ff */
[----:B------:R-:W-:Y:S01]  /*5730*/  IMAD.MOV.U32 R4, RZ, RZ, RZ ;  /* 0x000000ffff047224 */ /* 0x000fe200078e00ff */
[----:B-----5:R-:W-:Y:S02]  /*5740*/  FSETP.NEU.AND P0, PT, R0, RZ, PT ;  /* 0x000000ff0000720b */ /* 0x020fe40003f0d000 */
[----:B------:R-:W1:Y:S11]  /*5750*/  SYNCS.PHASECHK.TRANS64.TRYWAIT P2, [UR47+0x384a0], R3 ;  /* 0x0384a003ff0075a7 */ /* 0x000e76000804016f */
[----:B------:R-:W-:Y:S01]  /*5760*/  @P0 LEA R12, R153, UR47, 0x1 ;  /* 0x0000002f990c0c11 */ /* 0x000fe2000f8e08ff */
[----:B-1----:R-:W-:Y:S06]  /*5770*/  @!P2 BRA `(.L_x_61) ;  /* 0x0000009400d4a947 */ /* 0x002fec0003800000 */
.L_x_267:
[----:B------:R-:W-:Y:S05]  /*5780*/  @P0 WARPSYNC.ALL ;  /* 0x0000000000000948 */ /* 0x000fea0003800000 */
[----:B-1----:R-:W1:Y:S01]  /*5790*/  @P0 LDSM.16.MT88.4 R4, [R12+0x30000] ;  /* 0x030000000c04083b */ /* 0x002e620000004200 */
[----:B------:R-:W-:Y:S01]  /*57a0*/  PRMT R8, R8, 0x9910, RZ ;  /* 0x0000991008087816 */ /* 0x000fe200000000ff */
[----:B------:R-:W-:Y:S01]  /*57b0*/  BSSY B0, `(.L_x_62) ;  /* 0x000000d000007945 */ /* 0x000fe20003800000 */
[-C--:B------:R-:W-:Y:S01]  /*57c0*/  FMUL R88, R88, R2.reuse ;  /* 0x0000000258587220 */ /* 0x080fe20000400000 */
[-C--:B------:R-:W-:Y:S01]  /*57d0*/  FMUL R14, R89, R2.reuse ;  /* 0x00000002590e7220 */ /* 0x080fe20000400000 */
[----:B------:R-:W-:Y:S01]  /*57e0*/  ISETP.NE.AND P2, PT, R8, RZ, PT ;  /* 0x000000ff0800720c */ /* 0x000fe20003f45270 */
[----:B------:R-:W-:Y:S01]  /*57f0*/  FMUL R90, R90, R2 ;  /* 0x000000025a5a7220 */ /* 0x000fe20000400000 */
[----:B------:R2:W3:Y:S01]  /*5800*/  @P0 LDSM.16.MT88.4 R8, [R12+0x30800] ;  /* 0x030800000c08083b */ /* 0x0004e20000004200 */
[----:B-1----:R-:W-:-:S02]  /*5810*/  HADD2.F32 R13, -RZ, R4.H0_H0 ;  /* 0x20000004ff0d7230 */ /* 0x002fc40000004100 */
[----:B------:R-:W-:Y:S01]  /*5820*/  HADD2.F32 R15, -RZ, R4.H1_H1 ;  /* 0x30000004ff0f7230 */ /* 0x000fe20000004100 */
[----:B--2---:R-:W-:Y:S07]  /*5830*/  @P0 BRA `(.L_x_63) ;  /* 0x0000000000100947 */ /* 0x004fee0003800000 */
[----:B------:R-:W-:Y:S01]  /*5840*/  IMAD.MOV.U32 R5, RZ, RZ, RZ ;  /* 0x000000ffff057224 */ /* 0x000fe200078e00ff */
[----:B------:R-:W-:Y:S02]  /*5850*/  CS2R R6, SRZ ;  /* 0x0000000000067805 */ /* 0x000fe4000001ff00 */
[----:B---3--:R-:W-:Y:S02]  /*5860*/  CS2R R8, SRZ ;  /* 0x0000000000087805 */ /* 0x008fe4000001ff00 */
[----:B------:R-:W-:-:S07]  /*5870*/  CS2R R10, SRZ ;  /* 0x00000000000a7805 */ /* 0x000fce000001ff00 */
.L_x_63:
[----:B------:R-:W-:Y:S05]  /*5880*/  BSYNC B0 ;  /* 0x0000000000007941 */ /* 0x000fea0003800000 */
.L_x_62:
[--C-:B------:R-:W-:Y:S02]  /*5890*/  HADD2.F32 R17, -RZ, R5.reuse.H0_H0 ;  /* 0x20000005ff117230 */ /* 0x100fe40000004100 */
[----:B------:R-:W-:Y:S01]  /*58a0*/  FMUL R16, R91, R2 ;  /* 0x000000025b107220 */ /* 0x000fe20000400000 */
[----:B------:R-:W-:Y:S02]  /*58b0*/  HADD2.F32 R19, -RZ, R5.H1_H1 ;  /* 0x30000005ff137230 */ /* 0x000fe40000004100 */
[-C--:B------:R-:W-:Y:S01]  /*58c0*/  FFMA R12, R13, R0.reuse, R88 ;  /* 0x000000000d0c7223 */ /* 0x080fe20000000058 */
[-C--:B------:R-:W-:Y:S01]  /*58d0*/  FFMA R21, R15, R0.reuse, R14 ;  /* 0x000000000f157223 */ /* 0x080fe2000000000e */
[-C--:B------:R-:W-:Y:S01]  /*58e0*/  FFMA R90, R17, R0.reuse, R90 ;  /* 0x00000000115a7223 */ /* 0x080fe2000000005a */
[--C-:B------:R-:W-:Y:S02]  /*58f0*/  HADD2.F32 R13, -RZ, R6.reuse.H0_H0 ;  /* 0x20000006ff0d7230 */ /* 0x100fe40000004100 */
[----:B------:R-:W-:Y:S01]  /*5900*/  FFMA R89, R19, R0, R16 ;  /* 0x0000000013597223 */ /* 0x000fe20000000010 */
[----:B------:R-:W-:-:S02]  /*5910*/  HADD2.F32 R15, -RZ, R6.H1_H1 ;  /* 0x30000006ff0f7230 */ /* 0x000fc40000004100 */
[-C--:B------:R-:W-:Y:S01]  /*5920*/  FMUL R92, R92, R2.reuse ;  /* 0x000000025c5c7220 */ /* 0x080fe20000400000 */
[-C--:B------:R-:W-:Y:S01]  /*5930*/  FMUL R16, R93, R2.reuse ;  /* 0x000000025d107220 */ /* 0x080fe20000400000 */
[--C-:B------:R-:W-:Y:S02]  /*5940*/  HADD2.F32 R17, -RZ, R7.reuse.H0_H0 ;  /* 0x20000007ff117230 */ /* 0x100fe40000004100 */
[-C--:B------:R-:W-:Y:S01]  /*5950*/  FMUL R94, R94, R2.reuse ;  /* 0x000000025e5e7220 */ /* 0x080fe20000400000 */
[----:B------:R-:W-:Y:S02]  /*5960*/  HADD2.F32 R19, -RZ, R7.H1_H1 ;  /* 0x30000007ff137230 */ /* 0x000fe40000004100 */
[----:B------:R-:W-:Y:S01]  /*5970*/  FMUL R18, R95, R2 ;  /* 0x000000025f127220 */ /* 0x000fe20000400000 */
[-C--:B------:R-:W-:Y:S01]  /*5980*/  FFMA R14, R13, R0.reuse, R92 ;  /* 0x000000000d0e7223 */ /* 0x080fe2000000005c */
[-C--:B------:R-:W-:Y:S01]  /*5990*/  FFMA R91, R15, R0.reuse, R16 ;  /* 0x000000000f5b7223 */ /* 0x080fe20000000010 */
[-C--:B------:R-:W-:Y:S01]  /*59a0*/  FFMA R94, R17, R0.reuse, R94 ;  /* 0x00000000115e7223 */ /* 0x080fe2000000005e */
[----:B------:R-:W-:Y:S01]  /*59b0*/  FFMA R93, R19, R0, R18 ;  /* 0x00000000135d7223 */ /* 0x000fe20000000012 */
[----:B---3--:R-:W-:-:S02]  /*59c0*/  HADD2.F32 R13, -RZ, R8.H0_H0 ;  /* 0x20000008ff0d7230 */ /* 0x008fc40000004100 */
[-C--:B------:R-:W-:Y:S01]  /*59d0*/  FMUL R96, R96, R2.reuse ;  /* 0x0000000260607220 */ /* 0x080fe20000400000 */
[----:B------:R-:W-:Y:S02]  /*59e0*/  HADD2.F32 R15, -RZ, R8.H1_H1 ;  /* 0x30000008ff0f7230 */ /* 0x000fe40000004100 */
        /* <DEDUP_REMOVED lines=9> */
[----:B------:R-:W-:-:S02]  /*5a80*/  HADD2.F32 R13, -RZ, R10.H0_H0 ;  /* 0x2000000aff0d7230 */ /* 0x000fc40000004100 */
        /* <DEDUP_REMOVED lines=11> */
[----:B------:R-:W-:Y:S01]  /*5b40*/  F2FP.F16.F32.PACK_AB R97, R97, R98 ;  /* 0x000000626161723e */ /* 0x000fe200000000ff */
[----:B------:R-:W-:Y:S05]  /*5b50*/  WARPSYNC.ALL ;  /* 0x0000000000007948 */ /* 0x000fea0003800000 */
[----:B------:R-:W-:Y:S01]  /*5b60*/  F2FP.F16.F32.PACK_AB R12, R21, R12 ;  /* 0x0000000c150c723e */ /* 0x000fe200000000ff */
[----:B------:R-:W-:Y:S01]  /*5b70*/  BSSY B0, `(.L_x_64) ;  /* 0x000001a000007945 */ /* 0x000fe20003800000 */
[----:B------:R-:W-:-:S02]  /*5b80*/  F2FP.F16.F32.PACK_AB R13, R89, R90 ;  /* 0x0000005a590d723e */ /* 0x000fc400000000ff */
[----:B------:R-:W-:Y:S02]  /*5b90*/  F2FP.F16.F32.PACK_AB R14, R91, R14 ;  /* 0x0000000e5b0e723e */ /* 0x000fe400000000ff */
[----:B------:R-:W-:Y:S02]  /*5ba0*/  F2FP.F16.F32.PACK_AB R15, R93, R94 ;  /* 0x0000005e5d0f723e */ /* 0x000fe400000000ff */
[----:B------:R-:W-:Y:S02]  /*5bb0*/  F2FP.F16.F32.PACK_AB R98, R99, R100 ;  /* 0x000000646362723e */ /* 0x000fe400000000ff */
[----:B------:R-:W-:Y:S02]  /*5bc0*/  LEA R16, R153, UR47, 0x1 ;  /* 0x0000002f99107c11 */ /* 0x000fe4000f8e08ff */
[----:B------:R-:W-:Y:S02]  /*5bd0*/  F2FP.F16.F32.PACK_AB R96, R95, R96 ;  /* 0x000000605f60723e */ /* 0x000fe400000000ff */
[----:B------:R-:W-:Y:S01]  /*5be0*/  F2FP.F16.F32.PACK_AB R99, R18, R17 ;  /* 0x000000111263723e */ /* 0x000fe200000000ff */
[----:B------:R1:W-:Y:S04]  /*5bf0*/  STSM.16.MT88.4 [R16+0x30000], R12 ;  /* 0x0300000c10007844 */ /* 0x0003e80000004200 */
[----:B------:R1:W-:Y:S01]  /*5c00*/  STSM.16.MT88.4 [R16+0x30800], R96 ;  /* 0x0308006010007844 */ /* 0x0003e20000004200 */
[----:B------:R-:W-:Y:S01]  /*5c10*/  @!PT LDS RZ, [RZ] ;  /* 0x00000000fffff984 */ /* 0x000fe20000000800 */
[----:B------:R-:W-:Y:S01]  /*5c20*/  @!PT LDS RZ, [RZ] ;  /* 0x00000000fffff984 */ /* 0x000fe20000000800 */
[----:B------:R-:W-:Y:S01]  /*5c30*/  @!PT LDS RZ, [RZ] ;  /* 0x00000000fffff984 */ /* 0x000fe20000000800 */
[----:B------:R-:W-:Y:S01]  /*5c40*/  @!PT LDS RZ, [RZ] ;  /* 0x00000000fffff984 */ /* 0x000fe20000000800 */
[----:B------:R2:W-:Y:S06]  /*5c50*/  MEMBAR.ALL.CTA ;  /* 0x0000000000007992 */ /* 0x0005ec0000008000 */
[----:B--2---:R-:W2:Y:S02]  /*5c60*/  FENCE.VIEW.ASYNC.S ;  /* 0x00000000000073c6 */ /* 0x004ea40000000000 */
[----:B--2---:R-:W-:Y:S06]  /*5c70*/  BAR.SYNC.DEFER_BLOCKING 0x1, 0x100 ;  /* 0x0044000000007b1d */ /* 0x004fec0000010000 */
[----:B------:R-:W-:Y:S05]  /*5c80*/  @!P2 BRA `(.L_x_65) ;  /* 0x000000000020a947 */ /* 0x000fea0003800000 */
[----:B------:R-:W-:Y:S02]  /*5c90*/  UIADD3 UR44, UR47, 0x30000, URZ ;  /* 0x000300002f2c7890 */ /* 0x000fe4000fffe03f */
[----:B------:R-:W-:Y:S02]  /*5ca0*/  UIADD3 UR5, UR45, 0x40, URZ ;  /* 0x000000402d057890 */ /* 0x000fe4000fffe03f */
[----:B------:R-:W-:Y:S01]  /*5cb0*/  UIADD3 UR4, UR47, 0x31000, URZ ;  /* 0x000310002f047890 */ /* 0x000fe2000fffe03f */
[----:B------:R-:W-:-:S04]  /*5cc0*/  UMOV UR6, UR46 ;  /* 0x0000002e00067c82 */ /* 0x000fc80008000000 */
[----:B------:R2:W-:Y:S04]  /*5cd0*/  UTMASTG.2D [UR44], [UR60] ;  /* 0x0000002c3c0073b5 */ /* 0x0005e80008008000 */
[----:B------:R2:W-:Y:S01]  /*5ce0*/  UTMASTG.2D [UR4], [UR60] ;  /* 0x000000043c0073b5 */ /* 0x0005e20008008000 */
[----:B------:R0:W-:Y:S01]  /*5cf0*/  UTMACMDFLUSH ;  /* 0x00000000000079b7 */ /* 0x0001e20000000000 */
[----:B--2---:R-:W-:-:S04]  /*5d00*/  DEPBAR.LE SB0, 0x1 ;  /* 0x000080400000791a */ /* 0x004fc80000000000 */
.L_x_65:
[----:B------:R-:W-:Y:S05]  /*5d10*/  BSYNC B0 ;  /* 0x0000000000007941 */ /* 0x000fea0003800000 */
.L_x_64:
[----:B------:R-:W-:Y:S01]  /*5d20*/  BAR.SYNC.DEFER_BLOCKING 0x1, 0x100 ;  /* 0x0044000000007b1d */ /* 0x000fe20000010000 */
[----:B------:R-:W-:-:S13]  /*5d30*/  ISETP.NE.AND P3, PT, RZ, UR36, PT ;  /* 0x00000024ff007c0c */ /* 0x000fda000bf65270 */
[----:B------:R-:W-:Y:S05]  /*5d40*/  @!P3 BRA `(.L_x_66) ;  /* 0x000000000024b947 */ /* 0x000fea0003800000 */
[----:B------:R-:W-:Y:S05]  /*5d50*/  @!P1 BRA `(.L_x_67) ;  /* 0x0000000000049947 */ /* 0x000fea0003800000 */
[----:B------:R-:W-:Y:S01]  /*5d60*/  BPT.TRAP 0x1 ;  /* 0x000000040000795c */ /* 0x000fe20000300000 */
.L_x_67:
[----:B------:R-:W-:Y:S02]  /*5d70*/  ULEA UR4, UR56, UR47, 0x3 ;  /* 0x0000002f38047291 */ /* 0x000fe4000f8e183f */
[----:B------:R-:W-:Y:S02]  /*5d80*/  UIADD3 UR56, UR56, 0x1, URZ ;  /* 0x0000000138387890 */ /* 0x000fe4000fffe03f */
[----:B------:R-:W-:Y:S02]  /*5d90*/  UIADD3 UR4, UR4, 0x384c0, URZ ;  /* 0x000384c004047890 */ /* 0x000fe4000fffe03f */
[----:B------:R-:W-:Y:S02]  /*5da0*/  UISETP.NE.AND UP0, UPT, UR56, 0x4, UPT ;  /* 0x000000043800788c */ /* 0x000fe4000bf05270 */
[----:B------:R-:W-:Y:S02]  /*5db0*/  UPRMT UR4, UR43, 0x654, UR4 ;  /* 0x000006542b047896 */ /* 0x000fe40008000004 */
[----:B------:R-:W-:-:S07]  /*5dc0*/  USEL UR56, UR56, URZ, UP0 ;  /* 0x0000003f38387287 */ /* 0x000fce0008000000 */
[----:B------:R-:W-:Y:S05]  /*5dd0*/  SYNCS.ARRIVE.TRANS64.RED.A1T0 RZ, [UR4], RZ ;  /* 0x000000ffffff79a7 */ /* 0x000fea0008100404 */
.L_x_66:
[----:B------:R-:W-:Y:S05]  /*5de0*/  @!P1 BRA `(.L_x_68) ;  /* 0x0000000000049947 */ /* 0x000fea0003800000 */
[----:B------:R-:W-:Y:S01]  /*5df0*/  BPT.TRAP 0x1 ;  /* 0x000000040000795c */ /* 0x000fe20000300000 */
.L_x_68:
[----:B------:R-:W2:Y:S02]  /*5e00*/  SYNCS.PHASECHK.TRANS64.TRYWAIT P3, [UR47+0x384a8], R3 ;  /* 0x0384a803ff0075a7 */ /* 0x000ea4000806016f */
[----:B--2---:R-:W-:Y:S05]  /*5e10*/  @!P3 BRA `(.L_x_69) ;  /* 0x000000900044b947 */ /* 0x004fea0003800000 */
.L_x_268:
[----:B------:R-:W-:Y:S05]  /*5e20*/  @P0 WARPSYNC.ALL ;  /* 0x0000000000000948 */ /* 0x000fea0003800000 */
[----:B------:R-:W2:Y:S01]  /*5e30*/  @P0 LDSM.16.MT88.4 R4, [R16+0x32000] ;  /* 0x032000001004083b */ /* 0x000ea20000004200 */
[-C--:B-1----:R-:W-:Y:S01]  /*5e40*/  FMUL R13, R24, R2.reuse ;  /* 0x00000002180d7220 */ /* 0x082fe20000400000 */
[-C--:B------:R-:W-:Y:S01]  /*5e50*/  FMUL R25, R25, R2.reuse ;  /* 0x0000000219197220 */ /* 0x080fe20000400000 */
[-C--:B------:R-:W-:Y:S01]  /*5e60*/  FMUL R15, R26, R2.reuse ;  /* 0x000000021a0f7220 */ /* 0x080fe20000400000 */
[----:B------:R-:W1:Y:S01]  /*5e70*/  @P0 LDSM.16.MT88.4 R8, [R16+0x32800] ;  /* 0x032800001008083b */ /* 0x000e620000004200 */
[-C--:B------:R-:W-:Y:S01]  /*5e80*/  FMUL R27, R27, R2.reuse ;  /* 0x000000021b1b7220 */ /* 0x080fe20000400000 */
        /* <DEDUP_REMOVED lines=8> */
[----:B------:R-:W-:Y:S01]  /*5f10*/  FMUL R39, R39, R2 ;  /* 0x0000000227277220 */ /* 0x000fe20000400000 */
[----:B------:R-:W-:Y:S05]  /*5f20*/  WARPSYNC.ALL ;  /* 0x0000000000007948 */ /* 0x000fea0003800000 */
[----:B------:R-:W-:Y:S01]  /*5f30*/  BSSY B0, `(.L_x_70) ;  /* 0x0000040000007945 */ /* 0x000fe20003800000 */
[----:B--2---:R-:W-:-:S02]  /*5f40*/  HADD2.F32 R12, -RZ, R4.H0_H0 ;  /* 0x20000004ff0c7230 */ /* 0x004fc40000004100 */
[----:B------:R-:W-:Y:S02]  /*5f50*/  HADD2.F32 R14, -RZ, R4.H1_H1 ;  /* 0x30000004ff0e7230 */ /* 0x000fe40000004100 */
[--C-:B------:R-:W-:Y:S02]  /*5f60*/  HADD2.F32 R18, -RZ, R5.reuse.H0_H0 ;  /* 0x20000005ff127230 */ /* 0x100fe40000004100 */
[-C--:B------:R-:W-:Y:S01]  /*5f70*/  FFMA R13, R12, R0.reuse, R13 ;  /* 0x000000000c0d7223 */ /* 0x080fe2000000000d */
[----:B------:R-:W-:Y:S02]  /*5f80*/  HADD2.F32 R20, -RZ, R5.H1_H1 ;  /* 0x30000005ff147230 */ /* 0x000fe40000004100 */
[-C--:B------:R-:W-:Y:S01]  /*5f90*/  FFMA R12, R14, R0.reuse, R25 ;  /* 0x000000000e0c7223 */ /* 0x080fe20000000019 */
[----:B------:R-:W-:Y:S02]  /*5fa0*/  HADD2.F32 R24, -RZ, R7.H0_H0 ;  /* 0x20000007ff187230 */ /* 0x000fe40000004100 */
[----:B------:R-:W-:Y:S01]  /*5fb0*/  FFMA R15, R18, R0, R15 ;  /* 0x00000000120f7223 */ /* 0x000fe2000000000f */
[----:B------:R-:W-:-:S02]  /*5fc0*/  HADD2.F32 R18, -RZ, R6.H0_H0 ;  /* 0x20000006ff127230 */ /* 0x000fc40000004100 */
[-C--:B------:R-:W-:Y:S01]  /*5fd0*/  FFMA R14, R20, R0.reuse, R27 ;  /* 0x00000000140e7223 */ /* 0x080fe2000000001b */
[----:B------:R-:W-:Y:S02]  /*5fe0*/  HADD2.F32 R20, -RZ, R6.H1_H1 ;  /* 0x30000006ff147230 */ /* 0x000fe40000004100 */
[-C--:B------:R-:W-:Y:S01]  /*5ff0*/  FFMA R19, R24, R0.reuse, R19 ;  /* 0x0000000018137223 */ /* 0x080fe20000000013 */
[----:B------:R-:W-:Y:S02]  /*6000*/  HADD2.F32 R26, -RZ, R7.H1_H1 ;  /* 0x30000007ff1a7230 */ /* 0x000fe40000004100 */
[-C--:B------:R-:W-:Y:S01]  /*6010*/  FFMA R17, R18, R0.reuse, R17 ;  /* 0x0000000012117223 */ /* 0x080fe20000000011 */
[----:B-1----:R-:W-:Y:S02]  /*6020*/  HADD2.F32 R24, -RZ, R8.H0_H0 ;  /* 0x20000008ff187230 */ /* 0x002fe40000004100 */
[----:B------:R-:W-:Y:S01]  /*6030*/  FFMA R18, R20, R0, R29 ;  /* 0x0000000014127223 */ /* 0x000fe2000000001d */
[----:B------:R-:W-:-:S02]  /*6040*/  HADD2.F32 R28, -RZ, R9.H0_H0 ;  /* 0x20000009ff1c7230 */ /* 0x000fc40000004100 */
[----:B------:R-:W-:Y:S01]  /*6050*/  FFMA R20, R26, R0, R31 ;  /* 0x000000001a147223 */ /* 0x000fe2000000001f */
[----:B------:R-:W-:Y:S02]  /*6060*/  HADD2.F32 R26, -RZ, R8.H1_H1 ;  /* 0x30000008ff1a7230 */ /* 0x000fe40000004100 */
[----:B------:R-:W-:Y:S01]  /*6070*/  FMUL R25, R34, R2 ;  /* 0x0000000222197220 */ /* 0x000fe20000400000 */
[----:B------:R-:W-:Y:S02]  /*6080*/  HADD2.F32 R30, -RZ, R9.H1_H1 ;  /* 0x30000009ff1e7230 */ /* 0x000fe40000004100 */
[----:B------:R-:W-:Y:S01]  /*6090*/  FFMA R21, R24, R0, R21 ;  /* 0x0000000018157223 */ /* 0x000fe20000000015 */
[----:B------:R-:W-:Y:S01]  /*60a0*/  FMUL R27, R36, R2 ;  /* 0x00000002241b7220 */ /* 0x000fe20000400000 */
[-C--:B------:R-:W-:Y:S01]  /*60b0*/  FFMA R24, R26, R0.reuse, R33 ;  /* 0x000000001a187223 */ /* 0x080fe20000000021 */
[-C--:B------:R-:W-:Y:S01]  /*60c0*/  FFMA R25, R28, R0.reuse, R25 ;  /* 0x000000001c197223 */ /* 0x080fe20000000019 */
[----:B------:R-:W-:Y:S01]  /*60d0*/  FFMA R26, R30, R0, R35 ;  /* 0x000000001e1a7223 */ /* 0x000fe20000000023 */
[----:B------:R-:W-:-:S02]  /*60e0*/  HADD2.F32 R28, -RZ, R10.H0_H0 ;  /* 0x2000000aff1c7230 */ /* 0x000fc40000004100 */
[----:B------:R-:W-:Y:S01]  /*60f0*/  FMUL R29, R38, R2 ;  /* 0x00000002261d7220 */ /* 0x000fe20000400000 */
[----:B------:R-:W-:Y:S01]  /*6100*/  HADD2.F32 R30, -RZ, R10.H1_H1 ;  /* 0x3000000aff1e7230 */ /* 0x000fe20000004100 */
[----:B------:R-:W-:Y:S01]  /*6110*/  F2FP.F16.F32.PACK_AB R12, R12, R13 ;  /* 0x0000000d0c0c723e */ /* 0x000fe200000000ff */
[--C-:B------:R-:W-:Y:S02]  /*6120*/  HADD2.F32 R32, -RZ, R11.reuse.H0_H0 ;  /* 0x2000000bff207230 */ /* 0x100fe40000004100 */
[-C--:B------:R-:W-:Y:S01]  /*6130*/  FFMA R27, R28, R0.reuse, R27 ;  /* 0x000000001c1b7223 */ /* 0x080fe2000000001b */
[----:B------:R-:W-:Y:S02]  /*6140*/  HADD2.F32 R34, -RZ, R11.H1_H1 ;  /* 0x3000000bff227230 */ /* 0x000fe40000004100 */
[-C--:B------:R-:W-:Y:S01]  /*6150*/  FFMA R28, R30, R0.reuse, R37 ;  /* 0x000000001e1c7223 */ /* 0x080fe20000000025 */
[----:B------:R-:W-:Y:S01]  /*6160*/  F2FP.F16.F32.PACK_AB R13, R14, R15 ;  /* 0x0000000f0e0d723e */ /* 0x000fe200000000ff */
[-C--:B------:R-:W-:Y:S01]  /*6170*/  FFMA R29, R32, R0.reuse, R29 ;  /* 0x00000000201d7223 */ /* 0x080fe2000000001d */
[----:B------:R-:W-:Y:S01]  /*6180*/  F2FP.F16.F32.PACK_AB R25, R26, R25 ;  /* 0x000000191a19723e */ /* 0x000fe200000000ff */
[----:B------:R-:W-:Y:S01]  /*6190*/  FFMA R30, R34, R0, R39 ;  /* 0x00000000221e7223 */ /* 0x000fe20000000027 */
[----:B------:R-:W-:-:S02]  /*61a0*/  F2FP.F16.F32.PACK_AB R14, R18, R17 ;  /* 0x00000011120e723e */ /* 0x000fc400000000ff */
[----:B------:R-:W-:Y:S02]  /*61b0*/  F2FP.F16.F32.PACK_AB R15, R20, R19 ;  /* 0x00000013140f723e */ /* 0x000fe400000000ff */
[----:B------:R-:W-:Y:S02]  /*61c0*/  F2FP.F16.F32.PACK_AB R26, R28, R27 ;  /* 0x0000001b1c1a723e */ /* 0x000fe400000000ff */
[----:B------:R-:W-:Y:S01]  /*61d0*/  F2FP.F16.F32.PACK_AB R24, R24, R21 ;  /* 0x000000151818723e */ /* 0x000fe200000000ff */
[----:B------:R1:W-:Y:S01]  /*61e0*/  STSM.16.MT88.4 [R16+0x32000], R12 ;  /* 0x0320000c10007844 */ /* 0x0003e20000004200 */
[----:B------:R-:W-:-:S05]  /*61f0*/  F2FP.F16.F32.PACK_AB R27, R30, R29 ;  /* 0x0000001d1e1b723e */ /* 0x000fca00000000ff */
        /* <DEDUP_REMOVED lines=11> */
[----:B------:R-:W-:Y:S02]  /*62b0*/  UIADD3 UR9, UR45, 0xc0, URZ ;  /* 0x000000c02d097890 */ /* 0x000fe4000fffe03f */
[----:B------:R-:W-:Y:S01]  /*62c0*/  UIADD3 UR8, UR47, 0x33000, URZ ;  /* 0x000330002f087890 */ /* 0x000fe2000fffe03f */
[----:B------:R-:W-:Y:S01]  /*62d0*/  UMOV UR6, UR46 ;  /* 0x0000002e00067c82 */ /* 0x000fe20008000000 */
[----:B------:R-:W-:-:S03]  /*62e0*/  UMOV UR10, UR46 ;  /* 0x0000002e000a7c82 */ /* 0x000fc60008000000 */
[----:B------:R2:W-:Y:S04]  /*62f0*/  UTMASTG.2D [UR4], [UR60] ;  /* 0x000000043c0073b5 */ /* 0x0005e80008008000 */
[----:B------:R2:W-:Y:S01]  /*6300*/  UTMASTG.2D [UR8], [UR60] ;  /* 0x000000083c0073b5 */ /* 0x0005e20008008000 */
[----:B------:R0:W-:Y:S01]  /*6310*/  UTMACMDFLUSH ;  /* 0x00000000000079b7 */ /* 0x0001e20000000000 */
[----:B--2---:R-:W-:-:S04]  /*6320*/  DEPBAR.LE SB0, 0x1 ;  /* 0x000080400000791a */ /* 0x004fc80000000000 */
.L_x_71:
[----:B------:R-:W-:Y:S05]  /*6330*/  BSYNC B0 ;  /* 0x0000000000007941 */ /* 0x000fea0003800000 */
.L_x_70:
[----:B------:R-:W-:Y:S06]  /*6340*/  BAR.SYNC.DEFER_BLOCKING 0x1, 0x100 ;  /* 0x0044000000007b1d */ /* 0x000fec0000010000 */
[----:B------:R-:W-:Y:S05]  /*6350*/  @!P1 BRA `(.L_x_72) ;  /* 0x0000000000049947 */ /* 0x000fea0003800000 */
[----:B------:R-:W-:Y:S01]  /*6360*/  BPT.TRAP 0x1 ;  /* 0x000000040000795c */ /* 0x000fe20000300000 */
.L_x_72:
[----:B------:R-:W-:-:S04]  /*6370*/  ULEA UR4, UR56, UR47, 0x3 ;  /* 0x0000002f38047291 */ /* 0x000fc8000f8e183f */
[----:B------:R-:W-:-:S04]  /*6380*/  UIADD3 UR4, UR4, 0x384c0, URZ ;  /* 0x000384c004047890 */ /* 0x000fc8000fffe03f */
[----:B------:R-:W-:-:S09]  /*6390*/  UPRMT UR4, UR43, 0x654, UR4 ;  /* 0x000006542b047896 */ /* 0x000fd20008000004 */
[----:B------:R-:W-:Y:S01]  /*63a0*/  SYNCS.ARRIVE.TRANS64.RED.A1T0 RZ, [UR4], RZ ;  /* 0x000000ffffff79a7 */ /* 0x000fe20008100404 */
[----:B------:R-:W-:Y:S05]  /*63b0*/  @!P1 BRA `(.L_x_73) ;  /* 0x0000000000049947 */ /* 0x000fea0003800000 */
[----:B------:R-:W-:Y:S01]  /*63c0*/  BPT.TRAP 0x1 ;  /* 0x000000040000795c */ /* 0x000fe20000300000 */
.L_x_73:
[----:B------:R-:W2:Y:S02]  /*63d0*/  SYNCS.PHASECHK.TRANS64.TRYWAIT P3, [UR47+0x384b0], R3 ;  /* 0x0384b003ff0075a7 */ /* 0x000ea4000806016f */
[----:B--2---:R-:W-:Y:S05]  /*63e0*/  @!P3 BRA `(.L_x_74) ;  /* 0x0000008800e8b947 */ /* 0x004fea0003800000 */
.L_x_269:
        /* <DEDUP_REMOVED lines=38> */
[-C--:B------:R-:W-:Y:S01]  /*6650*/  FFMA R20, R26, R0.reuse, R111 ;  /* 0x000000001a147223 */ /* 0x080fe2000000006f */
[----:B------:R-:W-:Y:S02]  /*6660*/  HADD2.F32 R26, -RZ, R8.H1_H1 ;  /* 0x30000008ff1a7230 */ /* 0x000fe40000004100 */
        /* <DEDUP_REMOVED lines=41> */
.L_x_76:
[----:B------:R-:W-:Y:S05]  /*6900*/  BSYNC B0 ;  /* 0x0000000000007941 */ /* 0x000fea0003800000 */
.L_x_75:
[----:B------:R-:W-:Y:S06]  /*6910*/  BAR.SYNC.DEFER_BLOCKING 0x1, 0x100 ;  /* 0x0044000000007b1d */ /* 0x000fec0000010000 */
[----:B------:R-:W-:Y:S05]  /*6920*/  @!P1 BRA `(.L_x_77) ;  /* 0x0000000000049947 */ /* 0x000fea0003800000 */
[----:B------:R-:W-:Y:S01]  /*6930*/  BPT.TRAP 0x1 ;  /* 0x000000040000795c */ /* 0x000fe20000300000 */
.L_x_77:
[----:B------:R-:W-:-:S04]  /*6940*/  UIADD3 UR56, UR56, 0x1, URZ ;  /* 0x0000000138387890 */ /* 0x000fc8000fffe03f */
[----:B------:R-:W-:-:S04]  /*6950*/  UISETP.NE.AND UP0, UPT, UR56, 0x4, UPT ;  /* 0x000000043800788c */ /* 0x000fc8000bf05270 */
[----:B------:R-:W-:-:S04]  /*6960*/  USEL UR56, UR56, URZ, UP0 ;  /* 0x0000003f38387287 */ /* 0x000fc80008000000 */
[----:B------:R-:W-:-:S04]  /*6970*/  ULEA UR4, UR56, UR47, 0x3 ;  /* 0x0000002f38047291 */ /* 0x000fc8000f8e183f */
[----:B------:R-:W-:-:S04]  /*6980*/  UIADD3 UR4, UR4, 0x384c0, URZ ;  /* 0x000384c004047890 */ /* 0x000fc8000fffe03f */
[----:B------:R-:W-:-:S09]  /*6990*/  UPRMT UR4, UR43, 0x654, UR4 ;  /* 0x000006542b047896 */ /* 0x000fd20008000004 */
[----:B------:R-:W-:Y:S01]  /*69a0*/  SYNCS.ARRIVE.TRANS64.RED.A1T0 RZ, [UR4], RZ ;  /* 0x000000ffffff79a7 */ /* 0x000fe20008100404 */
[----:B------:R-:W-:Y:S05]  /*69b0*/  @!P1 BRA `(.L_x_78) ;  /* 0x0000000000049947 */ /* 0x000fea0003800000 */
[----:B------:R-:W-:Y:S01]  /*69c0*/  BPT.TRAP 0x1 ;  /* 0x000000040000795c */ /* 0x000fe20000300000 */
.L_x_78:
[----:B------:R-:W2:Y:S02]  /*69d0*/  SYNCS.PHASECHK.TRANS64.TRYWAIT P3, [UR47+0x384b8], R3 ;  /* 0x0384b803ff0075a7 */ /* 0x000ea4000806016f */
[----:B--2---:R-:W-:Y:S05]  /*69e0*/  @!P3 BRA `(.L_x_79) ;  /* 0x000000840080b947 */ /* 0x004fea0003800000 */
.L_x_270:
        /* <DEDUP_REMOVED lines=60> */
[----:B------:R-:W-:Y:S02]  /*6db0*/  F2FP.F16.F32.PACK_AB R34, R28, R25 ;  /* 0x000000191c22723e */ /* 0x000fe400000000ff */
        /* <DEDUP_REMOVED lines=20> */
.L_x_81:
[----:B------:R-:W-:Y:S05]  /*6f00*/  BSYNC B0 ;  /* 0x0000000000007941 */ /* 0x000fea0003800000 */
.L_x_80:
[----:B------:R-:W-:Y:S06]  /*6f10*/  BAR.SYNC.DEFER_BLOCKING 0x1, 0x100 ;  /* 0x0044000000007b1d */ /* 0x000fec0000010000 */
[----:B------:R-:W-:Y:S05]  /*6f20*/  @!P1 BRA `(.L_x_82) ;  /* 0x0000000000049947 */ /* 0x000fea0003800000 */
[----:B------:R-:W-:Y:S01]  /*6f30*/  BPT.TRAP 0x1 ;  /* 0x000000040000795c */ /* 0x000fe20000300000 */
.L_x_82:
        /* <DEDUP_REMOVED lines=9> */
.L_x_83:
[----:B------:R-:W-:-:S05]  /*6fd0*/  IMAD.MOV.U32 R3, RZ, RZ, 0x1 ;  /* 0x00000001ff037424 */ /* 0x000fca00078e00ff */
[----:B------:R-:W-:-:S04]  /*6fe0*/  SHF.L.U32 R3, R3, 0x1f, RZ ;  /* 0x0000001f03037819 */ /* 0x000fc800000006ff */
[----:B------:R-:W2:Y:S02]  /*6ff0*/  SYNCS.PHASECHK.TRANS64.TRYWAIT P3, [UR47+0x384a0], R3 ;  /* 0x0384a003ff0075a7 */ /* 0x000ea4000806016f */
[----:B--2---:R-:W-:Y:S05]  /*7000*/  @!P3 BRA `(.L_x_84) ;  /* 0x000000800010b947 */ /* 0x004fea0003800000 */
.L_x_271:
        /* <DEDUP_REMOVED lines=81> */
.L_x_86:
[----:B------:R-:W-:Y:S05]  /*7520*/  BSYNC B0 ;  /* 0x0000000000007941 */ /* 0x000fea0003800000 */
.L_x_85:
[----:B------:R-:W-:Y:S06]  /*7530*/  BAR.SYNC.DEFER_BLOCKING 0x1, 0x100 ;  /* 0x0044000000007b1d */ /* 0x000fec0000010000 */
[----:B------:R-:W-:Y:S05]  /*7540*/  @!P1 BRA `(.L_x_87) ;  /* 0x0000000000049947 */ /* 0x000fea0003800000 */
[----:B------:R-:W-:Y:S01]  /*7550*/  BPT.TRAP 0x1 ;  /* 0x000000040000795c */ /* 0x000fe20000300000 */
.L_x_87:
        /* <DEDUP_REMOVED lines=9> */
.L_x_88:
[----:B------:R-:W2:Y:S02]  /*75f0*/  SYNCS.PHASECHK.TRANS64.TRYWAIT P3, [UR47+0x384a8], R3 ;  /* 0x0384a803ff0075a7 */ /* 0x000ea4000806016f */
[----:B--2---:R-:W-:Y:S05]  /*7600*/  @!P3 BRA `(.L_x_89) ;  /* 0x0000007800a8b947 */ /* 0x004fea0003800000 */
.L_x_272:
        /* <DEDUP_REMOVED lines=81> */
.L_x_91:
[----:B------:R-:W-:Y:S05]  /*7b20*/  BSYNC B0 ;  /* 0x0000000000007941 */ /* 0x000fea0003800000 */
.L_x_90:
[----:B------:R-:W-:Y:S06]  /*7b30*/  BAR.SYNC.DEFER_BLOCKING 0x1, 0x100 ;  /* 0x0044000000007b1d */ /* 0x000fec0000010000 */
[----:B------:R-:W-:Y:S05]  /*7b40*/  @!P1 BRA `(.L_x_92) ;  /* 0x0000000000049947 */ /* 0x000fea0003800000 */
[----:B------:R-:W-:Y:S01]  /*7b50*/  BPT.TRAP 0x1 ;  /* 0x000000040000795c */ /* 0x000fe20000300000 */
.L_x_92:
        /* <DEDUP_REMOVED lines=9> */
.L_x_93:
[----:B------:R-:W2:Y:S02]  /*7bf0*/  SYNCS.PHASECHK.TRANS64.TRYWAIT P3, [UR47+0x384b0], R3 ;  /* 0x0384b003ff0075a7 */ /* 0x000ea4000806016f */
[----:B--2---:R-:W-:Y:S05]  /*7c00*/  @!P3 BRA `(.L_x_94) ;  /* 0x000000740040b947 */ /* 0x004fea0003800000 */
.L_x_273:
        /* <DEDUP_REMOVED lines=33> */
[--C-:B-1----:R-:W-:Y:S02]  /*7e20*/  HADD2.F32 R26, -RZ, R8.reuse.H0_H0 ;  /* 0x20000008ff1a7230 */ /* 0x102fe40000004100 */
[-C--:B------:R-:W-:Y:S01]  /*7e30*/  FFMA R19, R20, R0.reuse, R19 ;  /* 0x0000000014137223 */ /* 0x080fe20000000013 */
[----:B------:R-:W-:Y:S02]  /*7e40*/  HADD2.F32 R28, -RZ, R8.H1_H1 ;  /* 0x30000008ff1c7230 */ /* 0x000fe40000004100 */
[----:B------:R-:W-:Y:S01]  /*7e50*/  FFMA R20, R24, R0, R143 ;  /* 0x0000000018147223 */ /* 0x000fe2000000008f */
[----:B------:R-:W-:-:S02]  /*7e60*/  HADD2.F32 R30, -RZ, R9.H0_H0 ;  /* 0x20000009ff1e7230 */ /* 0x000fc40000004100 */
[-C--:B------:R-:W-:Y:S01]  /*7e70*/  FFMA R21, R26, R0.reuse, R21 ;  /* 0x000000001a157223 */ /* 0x080fe20000000015 */
[----:B------:R-:W-:Y:S02]  /*7e80*/  HADD2.F32 R12, -RZ, R4.H1_H1 ;  /* 0x30000004ff0c7230 */ /* 0x000fe40000004100 */
[-C--:B------:R-:W-:Y:S01]  /*7e90*/  FFMA R24, R28, R0.reuse, R145 ;  /* 0x000000001c187223 */ /* 0x080fe20000000091 */
[----:B------:R-:W-:Y:S02]  /*7ea0*/  HADD2.F32 R26, -RZ, R9.H1_H1 ;  /* 0x30000009ff1a7230 */ /* 0x000fe40000004100 */
[-C--:B------:R-:W-:Y:S01]  /*7eb0*/  FFMA R25, R30, R0.reuse, R25 ;  /* 0x000000001e197223 */ /* 0x080fe20000000019 */
[--C-:B------:R-:W-:Y:S02]  /*7ec0*/  HADD2.F32 R28, -RZ, R10.reuse.H0_H0 ;  /* 0x2000000aff1c7230 */ /* 0x100fe40000004100 */
[----:B------:R-:W-:Y:S01]  /*7ed0*/  FFMA R12, R12, R0, R137 ;  /* 0x000000000c0c7223 */ /* 0x000fe20000000089 */
[----:B------:R-:W-:-:S02]  /*7ee0*/  HADD2.F32 R30, -RZ, R10.H1_H1 ;  /* 0x3000000aff1e7230 */ /* 0x000fc40000004100 */
[-C--:B------:R-:W-:Y:S01]  /*7ef0*/  FFMA R26, R26, R0.reuse, R147 ;  /* 0x000000001a1a7223 */ /* 0x080fe20000000093 */
        /* <DEDUP_REMOVED lines=34> */
.L_x_96:
[----:B------:R-:W-:Y:S05]  /*8120*/  BSYNC B0 ;  /* 0x0000000000007941 */ /* 0x000fea0003800000 */
.L_x_95:
[----:B------:R-:W-:Y:S06]  /*8130*/  BAR.SYNC.DEFER_BLOCKING 0x1, 0x100 ;  /* 0x0044000000007b1d */ /* 0x000fec0000010000 */
[----:B------:R-:W-:Y:S05]  /*8140*/  @!P1 BRA `(.L_x_97) ;  /* 0x0000000000049947 */ /* 0x000fea0003800000 */
[----:B------:R-:W-:Y:S01]  /*8150*/  BPT.TRAP 0x1 ;  /* 0x000000040000795c */ /* 0x000fe20000300000 */
.L_x_97:
        /* <DEDUP_REMOVED lines=9> */
.L_x_98:
[----:B------:R-:W2:Y:S02]  /*81f0*/  SYNCS.PHASECHK.TRANS64.TRYWAIT P3, [UR47+0x384b8], R3 ;  /* 0x0384b803ff0075a7 */ /* 0x000ea4000806016f */
[----:B--2---:R-:W-:Y:S05]  /*8200*/  @!P3 BRA `(.L_x_99) ;  /* 0x0000006c00d8b947 */ /* 0x004fea0003800000 */
.L_x_274:
[----:B------:R-:W-:Y:S05]  /*8210*/  @P0 WARPSYNC.ALL ;  /* 0x0000000000000948 */ /* 0x000fea0003800000 */
[----:B------:R-:W2:Y:S01]  /*8220*/  @P0 LDSM.16.MT88.4 R4, [R16+0x36000] ;  /* 0x036000001004083b */ /* 0x000ea20000004200 */
[-C--:B------:R-:W-:Y:S01]  /*8230*/  FMUL R74, R74, R2.reuse ;  /* 0x000000024a4a7220 */ /* 0x080fe20000400000 */
[-C--:B-1----:R-:W-:Y:S01]  /*8240*/  FMUL R14, R75, R2.reuse ;  /* 0x000000024b0e7220 */ /* 0x082fe20000400000 */
        /* <DEDUP_REMOVED lines=19> */
[----:B------:R-:W-:Y:S02]  /*8380*/  HADD2.F32 R21, -RZ, R7.H0_H0 ;  /* 0x20000007ff157230 */ /* 0x000fe40000004100 */
[-C--:B------:R-:W-:Y:S01]  /*8390*/  FFMA R15, R15, R0.reuse, R74 ;  /* 0x000000000f0f7223 */ /* 0x080fe2000000004a */
[--C-:B-1----:R-:W-:Y:S02]  /*83a0*/  HADD2.F32 R25, -RZ, R8.reuse.H0_H0 ;  /* 0x20000008ff197230 */ /* 0x102fe40000004100 */
[-C--:B------:R-:W-:Y:S01]  /*83b0*/  FFMA R14, R5, R0.reuse, R14 ;  /* 0x00000000050e7223 */ /* 0x080fe2000000000e */
[----:B------:R-:W-:Y:S02]  /*83c0*/  HADD2.F32 R27, -RZ, R8.H1_H1 ;  /* 0x30000008ff1b7230 */ /* 0x000fe40000004100 */
[----:B------:R-:W-:Y:S01]  /*83d0*/  FFMA R21, R21, R0, R78 ;  /* 0x0000000015157223 */ /* 0x000fe2000000004e */
[----:B------:R-:W-:-:S02]  /*83e0*/  HADD2.F32 R29, -RZ, R9.H0_H0 ;  /* 0x20000009ff1d7230 */ /* 0x000fc40000004100 */
[-C--:B------:R-:W-:Y:S01]  /*83f0*/  FFMA R25, R25, R0.reuse, R80 ;  /* 0x0000000019197223 */ /* 0x080fe20000000050 */
[--C-:B------:R-:W-:Y:S02]  /*8400*/  HADD2.F32 R3, -RZ, R4.reuse.H0_H0 ;  /* 0x20000004ff037230 */ /* 0x100fe40000004100 */
[-C--:B------:R-:W-:Y:S01]  /*8410*/  FFMA R24, R27, R0.reuse, R24 ;  /* 0x000000001b187223 */ /* 0x080fe20000000018 */
[----:B------:R-:W-:Y:S02]  /*8420*/  HADD2.F32 R13, -RZ, R4.H1_H1 ;  /* 0x30000004ff0d7230 */ /* 0x000fe40000004100 */
[-C--:B------:R-:W-:Y:S01]  /*8430*/  FFMA R29, R29, R0.reuse, R82 ;  /* 0x000000001d1d7223 */ /* 0x080fe20000000052 */
[--C-:B------:R-:W-:Y:S02]  /*8440*/  HADD2.F32 R17, -RZ, R6.reuse.H0_H0 ;  /* 0x20000006ff117230 */ /* 0x100fe40000004100 */
[----:B------:R-:W-:Y:S01]  /*8450*/  FFMA R3, R3, R0, R72 ;  /* 0x0000000003037223 */ /* 0x000fe20000000048 */
[----:B------:R-:W-:-:S02]  /*8460*/  HADD2.F32 R19, -RZ, R6.H1_H1 ;  /* 0x30000006ff137230 */ /* 0x000fc40000004100 */
        /* <DEDUP_REMOVED lines=40> */
[----:B------:R2:W-:Y:S02]  /*86f0*/  UTMASTG.2D [UR8], [UR60] ;  /* 0x000000083c0073b5 */ /* 0x0005e40008008000 */
[----:B--2---:R0:W-:Y:S02]  /*8700*/  UTMACMDFLUSH ;  /* 0x00000000000079b7 */ /* 0x0041e40000000000 */
.L_x_101:
[----:B------:R-:W-:Y:S05]  /*8710*/  BSYNC B0 ;  /* 0x0000000000007941 */ /* 0x000fea0003800000 */
.L_x_100:
[----:B------:R-:W-:Y:S04]  /*8720*/  BSSY B0, `(.L_x_102) ;  /* 0x0000003000007945 */ /* 0x000fe80003800000 */
[----:B------:R-:W-:Y:S05]  /*8730*/  @!P2 BRA `(.L_x_103) ;  /* 0x000000000004a947 */ /* 0x000fea0003800000 */
[----:B------:R-:W-:-:S04]  /*8740*/  DEPBAR.LE SB0, 0x1 ;  /* 0x000080400000791a */ /* 0x000fc80000000000 */
.L_x_103:
[----:B------:R-:W-:Y:S05]  /*8750*/  BSYNC B0 ;  /* 0x0000000000007941 */ /* 0x000fea0003800000 */
.L_x_102:
[----:B------:R-:W-:Y:S06]  /*8760*/  BAR.SYNC.DEFER_BLOCKING 0x1, 0x100 ;  /* 0x0044000000007b1d */ /* 0x000fec0000010000 */
[----:B------:R-:W-:Y:S05]  /*8770*/  @!P1 BRA `(.L_x_104) ;  /* 0x0000000000049947 */ /* 0x000fea0003800000 */
[----:B------:R-:W-:Y:S01]  /*8780*/  BPT.TRAP 0x1 ;  /* 0x000000040000795c */ /* 0x000fe20000300000 */
.L_x_104:
[----:B------:R-:W-:Y:S02]  /*8790*/  UIADD3 UR4, UR7, 0x1, URZ ;  /* 0x0000000107047890 */ /* 0x000fe4000fffe03f */
[----:B------:R-:W-:Y:S02]  /*87a0*/  UISETP.NE.AND UP1, UPT, UR50, 0x3, UPT ;  /* 0x000000033200788c */ /* 0x000fe4000bf25270 */
[----:B------:R-:W-:-:S04]  /*87b0*/  UISETP.NE.AND UP0, UPT, UR4, 0x4, UPT ;  /* 0x000000040400788c */ /* 0x000fc8000bf05270 */
[----:B------:R-:W-:Y:S01]  /*87c0*/  USEL UR4, UR4, URZ, UP0 ;  /* 0x0000003f04047287 */ /* 0x000fe20008000000 */
[----:B------:R-:W-:-:S03]  /*87d0*/  PLOP3.LUT P2, PT, PT, PT, UP1, 0x80, 0x0 ;  /* 0x000000000000781c */ /* 0x000fc60003f4f018 */
[----:B------:R-:W-:Y:S02]  /*87e0*/  ULEA UR5, UR4, UR47, 0x3 ;  /* 0x0000002f04057291 */ /* 0x000fe4000f8e183f */
[----:B------:R-:W-:Y:S02]  /*87f0*/  UIADD3 UR4, UR4, 0x1, URZ ;  /* 0x0000000104047890 */ /* 0x000fe4000fffe03f */
[----:B------:R-:W-:Y:S02]  /*8800*/  UIADD3 UR5, UR5, 0x384c0, URZ ;  /* 0x000384c005057890 */ /* 0x000fe4000fffe03f */
[----:B------:R-:W-:Y:S02]  /*8810*/  UISETP.NE.AND UP0, UPT, UR4, 0x4, UPT ;  /* 0x000000040400788c */ /* 0x000fe4000bf05270 */
[----:B------:R-:W-:Y:S02]  /*8820*/  UPRMT UR5, UR43, 0x654, UR5 ;  /* 0x000006542b057896 */ /* 0x000fe40008000005 */
[----:B------:R-:W-:-:S07]  /*8830*/  USEL UR56, UR4, URZ, UP0 ;  /* 0x0000003f04387287 */ /* 0x000fce0008000000 */
[----:B------:R-:W-:Y:S01]  /*8840*/  SYNCS.ARRIVE.TRANS64.RED.A1T0 RZ, [UR5], RZ ;  /* 0x000000ffffff79a7 */ /* 0x000fe20008100405 */
[----:B------:R-:W-:Y:S05]  /*8850*/  @!P2 BRA `(.L_x_105) ;  /* 0x000000000004a947 */ /* 0x000fea0003800000 */
[----:B------:R-:W-:Y:S01]  /*8860*/  BPT.TRAP 0x1 ;  /* 0x000000040000795c */ /* 0x000fe20000300000 */
.L_x_105:
[----:B------:R-:W-:Y:S01]  /*8870*/  ULEA UR4, UR39, UR47, 0x3 ;  /* 0x0000002f27047291 */ /* 0x000fe2000f8e183f */
[----:B------:R-:W-:-:S08]  /*8880*/  SHF.L.U32 R0, R156, 0x1f, RZ ;  /* 0x0000001f9c007819 */ /* 0x000fd000000006ff */
[----:B------:R-:W2:Y:S02]  /*8890*/  SYNCS.PHASECHK.TRANS64.TRYWAIT P0, [UR4+0x38400], R0 ;  /* 0x03840000ff0075a7 */ /* 0x000ea40008000144 */
[----:B--2---:R-:W-:Y:S05]  /*88a0*/  @!P0 BRA `(.L_x_106) ;  /* 0x0000006800488947 */ /* 0x004fea0003800000 */
.L_x_275:
[----:B------:R-:W-:-:S09]  /*88b0*/  ULEA UR5, UR39, UR47, 0x4 ;  /* 0x0000002f27057291 */ /* 0x000fd2000f8e203f */
[----:B-1----:R-:W1:Y:S01]  /*88c0*/  LDS.128 R16, [UR5+0x384f0] ;  /* 0x0384f005ff107984 */ /* 0x002e620008000c00 */
[----:B------:R-:W-:Y:S01]  /*88d0*/  @!PT LDS RZ, [RZ] ;  /* 0x00000000fffff984 */ /* 0x000fe20000000800 */
[----:B------:R-:W-:Y:S01]  /*88e0*/  @!PT LDS RZ, [RZ] ;  /* 0x00000000fffff984 */ /* 0x000fe20000000800 */
[----:B------:R-:W-:Y:S01]  /*88f0*/  @!PT LDS RZ, [RZ] ;  /* 0x00000000fffff984 */ /* 0x000fe20000000800 */
[----:B------:R-:W-:Y:S01]  /*8900*/  @!PT LDS RZ, [RZ] ;  /* 0x00000000fffff984 */ /* 0x000fe20000000800 */
[----:B------:R3:W-:Y:S06]  /*8910*/  MEMBAR.ALL.CTA ;  /* 0x0000000000007992 */ /* 0x0007ec0000008000 */
[----:B---3--:R-:W3:Y:S01]  /*8920*/  FENCE.VIEW.ASYNC.S ;  /* 0x00000000000073c6 */ /* 0x008ee20000000000 */
[----:B------:R-:W-:Y:S05]  /*8930*/  @!P2 BRA `(.L_x_107) ;  /* 0x000000000004a947 */ /* 0x000fea0003800000 */
[----:B------:R-:W-:Y:S01]  /*8940*/  BPT.TRAP 0x1 ;  /* 0x000000040000795c */ /* 0x000fe20000300000 */
.L_x_107:
[----:B-1----:R-:W-:Y:S01]  /*8950*/  ISETP.NE.AND P0, PT, R19, RZ, PT ;  /* 0x000000ff1300720c */ /* 0x002fe20003f05270 */
[----:B------:R-:W-:Y:S01]  /*8960*/  UIADD3 UR4, UR4, 0x38440, URZ ;  /* 0x0003844004047890 */ /* 0x000fe2000fffe03f */
[CC--:B------:R-:W-:Y:S02]  /*8970*/  ISETP.NE.AND P2, PT, R157.reuse, R18.reuse, PT ;  /* 0x000000129d00720c */ /* 0x0c0fe40003f45270 */
[----:B------:R-:W-:Y:S01]  /*8980*/  ISETP.EQ.OR P0, PT, R157, R18, !P0 ;  /* 0x000000129d00720c */ /* 0x000fe20004702670 */
[----:B------:R-:W-:-:S09]  /*8990*/  UPRMT UR4, UR43, 0x654, UR4 ;  /* 0x000006542b047896 */ /* 0x000fd20008000004 */
[----:B---3--:R-:W-:Y:S03]  /*89a0*/  SYNCS.ARRIVE.TRANS64.RED.A1T0 RZ, [UR4], RZ ;  /* 0x000000ffffff79a7 */ /* 0x008fe60008100404 */
[----:B------:R-:W-:Y:S05]  /*89b0*/  @P0 BRA `(.L_x_108) ;  /* 0x0000000000fc0947 */ /* 0x000fea0003800000 */
[----:B------:R-:W-:-:S13]  /*89c0*/  ISETP.NE.AND P0, PT, RZ, UR55, PT ;  /* 0x00000037ff007c0c */ /* 0x000fda000bf05270 */
[----:B------:R-:W-:Y:S05]  /*89d0*/  @P0 BRA `(.L_x_108) ;  /* 0x0000000000f40947 */ /* 0x000fea0003800000 */
[----:B--2---:R-:W1:Y:S01]  /*89e0*/  S2R R0, SR_LANEID ;  /* 0x0000000000007919 */ /* 0x004e620000000000 */
[----:B------:R-:W-:Y:S01]  /*89f0*/  ELECT P0, URZ, PT ;  /* 0x00000000003f782f */ /* 0x000fe20003800000 */
[----:B------:R-:W-:Y:S01]  /*8a00*/  BSSY B0, `(.L_x_109) ;  /* 0x000002f000007945 */ /* 0x000fe20003800000 */
[----:B-1----:R-:W-:-:S11]  /*8a10*/  IMAD.SHL.U32 R15, R0, 0x4, RZ ;  /* 0x00000004000f7824 */ /* 0x002fd600078e00ff */
[----:B------:R-:W-:Y:S05]  /*8a20*/  @!P0 BRA `(.L_x_110) ;  /* 0x0000000000b08947 */ /* 0x000fea0003800000 */
[----:B------:R-:W-:Y:S01]  /*8a30*/  IMAD.SHL.U32 R0, R18, 0x8, RZ ;  /* 0x0000000812007824 */ /* 0x000fe200078e00ff */
[----:B------:R-:W-:Y:S01]  /*8a40*/  SHF.R.S32.HI R3, RZ, 0x1f, R18 ;  /* 0x0000001fff037819 */ /* 0x000fe20000011412 */
[----:B------:R-:W-:-:S03]  /*8a50*/  ULDC.64 UR4, c[0x0][0x820] ;  /* 0x0002080000047ab9 */ /* 0x000fc60000000a00 */
[----:B------:R-:W-:Y:S02]  /*8a60*/  SHF.L.U64.HI R8, R18, 0x3, R3 ;  /* 0x0000000312087819 */ /* 0x000fe40000010203 */
[----:B------:R-:W-:Y:S01]  /*8a70*/  IADD3 R4, P0, R0, UR4, RZ ;  /* 0x0000000400047c10 */ /* 0x000fe2000ff1e0ff */
[----:B------:R-:W1:Y:S03]  /*8a80*/  LDC.64 R2, c[0x0][0x290] ;  /* 0x0000a400ff027b82 */ /* 0x000e660000000a00 */
[----:B------:R-:W-:Y:S01]  /*8a90*/  IADD3.X R5, R8, UR5, RZ, P0, !PT ;  /* 0x0000000508057c10 */ /* 0x000fe200087fe4ff */
[----:B------:R-:W-:-:S05]  /*8aa0*/  ULDC.64 UR4, c[0x0][0x818] ;  /* 0x0002060000047ab9 */ /* 0x000fca0000000a00 */
[----:B------:R-:W2:Y:S01]  /*8ab0*/  LDG.E.64 R4, desc[UR58][R4.64] ;  /* 0x0000003a04047981 */ /* 0x000ea2000c1e1b00 */
[----:B-1----:R-:W-:Y:S01]  /*8ac0*/  IMAD.WIDE R6, R18, 0xc, R2 ;  /* 0x0000000c12067825 */ /* 0x002fe200078e0202 */
[----:B------:R-:W-:Y:S02]  /*8ad0*/  IADD3 R2, P0, R0, UR4, RZ ;  /* 0x0000000400027c10 */ /* 0x000fe4000ff1e0ff */
[----:B------:R-:W1:Y:S02]  /*8ae0*/  LDS R0, [UR49+0x1c] ;  /* 0x00001c31ff007984 */ /* 0x000e640008000800 */
[----:B------:R-:W-:Y:S02]  /*8af0*/  IADD3.X R3, R8, UR5, RZ, P0, !PT ;  /* 0x0000000508037c10 */ /* 0x000fe400087fe4ff */
[----:B------:R-:W3:Y:S04]  /*8b00*/  LDG.E R12, desc[UR58][R6.64] ;  /* 0x0000003a060c7981 */ /* 0x000ee8000c1e1900 */
[----:B------:R4:W5:Y:S04]  /*8b10*/  LDG.E R13, desc[UR58][R6.64+0x4] ;  /* 0x0000043a060d7981 */ /* 0x000968000c1e1900 */
[----:B------:R-:W5:Y:S01]  /*8b20*/  LDG.E.64 R2, desc[UR58][R2.64] ;  /* 0x0000003a02027981 */ /* 0x000f62000c1e1b00 */
[----:B------:R-:W-:-:S03]  /*8b30*/  IMAD.U32 R8, RZ, RZ, UR49 ;  /* 0x00000031ff087e24 */ /* 0x000fc6000f8e00ff */
[----:B------:R-:W-:Y:S02]  /*8b40*/  STS [UR49+0x30], RZ ;  /* 0x000030ffff007988 */ /* 0x000fe40008000831 */
[----:B------:R-:W-:Y:S02]  /*8b50*/  SHF.R.U64 R8, R8, 0x4, RZ ;  /* 0x0000000408087819 */ /* 0x000fe400000012ff */
[----:B----4-:R-:W-:-:S03]  /*8b60*/  CS2R R6, SRZ ;  /* 0x0000000000067805 */ /* 0x010fc6000001ff00 */
[----:B------:R-:W-:Y:S04]  /*8b70*/  STS [UR49+0x10], R8 ;  /* 0x00001008ff007988 */ /* 0x000fe80008000831 */
[----:B------:R-:W-:Y:S01]  /*8b80*/  STS [UR49+0x14], R8 ;  /* 0x00001408ff007988 */ /* 0x000fe20008000831 */
[C---:B--2---:R-:W-:Y:S01]  /*8b90*/  SHF.L.U64.HI R11, R4.reuse, 0x1, R5 ;  /* 0x00000001040b7819 */ /* 0x044fe20000010205 */
[----:B------:R-:W-:-:S03]  /*8ba0*/  IMAD.SHL.U32 R10, R4, 0x2, RZ ;  /* 0x00000002040a7824 */ /* 0x000fc600078e00ff */
[----:B------:R-:W-:Y:S02]  /*8bb0*/  LOP3.LUT R11, R11, 0x1fffffff, RZ, 0xc0, !PT ;  /* 0x1fffffff0b0b7812 */ /* 0x000fe400078ec0ff */
[----:B------:R-:W-:Y:S02]  /*8bc0*/  LOP3.LUT R10, R10, 0xfffffffe, RZ, 0xc0, !PT ;  /* 0xfffffffe0a0a7812 */ /* 0x000fe400078ec0ff */
[--C-:B------:R-:W-:Y:S02]  /*8bd0*/  SHF.R.U32.HI R5, RZ, 0x4, R11.reuse ;  /* 0x00000004ff057819 */ /* 0x100fe4000001160b */
[----:B------:R-:W-:Y:S02]  /*8be0*/  SHF.R.U64 R10, R10, 0x4, R11 ;  /* 0x000000040a0a7819 */ /* 0x000fe4000000120b */
[----:B-1----:R-:W-:-:S03]  /*8bf0*/  LOP3.LUT R0, R0, 0xf, R5, 0xb8, !PT ;  /* 0x0000000f00007812 */ /* 0x002fc600078eb805 */
[----:B------:R-:W-:Y:S04]  /*8c00*/  STS [UR49+0xc], R10 ;  /* 0x00000c0aff007988 */ /* 0x000fe80008000831 */
[----:B------:R-:W-:Y:S01]  /*8c10*/  STS [UR49+0x1c], R0 ;  /* 0x00001c00ff007988 */ /* 0x000fe20008000831 */
[----:B---3--:R-:W-:-:S03]  /*8c20*/  VIADD R4, R12, 0xffffffff ;  /* 0xffffffff0c047836 */ /* 0x008fc60000000000 */
[----:B------:R-:W1:Y:S04]  /*8c30*/  LDS R5, [UR49+0x1c] ;  /* 0x00001c31ff057984 */ /* 0x000e680008000800 */
[----:B-----5:R-:W-:Y:S01]  /*8c40*/  STS.64 [UR49], R2 ;  /* 0x00000002ff007988 */ /* 0x020fe20008000a31 */
[----:B-1----:R-:W-:-:S05]  /*8c50*/  LOP3.LUT R5, R5, 0xf0, RZ, 0xb8, !PT ;  /* 0x000000f005057812 */ /* 0x002fca00078eb8ff */
[----:B------:R1:W-:Y:S04]  /*8c60*/  STS [UR49+0x1c], R5 ;  /* 0x00001c05ff007988 */ /* 0x0003e80008000831 */
[----:B------:R-:W2:Y:S01]  /*8c70*/  LDS R9, [UR49+0x1c] ;  /* 0x00001c31ff097984 */ /* 0x000ea20008000800 */
[----:B-1----:R-:W-:-:S05]  /*8c80*/  VIADD R5, R13, 0xffffffff ;  /* 0xffffffff0d057836 */ /* 0x002fca0000000000 */
[----:B------:R-:W-:Y:S01]  /*8c90*/  STS.128 [UR49+0x20], R4 ;  /* 0x00002004ff007988 */ /* 0x000fe20008000c31 */
[----:B--2---:R-:W-:-:S05]  /*8ca0*/  LOP3.LUT R9, R9, 0xf00, RZ, 0xb8, !PT ;  /* 0x00000f0009097812 */ /* 0x004fca00078eb8ff */
[----:B------:R-:W-:Y:S04]  /*8cb0*/  STS.64 [UR49+0x18], R8 ;  /* 0x00001808ff007988 */ /* 0x000fe80008000a31 */
[----:B------:R-:W1:Y:S02]  /*8cc0*/  LDS R14, [UR49+0x1c] ;  /* 0x00001c31ff0e7984 */ /* 0x000e640008000800 */
[----:B-1----:R-:W-:-:S05]  /*8cd0*/  LOP3.LUT R0, R14, 0xf000, RZ, 0xb8, !PT ;  /* 0x0000f0000e007812 */ /* 0x002fca00078eb8ff */
[----:B------:R1:W-:Y:S02]  /*8ce0*/  STS [UR49+0x1c], R0 ;  /* 0x00001c00ff007988 */ /* 0x0003e40008000831 */
.L_x_110:
[----:B------:R-:W-:Y:S05]  /*8cf0*/  BSYNC B0 ;  /* 0x0000000000007941 */ /* 0x000fea0003800000 */
.L_x_109:
[----:B------:R-:W-:Y:S01]  /*8d00*/  NOP ;  /* 0x0000000000007918 */ /* 0x000fe20000000000 */
[----:B------:R2:W3:Y:S01]  /*8d10*/  LDS R5, [R15+UR49] ;  /* 0x000000310f057984 */ /* 0x0004e20008000800 */
[----:B------:R-:W-:Y:S02]  /*8d20*/  ELECT P0, URZ, PT ;  /* 0x00000000003f782f */ /* 0x000fe40003800000 */
[----:B------:R-:W-:Y:S01]  /*8d30*/  IADD3 R2, P3, R15, UR60, RZ ;  /* 0x0000003c0f027c10 */ /* 0x000fe2000ff7e0ff */
[----:B------:R-:W-:Y:S03]  /*8d40*/  BSSY B0, `(.L_x_111) ;  /* 0x0000005000007945 */ /* 0x000fe60003800000 */
[----:B------:R-:W-:-:S07]  /*8d50*/  IADD3.X R3, RZ, UR61, RZ, P3, !PT ;  /* 0x0000003dff037c10 */ /* 0x000fce0009ffe4ff */
[----:B--2---:R-:W-:Y:S05]  /*8d60*/  @!P0 BRA `(.L_x_112) ;  /* 0x0000000000088947 */ /* 0x004fea0003800000 */
[----:B------:R0:W-:Y:S01]  /*8d70*/  UTMACMDFLUSH ;  /* 0x00000000000079b7 */ /* 0x0001e20000000000 */
[----:B------:R-:W-:-:S04]  /*8d80*/  DEPBAR.LE SB0, 0x0 ;  /* 0x000080000000791a */ /* 0x000fc80000000000 */
.L_x_112:
[----:B------:R-:W-:Y:S05]  /*8d90*/  BSYNC B0 ;  /* 0x0000000000007941 */ /* 0x000fea0003800000 */
.L_x_111:
[----:B---3--:R3:W5:Y:S02]  /*8da0*/  ATOMG.E.EXCH.STRONG.GPU PT, RZ, [R2], R5 ;  /* 0x0000000502ff73a8 */ /* 0x00876400041ee100 */
.L_x_108:
[----:B------:R-:W-:Y:S01]  /*8db0*/  R2UR UR4, R155 ;  /* 0x000000009b0472ca */ /* 0x000fe200000e0000 */
[----:B------:R-:W-:Y:S01]  /*8dc0*/  UIADD3 UR39, UR39, 0x1, URZ ;  /* 0x0000000127277890 */ /* 0x000fe2000fffe03f */
[----:B------:R-:W-:Y:S01]  /*8dd0*/  ISETP.NE.AND P0, PT, R19, RZ, PT ;  /* 0x000000ff1300720c */ /* 0x000fe20003f05270 */
[----:B------:R-:W-:Y:S01]  /*8de0*/  UIADD3 UR36, UR36, 0x8, URZ ;  /* 0x0000000824247890 */ /* 0x000fe2000fffe03f */
[----:B-12---:R-:W-:Y:S01]  /*8df0*/  SEL R0, RZ, 0x1, !P2 ;  /* 0x00000001ff007807 */ /* 0x006fe20005000000 */
[----:B------:R-:W-:-:S04]  /*8e00*/  UISETP.NE.AND UP3, UPT, UR39, 0x8, UPT ;  /* 0x000000082700788c */ /* 0x000fc8000bf65270 */
[----:B------:R-:W-:Y:S02]  /*8e10*/  USEL UR6, URZ, 0x1, UP3 ;  /* 0x000000013f067887 */ /* 0x000fe40009800000 */
[----:B------:R-:W-:Y:S02]  /*8e20*/  USEL UR39, UR39, URZ, UP3 ;  /* 0x0000003f27277287 */ /* 0x000fe40009800000 */
[----:B------:R-:W-:Y:S02]  /*8e30*/  UIADD3 UR4, UR4, 0x7f, URZ ;  /* 0x0000007f04047890 */ /* 0x000fe4000fffe03f */
[----:B------:R-:W-:Y:S02]  /*8e40*/  LOP3.LUT R156, R156, UR6, RZ, 0x3c, !PT ;  /* 0x000000069c9c7c12 */ /* 0x000fe4000f8e3cff */
[----:B------:R-:W-:-:S04]  /*8e50*/  USHF.R.S32.HI UR5, URZ, 0x1f, UR4 ;  /* 0x0000001f3f057899 */ /* 0x000fc80008011404 */
[----:B------:R-:W-:-:S04]  /*8e60*/  ULEA.HI UR5, UR5, UR4, URZ, 0x7 ;  /* 0x0000000405057291 */ /* 0x000fc8000f8f383f */
[----:B------:R-:W-:-:S04]  /*8e70*/  USHF.R.S32.HI UR5, URZ, 0x7, UR5 ;  /* 0x000000073f057899 */ /* 0x000fc80008011405 */
[----:B------:R-:W-:-:S04]  /*8e80*/  UIADD3 UR37, UR37, UR5, URZ ;  /* 0x0000000525257290 */ /* 0x000fc8000fffe03f */
[----:B------:R-:W-:Y:S02]  /*8e90*/  USHF.R.U32.HI UR4, URZ, 0x1, UR37 ;  /* 0x000000013f047899 */ /* 0x000fe40008011625 */
[----:B------:R-:W-:Y:S02]  /*8ea0*/  UISETP.GT.U32.AND UP0, UPT, UR37, 0x1, UPT ;  /* 0x000000012500788c */ /* 0x000fe4000bf04070 */
[----:B------:R-:W-:Y:S02]  /*8eb0*/  ULOP3.LUT UR4, UR4, 0x1, URZ, 0xc0, !UPT ;  /* 0x0000000104047892 */ /* 0x000fe4000f8ec03f */
[----:B------:R-:W-:Y:S02]  /*8ec0*/  UISETP.LT.U32.AND UP1, UPT, UR5, 0x2, UP0 ;  /* 0x000000020500788c */ /* 0x000fe40008721070 */
[----:B------:R-:W-:Y:S02]  /*8ed0*/  UISETP.NE.U32.AND UP2, UPT, UR4, 0x1, UPT ;  /* 0x000000010400788c */ /* 0x000fe4000bf45070 */
[----:B------:R-:W-:-:S02]  /*8ee0*/  ULOP3.LUT UR37, UR37, 0x1, URZ, 0xc0, !UPT ;  /* 0x0000000125257892 */ /* 0x000fc4000f8ec03f */
[----:B------:R-:W-:Y:S02]  /*8ef0*/  UISETP.GT.U32.AND UP0, UPT, UR5, 0x1, !UP2 ;  /* 0x000000010500788c */ /* 0x000fe4000d704070 */
[----:B------:R-:W-:Y:S02]  /*8f00*/  USEL UR5, URZ, 0x1, !UP1 ;  /* 0x000000013f057887 */ /* 0x000fe4000c800000 */
[----:B------:R-:W-:-:S04]  /*8f10*/  USEL UR4, URZ, 0x1, !UP0 ;  /* 0x000000013f047887 */ /* 0x000fc8000c000000 */
[----:B------:R-:W-:Y:S01]  /*8f20*/  ULOP3.LUT UR38, UR4, UR38, UR5, 0x96, !UPT ;  /* 0x0000002604267292 */ /* 0x000fe2000f8e9605 */
[----:B------:R-:W-:Y:S11]  /*8f30*/  @P0 BRA `(.L_x_113) ;  /* 0xffffffa800a00947 */ /* 0x000ff6000383ffff */
[----:B------:R-:W-:-:S04]  /*8f40*/  DEPBAR.LE SB0, 0x0 ;  /* 0x000080000000791a */ /* 0x000fc80000000000 */
[----:B------:R-:W-:Y:S05]  /*8f50*/  @!P1 BRA `(.L_x_114) ;  /* 0x0000000000049947 */ /* 0x000fea0003800000 */
[----:B------:R-:W-:Y:S01]  /*8f60*/  BPT.TRAP 0x1 ;  /* 0x000000040000795c */ /* 0x000fe20000300000 */
.L_x_114:
[----:B------:R-:W-:-:S04]  /*8f70*/  ULEA UR47, UR56, UR47, 0x3 ;  /* 0x0000002f382f7291 */ /* 0x000fc8000f8e183f */
[----:B------:R-:W-:-:S04]  /*8f80*/  UIADD3 UR47, UR47, 0x384c0, URZ ;  /* 0x000384c02f2f7890 */ /* 0x000fc8000fffe03f */
[----:B------:R-:W-:-:S09]  /*8f90*/  UPRMT UR47, UR43, 0x654, UR47 ;  /* 0x000006542b2f7896 */ /* 0x000fd2000800002f */
[----:B-----5:R-:W-:Y:S01]  /*8fa0*/  SYNCS.ARRIVE.TRANS64.RED.A1T0 RZ, [UR47], RZ ;  /* 0x000000ffffff79a7 */ /* 0x020fe2000810042f */
[----:B------:R-:W-:Y:S05]  /*8fb0*/  EXIT ;  /* 0x000000000000794d */ /* 0x000fea0003800000 */
.L_x_23:
[----:B------:R-:W-:-:S08]  /*8fc0*/  NOP ;  /* 0x0000000000007918 */ /* 0x000fd00000000000 */
[----:B-----5:R-:W1:-:S00]  /*8fd0*/  USETMAXREG.DEALLOC.CTAPOOL 0x28 ;  /* 0x00000028000079c8 */ /* 0x020e4000080e0500 */
[----:B------:R-:W-:-:S06]  /*8fe0*/  UISETP.NE.AND UP1, UPT, UR55, 0x3, UPT ;  /* 0x000000033700788c */ /* 0x000fcc000bf25270 */
[----:B------:R-:W-:-:S13]  /*8ff0*/  PLOP3.LUT P1, PT, PT, PT, UP1, 0x80, 0x0 ;  /* 0x000000000000781c */ /* 0x000fda0003f2f018 */
[----:B-1----:R-:W-:Y:S05]  /*9000*/  @!P1 BRA `(.L_x_115) ;  /* 0x00000038009c9947 */ /* 0x002fea0003800000 */
[----:B------:R-:W-:-:S13]  /*9010*/  ISETP.NE.AND P0, PT, RZ, UR55, PT ;  /* 0x00000037ff007c0c */ /* 0x000fda000bf05270 */
[----:B------:R-:W-:Y:S05]  /*9020*/  @!P0 BRA `(.L_x_116) ;  /* 0x0000001c00a48947 */ /* 0x000fea0003800000 */
[----:B------:R-:W-:-:S06]  /*9030*/  UISETP.NE.AND UP0, UPT, UR55, 0x2, UPT ;  /* 0x000000023700788c */ /* 0x000fcc000bf05270 */
[----:B------:R-:W-:-:S13]  /*9040*/  PLOP3.LUT P0, PT, PT, PT, UP0, 0x80, 0x0 ;  /* 0x000000000000781c */ /* 0x000fda0003f0f008 */
[----:B--2---:R-:W-:Y:S05]  /*9050*/  @P0 EXIT ;  /* 0x000000000000094d */ /* 0x004fea0003800000 */
[----:B------:R-:W1:Y:S01]  /*9060*/  S2UR UR4, SR_CTAID.Y ;  /* 0x00000000000479c3 */ /* 0x000e620000002600 */
[----:B------:R-:W-:Y:S01]  /*9070*/  ELECT P0, URZ, PT ;  /* 0x00000000003f782f */ /* 0x000fe20003800000 */
[----:B------:R-:W-:Y:S01]  /*9080*/  BSSY B0, `(.L_x_117) ;  /* 0x000001d000007945 */ /* 0x000fe20003800000 */
[----:B-1----:R-:W-:-:S11]  /*9090*/  UIMAD UR4, UR4, UR41, UR40 ;  /* 0x00000029040472a4 */ /* 0x002fd6000f8e0228 */
[----:B------:R-:W-:Y:S05]  /*90a0*/  @!P0 BRA `(.L_x_118) ;  /* 0x0000000000688947 */ /* 0x000fea0003800000 */
[----:B------:R-:W1:Y:S01]  /*90b0*/  LDC.64 R4, c[0x0][0x600] ;  /* 0x00018000ff047b82 */ /* 0x000e620000000a00 */
[----:B------:R-:W-:Y:S02]  /*90c0*/  UMOV UR5, 0x400 ;  /* 0x0000040000057882 */ /* 0x000fe40000000000 */
[----:B------:R-:W-:-:S05]  /*90d0*/  ULEA UR5, UR42, UR5, 0x18 ;  /* 0x000000052a057291 */ /* 0x000fca000f8ec03f */
[----:B------:R-:W1:Y:S08]  /*90e0*/  LDC.64 R6, c[0x0][0x608] ;  /* 0x00018200ff067b82 */ /* 0x000e700000000a00 */
[----:B------:R-:W2:Y:S08]  /*90f0*/  LDC.64 R32, c[0x0][0x610] ;  /* 0x00018400ff207b82 */ /* 0x000eb00000000a00 */
[----:B------:R-:W2:Y:S01]  /*9100*/  LDC.64 R34, c[0x0][0x618] ;  /* 0x00018600ff227b82 */ /* 0x000ea20000000a00 */
[----:B-1----:R1:W-:Y:S07]  /*9110*/  STS.128 [UR5+0x38680], R4 ;  /* 0x03868004ff007988 */ /* 0x0023ee0008000c05 */
[----:B------:R-:W3:Y:S08]  /*9120*/  LDC.64 R28, c[0x0][0x620] ;  /* 0x00018800ff1c7b82 */ /* 0x000ef00000000a00 */
[----:B------:R-:W3:Y:S01]  /*9130*/  LDC.64 R30, c[0x0][0x628] ;  /* 0x00018a00ff1e7b82 */ /* 0x000ee20000000a00 */
[----:B--2---:R2:W-:Y:S07]  /*9140*/  STS.128 [UR5+0x38690], R32 ;  /* 0x03869020ff007988 */ /* 0x0045ee0008000c05 */
[----:B------:R-:W4:Y:S08]  /*9150*/  LDC.64 R24, c[0x0][0x630] ;  /* 0x00018c00ff187b82 */ /* 0x000f300000000a00 */
[----:B------:R-:W4:Y:S08]  /*9160*/  LDC.64 R26, c[0x0][0x638] ;  /* 0x00018e00ff1a7b82 */ /* 0x000f300000000a00 */
[----:B------:R-:W5:Y:S01]  /*9170*/  LDC.64 R20, c[0x0][0x640] ;  /* 0x00019000ff147b82 */ /* 0x000f620000000a00 */
[----:B---3--:R2:W-:Y:S07]  /*9180*/  STS.128 [UR5+0x386a0], R28 ;  /* 0x0386a01cff007988 */ /* 0x0085ee0008000c05 */
[----:B------:R-:W5:Y:S08]  /*9190*/  LDC.64 R22, c[0x0][0x648] ;  /* 0x00019200ff167b82 */ /* 0x000f700000000a00 */
[----:B------:R-:W3:Y:S01]  /*91a0*/  LDC.64 R12, c[0x0][0x650] ;  /* 0x00019400ff0c7b82 */ /* 0x000ee20000000a00 */
[----:B----4-:R2:W-:Y:S07]  /*91b0*/  STS.128 [UR5+0x386b0], R24 ;  /* 0x0386b018ff007988 */ /* 0x0105ee0008000c05 */
[----:B------:R-:W3:Y:S08]  /*91c0*/  LDC.64 R14, c[0x0][0x658] ;  /* 0x00019600ff0e7b82 */ /* 0x000ef00000000a00 */
[----:B------:R-:W4:Y:S01]  /*91d0*/  LDC.64 R8, c[0x0][0x660] ;  /* 0x00019800ff087b82 */ /* 0x000f220000000a00 */
[----:B-----5:R2:W-:Y:S07]  /*91e0*/  STS.128 [UR5+0x386c0], R20 ;  /* 0x0386c014ff007988 */ /* 0x0205ee0008000c05 */
[----:B------:R-:W4:Y:S08]  /*91f0*/  LDC.64 R10, c[0x0][0x668] ;  /* 0x00019a00ff0a7b82 */ /* 0x000f300000000a00 */
[----:B-1----:R-:W1:Y:S01]  /*9200*/  LDC.64 R4, c[0x0][0x670] ;  /* 0x00019c00ff047b82 */ /* 0x002e620000000a00 */
[----:B---3--:R2:W-:Y:S07]  /*9210*/  STS.128 [UR5+0x386d0], R12 ;  /* 0x0386d00cff007988 */ /* 0x0085ee0008000c05 */
[----:B------:R-:W1:Y:S01]  /*9220*/  LDC.64 R6, c[0x0][0x678] ;  /* 0x00019e00ff067b82 */ /* 0x000e620000000a00 */
[----:B----4-:R2:W-:Y:S04]  /*9230*/  STS.128 [UR5+0x386e0], R8 ;  /* 0x0386e008ff007988 */ /* 0x0105e80008000c05 */
[----:B-1----:R2:W-:Y:S02]  /*9240*/  STS.128 [UR5+0x386f0], R4 ;  /* 0x0386f004ff007988 */ /* 0x0025e40008000c05 */
.L_x_118:
[----:B------:R-:W-:Y:S05]  /*9250*/  BSYNC B0 ;  /* 0x0000000000007941 */ /* 0x000fea0003800000 */
.L_x_117:
[----:B------:R-:W-:Y:S01]  /*9260*/  ELECT P0, URZ, PT ;  /* 0x00000000003f782f */ /* 0x000fe20003800000 */
[----:B------:R-:W-:Y:S01]  /*9270*/  NOP ;  /* 0x0000000000007918 */ /* 0x000fe20000000000 */
[----:B------:R-:W-:Y:S01]  /*9280*/  ULDC UR5, c[0x0][0x884] ;  /* 0x0002210000057ab9 */ /* 0x000fe20000000800 */
[----:B------:R-:W-:Y:S01]  /*9290*/  ULDC.64 UR38, c[0x0][0x800] ;  /* 0x0002000000267ab9 */ /* 0x000fe20000000a00 */
[----:B------:R-:W-:Y:S01]  /*92a0*/  ULEA UR4, UR5, UR4, 0x1 ;  /* 0x0000000405047291 */ /* 0x000fe2000f8e083f */
[----:B------:R-:W-:Y:S03]  /*92b0*/  BSSY B0, `(.L_x_119) ;  /* 0x0000033000007945 */ /* 0x000fe60003800000 */
[----:B------:R-:W-:-:S05]  /*92c0*/  UIMAD.WIDE UR38, UR4, 0x80, UR38 ;  /* 0x00000080042678a5 */ /* 0x000fca000f8e0226 */
[----:B------:R-:W-:Y:S07]  /*92d0*/  @!P0 BRA `(.L_x_120) ;  /* 0x0000000000c08947 */ /* 0x000fee0003800000 */
[----:B------:R-:W-:Y:S01]  /*92e0*/  ULDC.64 UR4, c[0x0][0x808] ;  /* 0x0002020000047ab9 */ /* 0x000fe20000000a00 */
[----:B------:R-:W-:Y:S01]  /*92f0*/  ULDC.64 UR6, c[0x0][0x810] ;  /* 0x0002040000067ab9 */ /* 0x000fe20000000a00 */
[----:B------:R-:W-:Y:S02]  /*9300*/  ISETP.NE.U32.AND P0, PT, RZ, UR4, PT ;  /* 0x00000004ff007c0c */ /* 0x000fe4000bf05070 */
[----:B------:R-:W-:Y:S02]  /*9310*/  ISETP.NE.U32.AND P1, PT, RZ, UR6, PT ;  /* 0x00000006ff007c0c */ /* 0x000fe4000bf25070 */
[----:B------:R-:W-:Y:S02]  /*9320*/  ISETP.NE.AND.EX P0, PT, RZ, UR5, PT, P0 ;  /* 0x00000005ff007c0c */ /* 0x000fe4000bf05300 */
[----:B------:R-:W-:-:S11]  /*9330*/  ISETP.NE.AND.EX P1, PT, RZ, UR7, PT, P1 ;  /* 0x00000007ff007c0c */ /* 0x000fd6000bf25310 */
[----:B------:R-:W-:Y:S05]  /*9340*/  @!P0 BRA `(.L_x_121) ;  /* 0x0000000000188947 */ /* 0x000fea0003800000 */
[----:B--2---:R-:W-:-:S04]  /*9350*/  LEA R4, P0, R18, UR4, 0x3 ;  /* 0x0000000412047c11 */ /* 0x004fc8000f8018ff */
[----:B------:R-:W-:-:S06]  /*9360*/  LEA.HI.X R5, R18, UR5, R3, 0x3, P0 ;  /* 0x0000000512057c11 */ /* 0x000fcc00080f1c03 */
[----:B------:R-:W2:Y:S01]  /*9370*/  LDG.E.64 R4, desc[UR58][R4.64] ;  /* 0x0000003a04047981 */ /* 0x000ea2000c1e1b00 */
[----:B------:R-:W-:Y:S02]  /*9380*/  UMOV UR4, 0x400 ;  /* 0x0000040000047882 */ /* 0x000fe40000000000 */
[----:B------:R-:W-:-:S09]  /*9390*/  ULEA UR4, UR42, UR4, 0x18 ;  /* 0x000000042a047291 */ /* 0x000fd2000f8ec03f */
[----:B--2---:R1:W-:Y:S03]  /*93a0*/  STS.64 [UR4+0x38680], R4 ;  /* 0x03868004ff007988 */ /* 0x0043e60008000a04 */
.L_x_121:
[----:B------:R-:W-:Y:S05]  /*93b0*/  @!P1 BRA `(.L_x_120) ;  /* 0x0000000000889947 */ /* 0x000fea0003800000 */
[----:B-12---:R-:W-:-:S04]  /*93c0*/  LEA R4, P0, R18, UR6, 0x3 ;  /* 0x0000000612047c11 */ /* 0x006fc8000f8018ff */
[----:B------:R-:W-:-:S06]  /*93d0*/  LEA.HI.X R5, R18, UR7, R3, 0x3, P0 ;  /* 0x0000000712057c11 */ /* 0x000fcc00080f1c03 */
[----:B------:R-:W2:Y:S01]  /*93e0*/  LDG.E.64 R4, desc[UR58][R4.64] ;  /* 0x0000003a04047981 */ /* 0x000ea2000c1e1b00 */
[----:B------:R-:W-:Y:S02]  /*93f0*/  UMOV UR4, 0x400 ;  /* 0x0000040000047882 */ /* 0x000fe40000000000 */
[----:B------:R-:W-:-:S04]  /*9400*/  ULEA UR4, UR42, UR4, 0x18 ;  /* 0x000000042a047291 */ /* 0x000fc8000f8ec03f */
[----:B------:R-:W-:-:S05]  /*9410*/  UIADD3 UR5, UR4, 0x38680, URZ ;  /* 0x0003868004057890 */ /* 0x000fca000fffe03f */
[----:B------:R-:W1:Y:S01]  /*9420*/  LDS R3, [UR4+0x3869c] ;  /* 0x03869c04ff037984 */ /* 0x000e620008000800 */
[----:B------:R-:W-:-:S03]  /*9430*/  IMAD.U32 R8, RZ, RZ, UR5 ;  /* 0x00000005ff087e24 */ /* 0x000fc6000f8e00ff */
[----:B------:R-:W-:Y:S02]  /*9440*/  STS [UR4+0x386b0], RZ ;  /* 0x0386b0ffff007988 */ /* 0x000fe40008000804 */
[----:B------:R-:W-:-:S05]  /*9450*/  SHF.R.U64 R8, R8, 0x4, RZ ;  /* 0x0000000408087819 */ /* 0x000fca00000012ff */
[----:B------:R-:W-:Y:S04]  /*9460*/  STS [UR4+0x38690], R8 ;  /* 0x03869008ff007988 */ /* 0x000fe80008000804 */
[----:B------:R-:W-:Y:S01]  /*9470*/  STS [UR4+0x38694], R8 ;  /* 0x03869408ff007988 */ /* 0x000fe20008000804 */
[----:B--2---:R-:W-:Y:S01]  /*9480*/  SHF.L.U64.HI R11, R4, 0x1, R5 ;  /* 0x00000001040b7819 */ /* 0x004fe20000010205 */
[----:B------:R-:W-:-:S03]  /*9490*/  VIADD R5, R0, 0xffffffff ;  /* 0xffffffff00057836 */ /* 0x000fc60000000000 */
[----:B------:R-:W-:-:S04]  /*94a0*/  LOP3.LUT R11, R11, 0x1fffffff, RZ, 0xc0, !PT ;  /* 0x1fffffff0b0b7812 */ /* 0x000fc800078ec0ff */
[----:B------:R-:W-:-:S04]  /*94b0*/  SHF.R.U32.HI R6, RZ, 0x4, R11 ;  /* 0x00000004ff067819 */ /* 0x000fc8000001160b */
[----:B-1----:R-:W-:-:S05]  /*94c0*/  LOP3.LUT R3, R3, 0xf, R6, 0xb8, !PT ;  /* 0x0000000f03037812 */ /* 0x002fca00078eb806 */
[----:B------:R1:W-:Y:S04]  /*94d0*/  STS [UR4+0x3869c], R3 ;  /* 0x03869c03ff007988 */ /* 0x0003e80008000804 */
[----:B------:R-:W2:Y:S01]  /*94e0*/  LDS R6, [UR4+0x3869c] ;  /* 0x03869c04ff067984 */ /* 0x000ea20008000800 */
[----:B-1----:R-:W-:Y:S02]  /*94f0*/  IMAD.SHL.U32 R3, R4, 0x2, RZ ;  /* 0x0000000204037824 */ /* 0x002fe400078e00ff */
[----:B------:R-:W-:-:S03]  /*9500*/  VIADD R4, R2, 0xffffffff ;  /* 0xffffffff02047836 */ /* 0x000fc60000000000 */
[----:B------:R-:W-:-:S04]  /*9510*/  LOP3.LUT R2, R3, 0xfffffffe, RZ, 0xc0, !PT ;  /* 0xfffffffe03027812 */ /* 0x000fc800078ec0ff */
[----:B------:R-:W-:-:S05]  /*9520*/  SHF.R.U64 R2, R2, 0x4, R11 ;  /* 0x0000000402027819 */ /* 0x000fca000000120b */
[----:B------:R-:W-:Y:S01]  /*9530*/  STS [UR4+0x3868c], R2 ;  /* 0x03868c02ff007988 */ /* 0x000fe20008000804 */
[----:B--2---:R-:W-:-:S05]  /*9540*/  LOP3.LUT R6, R6, 0xf0, RZ, 0xb8, !PT ;  /* 0x000000f006067812 */ /* 0x004fca00078eb8ff */
[----:B------:R1:W-:Y:S04]  /*9550*/  STS [UR4+0x3869c], R6 ;  /* 0x03869c06ff007988 */ /* 0x0003e80008000804 */
[----:B------:R-:W2:Y:S01]  /*9560*/  LDS R9, [UR4+0x3869c] ;  /* 0x03869c04ff097984 */ /* 0x000ea20008000800 */
[----:B-1----:R-:W-:-:S05]  /*9570*/  CS2R R6, SRZ ;  /* 0x0000000000067805 */ /* 0x002fca000001ff00 */
[----:B------:R-:W-:Y:S01]  /*9580*/  STS.128 [UR4+0x386a0], R4 ;  /* 0x0386a004ff007988 */ /* 0x000fe20008000c04 */
[----:B--2---:R-:W-:-:S05]  /*9590*/  LOP3.LUT R9, R9, 0xf00, RZ, 0xb8, !PT ;  /* 0x00000f0009097812 */ /* 0x004fca00078eb8ff */
[----:B------:R-:W-:Y:S04]  /*95a0*/  STS.64 [UR4+0x38698], R8 ;  /* 0x03869808ff007988 */ /* 0x000fe80008000a04 */
[----:B------:R-:W1:Y:S02]  /*95b0*/  LDS R10, [UR4+0x3869c] ;  /* 0x03869c04ff0a7984 */ /* 0x000e640008000800 */
[----:B-1----:R-:W-:-:S05]  /*95c0*/  LOP3.LUT R0, R10, 0xf000, RZ, 0xb8, !PT ;  /* 0x0000f0000a007812 */ /* 0x002fca00078eb8ff */
[----:B------:R3:W-:Y:S02]  /*95d0*/  STS [UR4+0x3869c], R0 ;  /* 0x03869c00ff007988 */ /* 0x0007e40008000804 */
.L_x_120:
[----:B------:R-:W-:Y:S05]  /*95e0*/  BSYNC B0 ;  /* 0x0000000000007941 */ /* 0x000fea0003800000 */
.L_x_119:
[----:B---3--:R-:W3:Y:S01]  /*95f0*/  S2R R0, SR_LANEID ;  /* 0x0000000000007919 */ /* 0x008ee20000000000 */
[----:B------:R-:W-:Y:S01]  /*9600*/  ELECT P0, URZ, PT ;  /* 0x00000000003f782f */ /* 0x000fe20003800000 */
[----:B------:R-:W-:Y:S01]  /*9610*/  NOP ;  /* 0x0000000000007918 */ /* 0x000fe20000000000 */
[----:B------:R-:W-:Y:S01]  /*9620*/  UMOV UR34, URZ ;  /* 0x0000003f00227c82 */ /* 0x000fe20008000000 */
[----:B------:R-:W-:Y:S10]  /*9630*/  BSSY B0, `(.L_x_122) ;  /* 0x0000004000007945 */ /* 0x000ff40003800000 */
[----:B------:R-:W-:Y:S05]  /*9640*/  @!P0 BRA `(.L_x_123) ;  /* 0x0000000000088947 */ /* 0x000fea0003800000 */
[----:B------:R0:W-:Y:S01]  /*9650*/  UTMACMDFLUSH ;  /* 0x00000000000079b7 */ /* 0x0001e20000000000 */
[----:B------:R-:W-:-:S04]  /*9660*/  DEPBAR.LE SB0, 0x0 ;  /* 0x000080000000791a */ /* 0x000fc80000000000 */
.L_x_123:
[----:B------:R-:W-:Y:S05]  /*9670*/  BSYNC B0 ;  /* 0x0000000000007941 */ /* 0x000fea0003800000 */
.L_x_122:
[----:B------:R-:W-:Y:S01]  /*9680*/  UMOV UR31, 0x400 ;  /* 0x00000400001f7882 */ /* 0x000fe20000000000 */
[----:B-123--:R-:W-:Y:S01]  /*9690*/  IMAD.SHL.U32 R4, R0, 0x4, RZ ;  /* 0x0000000400047824 */ /* 0x00efe200078e00ff */
[----:B------:R-:W-:-:S04]  /*96a0*/  ULEA UR31, UR42, UR31, 0x18 ;  /* 0x0000001f2a1f7291 */ /* 0x000fc8000f8ec03f */
[----:B------:R-:W-:Y:S01]  /*96b0*/  UIADD3 UR30, UR31, 0x38680, URZ ;  /* 0x000386801f1e7890 */ /* 0x000fe2000fffe03f */
[----:B------:R-:W-:Y:S01]  /*96c0*/  IADD3 R2, P0, R4, UR38, RZ ;  /* 0x0000002604027c10 */ /* 0x000fe2000ff1e0ff */
[----:B------:R-:W-:-:S04]  /*96d0*/  IMAD.MOV.U32 R0, RZ, RZ, RZ ;  /* 0x000000ffff007224 */ /* 0x000fc800078e00ff */
[----:B------:R-:W-:-:S03]  /*96e0*/  IMAD.X R3, RZ, RZ, UR39, P0 ;  /* 0x00000027ff037e24 */ /* 0x000fc600080e06ff */
[----:B------:R-:W1:Y:S01]  /*96f0*/  LDS R5, [R4+UR30] ;  /* 0x0000001e04057984 */ /* 0x000e620008000800 */
[----:B------:R-:W-:-:S03]  /*9700*/  SHF.L.U32 R0, R0, 0x1f, RZ ;  /* 0x0000001f00007819 */ /* 0x000fc600000006ff */
[----:B-1----:R1:W2:Y:S02]  /*9710*/  ATOMG.E.EXCH.STRONG.GPU PT, RZ, [R2], R5 ;  /* 0x0000000502ff73a8 */ /* 0x0022a400041ee100 */
[----:B--2---:R-:W2:Y:S01]  /*9720*/  SYNCS.PHASECHK.TRANS64.TRYWAIT P0, [UR31+0x384e8], R0 ;  /* 0x0384e800ff0075a7 */ /* 0x004ea2000800015f */
[----:B------:R-:W-:Y:S02]  /*9730*/  ULOP3.LUT UR29, UR54, 0x1, URZ, 0xfc, !UPT ;  /* 0x00000001361d7892 */ /* 0x000fe4000f8efc3f */
[----:B------:R-:W-:Y:S01]  /*9740*/  ULOP3.LUT UR33, UR52, 0x2, URZ, 0xfc, !UPT ;  /* 0x0000000234217892 */ /* 0x000fe2000f8efc3f */
[----:B-12---:R-:W-:Y:S11]  /*9750*/  @!P0 BRA `(.L_x_124) ;  /* 0x0000005800b48947 */ /* 0x006ff60003800000 */
.L_x_276:
[----:B------:R-:W-:Y:S01]  /*9760*/  IMAD.MOV.U32 R2, RZ, RZ, 0x1 ;  /* 0x00000001ff027424 */ /* 0x000fe200078e00ff */
[----:B------:R-:W-:Y:S01]  /*9770*/  ULDC UR28, c[0x0][0x598] ;  /* 0x00016600001c7ab9 */ /* 0x000fe20000000800 */
[----:B------:R-:W-:Y:S01]  /*9780*/  IMAD.MOV.U32 R12, RZ, RZ, RZ ;  /* 0x000000ffff0c7224 */ /* 0x000fe200078e00ff */
[----:B------:R-:W-:Y:S01]  /*9790*/  ULDC UR32, c[0x0][0x580] ;  /* 0x0001600000207ab9 */ /* 0x000fe20000000800 */
[----:B------:R-:W-:Y:S01]  /*97a0*/  ULDC.64 UR4, c[0x0][0x590] ;  /* 0x0001640000047ab9 */ /* 0x000fe20000000a00 */
[----:B------:R-:W-:-:S05]  /*97b0*/  ULDC.64 UR6, c[0x0][0x588] ;  /* 0x0001620000067ab9 */ /* 0x000fca0000000a00 */
.L_x_185:
[----:B------:R-:W-:-:S06]  /*97c0*/  UISETP.NE.AND UP0, UPT, UR29, 0x3, UPT ;  /* 0x000000031d00788c */ /* 0x000fcc000bf05270 */
[----:B------:R-:W-:-:S13]  /*97d0*/  PLOP3.LUT P1, PT, PT, PT, UP0, 0x80, 0x0 ;  /* 0x000000000000781c */ /* 0x000fda0003f2f008 */
[----:B---345:R-:W-:Y:S05]  /*97e0*/  @!P1 BRA `(.L_x_125) ;  /* 0x0000000000049947 */ /* 0x038fea0003800000 */
[----:B------:R-:W-:Y:S01]  /*97f0*/  BPT.TRAP 0x1 ;  /* 0x000000040000795c */ /* 0x000fe20000300000 */
.L_x_125:
[----:B------:R-:W-:Y:S01]  /*9800*/  ULEA UR8, UR34, UR31, 0x3 ;  /* 0x0000001f22087291 */ /* 0x000fe2000f8e183f */
[----:B-1----:R-:W-:-:S08]  /*9810*/  SHF.L.U32 R0, R12, 0x1f, RZ ;  /* 0x0000001f0c007819 */ /* 0x002fd000000006ff */
[----:B------:R-:W1:Y:S02]  /*9820*/  SYNCS.PHASECHK.TRANS64.TRYWAIT P0, [UR8+0x38400], R0 ;  /* 0x03840000ff0075a7 */ /* 0x000e640008000148 */
[----:B-1----:R-:W-:Y:S05]  /*9830*/  @!P0 BRA `(.L_x_126) ;  /* 0x0000005800948947 */ /* 0x002fea0003800000 */
.L_x_277:
[----:B------:R-:W-:-:S09]  /*9840*/  ULEA UR9, UR34, UR31, 0x4 ;  /* 0x0000001f22097291 */ /* 0x000fd2000f8e203f */
[----:B------:R-:W2:Y:S01]  /*9850*/  LDS.128 R4, [UR9+0x384f0] ;  /* 0x0384f009ff047984 */ /* 0x000ea20008000c00 */
        /* <DEDUP_REMOVED lines=8> */
.L_x_127:
[----:B------:R-:W-:Y:S01]  /*98e0*/  UIADD3 UR8, UR8, 0x38440, URZ ;  /* 0x0003844008087890 */ /* 0x000fe2000fffe03f */
[----:B------:R-:W-:Y:S02]  /*98f0*/  R2UR UR18, R16 ;  /* 0x00000000101272ca */ /* 0x000fe400000e0000 */
[----:B------:R-:W-:Y:S01]  /*9900*/  R2UR UR19, R17 ;  /* 0x00000000111372ca */ /* 0x000fe200000e0000 */
[----:B------:R-:W-:Y:S01]  /*9910*/  UPRMT UR8, UR42, 0x654, UR8 ;  /* 0x000006542a087896 */ /* 0x000fe20008000008 */
[----:B------:R-:W-:Y:S02]  /*9920*/  LOP3.LUT P1, RZ, R2, 0xff, RZ, 0xc0, !PT ;  /* 0x000000ff02ff7812 */ /* 0x000fe4000782c0ff */
[----:B------:R-:W-:-:S04]  /*9930*/  ISETP.NE.U32.AND P0, PT, RZ, UR4, PT ;  /* 0x00000004ff007c0c */ /* 0x000fc8000bf05070 */
[----:B------:R-:W-:Y:S02]  /*9940*/  ISETP.NE.AND.EX P0, PT, RZ, UR5, PT, P0 ;  /* 0x00000005ff007c0c */ /* 0x000fe4000bf05300 */
[----:B---3--:R-:W-:Y:S01]  /*9950*/  SYNCS.ARRIVE.TRANS64.RED.A1T0 RZ, [UR8], RZ ;  /* 0x000000ffffff79a7 */ /* 0x008fe20008100408 */
[----:B------:R-:W-:Y:S02]  /*9960*/  USHF.L.U32 UR18, UR18, 0x8, URZ ;  /* 0x0000000812127899 */ /* 0x000fe4000800063f */
[----:B------:R-:W-:Y:S02]  /*9970*/  USHF.L.U32 UR19, UR19, 0x7, URZ ;  /* 0x0000000713137899 */ /* 0x000fe4000800063f */
[----:B------:R-:W-:Y:S10]  /*9980*/  @!P1 BRA `(.L_x_128) ;  /* 0x00000000000c9947 */ /* 0x000ff40003800000 */
[----:B------:R-:W-:-:S04]  /*9990*/  DEPBAR {5,4,3,2,1,0} ;  /* 0x0000003f0000791a */ /* 0x000fc80000000000 */
[----:B------:R3:W-:Y:S02]  /*99a0*/  UTMACCTL.IV [UR38] ;  /* 0x00000000260079b9 */ /* 0x0007e40008000000 */
[----:B---3--:R-:W-:Y:S01]  /*99b0*/  NOP ;  /* 0x0000000000007918 */ /* 0x008fe20000000000 */
.L_x_128:
[----:B------:R-:W-:Y:S05]  /*99c0*/  @!P0 BRA `(.L_x_129) ;  /* 0x0000000000188947 */ /* 0x000fea0003800000 */
[----:B-1----:R-:W1:Y:S02]  /*99d0*/  LDC.64 R2, c[0x0][0x590] ;  /* 0x00016400ff027b82 */ /* 0x002e640000000a00 */
[----:B-1----:R-:W-:-:S06]  /*99e0*/  IMAD.WIDE R2, R18, 0x8, R2 ;  /* 0x0000000812027825 */ /* 0x002fcc00078e0202 */
[----:B------:R-:W3:Y:S04]  /*99f0*/  LDG.E.64 R2, desc[UR58][R2.64] ;  /* 0x0000003a02027981 */ /* 0x000ee8000c1e1b00 */
[----:B---3--:R-:W3:Y:S02]  /*9a00*/  LD.E R0, desc[UR58][R2.64] ;  /* 0x0000003a02007980 */ /* 0x008ee4000c101900 */
[----:B---3--:R-:W-:Y:S01]  /*9a10*/  FSETP.NEU.AND P0, PT, R0, RZ, PT ;  /* 0x000000ff0000720b */ /* 0x008fe20003f0d000 */
[----:B------:R-:W-:-:S12]  /*9a20*/  BRA `(.L_x_130) ;  /* 0x0000000000247947 */ /* 0x000fd80003800000 */
.L_x_129:
[----:B------:R-:W-:Y:S02]  /*9a30*/  ISETP.NE.U32.AND P1, PT, RZ, UR6, PT ;  /* 0x00000006ff007c0c */ /* 0x000fe4000bf25070 */
[----:B------:R-:W-:Y:S02]  /*9a40*/  FSETP.NEU.AND P0, PT, RZ, UR32, PT ;  /* 0x00000020ff007c0b */ /* 0x000fe4000bf0d000 */
[----:B------:R-:W-:-:S13]  /*9a50*/  ISETP.NE.AND.EX P1, PT, RZ, UR7, PT, P1 ;  /* 0x00000007ff007c0c */ /* 0x000fda000bf25310 */
[----:B------:R-:W-:Y:S05]  /*9a60*/  @!P1 BRA `(.L_x_130) ;  /* 0x0000000000149947 */ /* 0x000fea0003800000 */
[----:B-1----:R-:W1:Y:S01]  /*9a70*/  LDC.64 R2, c[0x0][0x588] ;  /* 0x00016200ff027b82 */ /* 0x002e620000000a00 */
[----:B------:R-:W-:-:S04]  /*9a80*/  IMAD R9, R18, UR28, RZ ;  /* 0x0000001c12097c24 */ /* 0x000fc8000f8e02ff */
[----:B-1----:R-:W-:-:S06]  /*9a90*/  IMAD.WIDE R2, R9, 0x4, R2 ;  /* 0x0000000409027825 */ /* 0x002fcc00078e0202 */
[----:B------:R-:W3:Y:S02]  /*9aa0*/  LDG.E R2, desc[UR58][R2.64] ;  /* 0x0000003a02027981 */ /* 0x000ee4000c1e1900 */
[----:B---3--:R-:W-:-:S13]  /*9ab0*/  FSETP.NEU.AND P0, PT, R2, RZ, PT ;  /* 0x000000ff0200720b */ /* 0x008fda0003f0d000 */
.L_x_130:
[----:B------:R-:W-:Y:S01]  /*9ac0*/  UISETP.NE.AND UP0, UPT, UR33, 0x3, UPT ;  /* 0x000000032100788c */ /* 0x000fe2000bf05270 */
[----:B------:R-:W-:-:S05]  /*9ad0*/  ELECT P1, URZ, PT ;  /* 0x00000000003f782f */ /* 0x000fca0003820000 */
[----:B------:R-:W-:Y:S02]  /*9ae0*/  PLOP3.LUT P2, PT, PT, PT, UP0, 0x80, 0x0 ;  /* 0x000000000000781c */ /* 0x000fe40003f4f008 */
[----:B------:R-:W-:-:S11]  /*9af0*/  PLOP3.LUT P0, PT, P0, P1, PT, 0x2a, 0x0 ;  /* 0x000000000000781c */ /* 0x000fd60000702572 */
[----:B------:R-:W-:Y:S05]  /*9b00*/  @!P2 BRA `(.L_x_131) ;  /* 0x000000000004a947 */ /* 0x000fea0003800000 */
[----:B------:R-:W-:Y:S01]  /*9b10*/  BPT.TRAP 0x1 ;  /* 0x000000040000795c */ /* 0x000fe20000300000 */
.L_x_131:
[----:B-1----:R-:W-:-:S05]  /*9b20*/  IMAD.MOV.U32 R0, RZ, RZ, 0x1 ;  /* 0x00000001ff007424 */ /* 0x002fca00078e00ff */
[----:B------:R-:W-:-:S04]  /*9b30*/  SHF.L.U32 R0, R0, 0x1f, RZ ;  /* 0x0000001f00007819 */ /* 0x000fc800000006ff */
[----:B------:R-:W1:Y:S02]  /*9b40*/  SYNCS.PHASECHK.TRANS64.TRYWAIT P1, [UR31+0x384c0], R0 ;  /* 0x0384c000ff0075a7 */ /* 0x000e64000802015f */
[----:B-1----:R-:W-:Y:S05]  /*9b50*/  @!P1 BRA `(.L_x_132) ;  /* 0x0000005400e49947 */ /* 0x002fea0003800000 */
.L_x_278:
[----:B------:R-:W-:Y:S04]  /*9b60*/  BSSY B0, `(.L_x_133) ;  /* 0x0000010000007945 */ /* 0x000fe80003800000 */
[----:B------:R-:W-:Y:S05]  /*9b70*/  @P0 BRA `(.L_x_134) ;  /* 0x0000000000380947 */ /* 0x000fea0003800000 */
[----:B------:R-:W-:Y:S02]  /*9b80*/  UIADD3 UR16, UR31, 0x30000, URZ ;  /* 0x000300001f107890 */ /* 0x000fe4000fffe03f */
[----:B------:R-:W-:Y:S02]  /*9b90*/  UIADD3 UR17, UR31, 0x384a0, URZ ;  /* 0x000384a01f117890 */ /* 0x000fe4000fffe03f */
[----:B------:R-:W-:Y:S02]  /*9ba0*/  UIADD3 UR10, UR18, 0x40, URZ ;  /* 0x00000040120a7890 */ /* 0x000fe4000fffe03f */
[----:B------:R-:W-:Y:S01]  /*9bb0*/  UIADD3 UR8, UR31, 0x31000, URZ ;  /* 0x000310001f087890 */ /* 0x000fe2000fffe03f */
[----:B------:R-:W-:Y:S01]  /*9bc0*/  UMOV UR12, 0x0 ;  /* 0x00000000000c7882 */ /* 0x000fe20000000000 */
[----:B------:R-:W-:Y:S01]  /*9bd0*/  UMOV UR13, 0x10000000 ;  /* 0x10000000000d7882 */ /* 0x000fe20000000000 */
[----:B------:R-:W-:Y:S01]  /*9be0*/  UMOV UR11, UR19 ;  /* 0x00000013000b7c82 */ /* 0x000fe20008000000 */
[----:B------:R-:W-:Y:S01]  /*9bf0*/  UMOV UR9, UR17 ;  /* 0x0000001100097c82 */ /* 0x000fe20008000000 */
[----:B------:R3:W-:Y:S04]  /*9c00*/  UTMALDG.2D [UR16], [UR38], desc[UR12] ;  /* 0x00000c10260075b4 */ /* 0x0007e80008009000 */
[----:B------:R3:W-:Y:S02]  /*9c10*/  UTMALDG.2D [UR8], [UR38], desc[UR12] ;  /* 0x00000c08260075b4 */ /* 0x0007e40008009000 */
[----:B---3--:R-:W-:Y:S05]  /*9c20*/  @!P2 BRA `(.L_x_135) ;  /* 0x000000000004a947 */ /* 0x008fea0003800000 */
[----:B------:R-:W-:Y:S01]  /*9c30*/  BPT.TRAP 0x1 ;  /* 0x000000040000795c */ /* 0x000fe20000300000 */
.L_x_135:
[----:B------:R-:W3:Y:S02]  /*9c40*/  LDC R2, c[0x0][0x828] ;  /* 0x00020a00ff027b82 */ /* 0x000ee40000000800 */
[----:B---3--:R3:W-:Y:S02]  /*9c50*/  SYNCS.ARRIVE.TRANS64.RED.A0TR RZ, [UR31+0x384a0], R2 ;  /* 0x0384a002ffff79a7 */ /* 0x0087e4000830041f */
.L_x_134:
[----:B------:R-:W-:Y:S05]  /*9c60*/  BSYNC B0 ;  /* 0x0000000000007941 */ /* 0x000fea0003800000 */
.L_x_133:
[----:B------:R-:W-:Y:S05]  /*9c70*/  @!P2 BRA `(.L_x_136) ;  /* 0x000000000004a947 */ /* 0x000fea0003800000 */
[----:B------:R-:W-:Y:S01]  /*9c80*/  BPT.TRAP 0x1 ;  /* 0x000000040000795c */ /* 0x000fe20000300000 */
.L_x_136:
[----:B------:R-:W-:-:S04]  /*9c90*/  UIADD3 UR13, UR31, 0x384a0, URZ ;  /* 0x000384a01f0d7890 */ /* 0x000fc8000fffe03f */
[----:B------:R-:W-:-:S09]  /*9ca0*/  UPRMT UR16, UR42, 0x654, UR13 ;  /* 0x000006542a107896 */ /* 0x000fd2000800000d */
[----:B------:R-:W-:Y:S01]  /*9cb0*/  SYNCS.ARRIVE.TRANS64.RED.A1T0 RZ, [UR16], RZ ;  /* 0x000000ffffff79a7 */ /* 0x000fe20008100410 */
[----:B------:R-:W-:Y:S05]  /*9cc0*/  @!P2 BRA `(.L_x_137) ;  /* 0x000000000004a947 */ /* 0x000fea0003800000 */
[----:B------:R-:W-:Y:S01]  /*9cd0*/  BPT.TRAP 0x1 ;  /* 0x000000040000795c */ /* 0x000fe20000300000 */
.L_x_137:
[----:B------:R-:W4:Y:S02]  /*9ce0*/  SYNCS.PHASECHK.TRANS64.TRYWAIT P1, [UR31+0x384c8], R0 ;  /* 0x0384c800ff0075a7 */ /* 0x000f24000802015f */
[----:B----4-:R-:W-:Y:S05]  /*9cf0*/  @!P1 BRA `(.L_x_138) ;  /* 0x0000005400949947 */ /* 0x010fea0003800000 */
.L_x_279:
[----:B------:R-:W-:Y:S04]  /*9d00*/  BSSY B0, `(.L_x_139) ;  /* 0x0000012000007945 */ /* 0x000fe80003800000 */
[----:B------:R-:W-:Y:S05]  /*9d10*/  @P0 BRA `(.L_x_140) ;  /* 0x0000000000400947 */ /* 0x000fea0003800000 */
[----:B------:R-:W-:Y:S02]  /*9d20*/  UIADD3 UR10, UR18, 0x80, URZ ;  /* 0x00000080120a7890 */ /* 0x000fe4000fffe03f */
        /* <DEDUP_REMOVED lines=8> */
[----:B------:R-:W-:Y:S01]  /*9db0*/  UMOV UR21, UR9 ;  /* 0x0000000900157c82 */ /* 0x000fe20008000000 */
[----:B------:R4:W-:Y:S03]  /*9dc0*/  UTMALDG.2D [UR8], [UR38], desc[UR14] ;  /* 0x00000e08260075b4 */ /* 0x0009e60008009000 */
[----:B------:R4:W-:Y:S02]  /*9dd0*/  UTMALDG.2D [UR20], [UR38], desc[UR14] ;  /* 0x00000e14260075b4 */ /* 0x0009e40008009000 */
[----:B----4-:R-:W-:Y:S05]  /*9de0*/  @!P2 BRA `(.L_x_141) ;  /* 0x000000000004a947 */ /* 0x010fea0003800000 */
[----:B------:R-:W-:Y:S01]  /*9df0*/  BPT.TRAP 0x1 ;  /* 0x000000040000795c */ /* 0x000fe20000300000 */
.L_x_141:
[----:B---3--:R-:W3:Y:S02]  /*9e00*/  LDC R2, c[0x0][0x828] ;  /* 0x00020a00ff027b82 */ /* 0x008ee40000000800 */
[----:B---3--:R4:W-:Y:S02]  /*9e10*/  SYNCS.ARRIVE.TRANS64.RED.A0TR RZ, [UR31+0x384a8], R2 ;  /* 0x0384a802ffff79a7 */ /* 0x0089e4000830041f */
.L_x_140:
[----:B------:R-:W-:Y:S05]  /*9e20*/  BSYNC B0 ;  /* 0x0000000000007941 */ /* 0x000fea0003800000 */
.L_x_139:
[----:B------:R-:W-:Y:S05]  /*9e30*/  @!P2 BRA `(.L_x_142) ;  /* 0x000000000004a947 */ /* 0x000fea0003800000 */
[----:B------:R-:W-:Y:S01]  /*9e40*/  BPT.TRAP 0x1 ;  /* 0x000000040000795c */ /* 0x000fe20000300000 */
.L_x_142:
[----:B------:R-:W-:Y:S02]  /*9e50*/  UIADD3 UR9, UR31, 0x384a8, URZ ;  /* 0x000384a81f097890 */ /* 0x000fe4000fffe03f */
[----:B------:R-:W-:Y:S02]  /*9e60*/  UIADD3 UR23, UR19, 0x20, URZ ;  /* 0x0000002013177890 */ /* 0x000fe4000fffe03f */
[----:B------:R-:W-:-:S09]  /*9e70*/  UPRMT UR36, UR42, 0x654, UR9 ;  /* 0x000006542a247896 */ /* 0x000fd20008000009 */
[----:B------:R-:W-:Y:S01]  /*9e80*/  SYNCS.ARRIVE.TRANS64.RED.A1T0 RZ, [UR36], RZ ;  /* 0x000000ffffff79a7 */ /* 0x000fe20008100424 */
[----:B------:R-:W-:Y:S05]  /*9e90*/  @!P2 BRA `(.L_x_143) ;  /* 0x000000000004a947 */ /* 0x000fea0003800000 */
[----:B------:R-:W-:Y:S01]  /*9ea0*/  BPT.TRAP 0x1 ;  /* 0x000000040000795c */ /* 0x000fe20000300000 */
.L_x_143:
[----:B------:R-:W5:Y:S02]  /*9eb0*/  SYNCS.PHASECHK.TRANS64.TRYWAIT P1, [UR31+0x384d0], R0 ;  /* 0x0384d000ff0075a7 */ /* 0x000f64000802015f */
[----:B-----5:R-:W-:Y:S05]  /*9ec0*/  @!P1 BRA `(.L_x_144) ;  /* 0x0000005400389947 */ /* 0x020fea0003800000 */
.L_x_280:
        /* <DEDUP_REMOVED lines=13> */
[----:B-1----:R-:W-:Y:S05]  /*9fa0*/  @!P2 BRA `(.L_x_147) ;  /* 0x000000000004a947 */ /* 0x002fea0003800000 */
[----:B------:R-:W-:Y:S01]  /*9fb0*/  BPT.TRAP 0x1 ;  /* 0x000000040000795c */ /* 0x000fe20000300000 */
.L_x_147:
[----:B---34-:R-:W1:Y:S02]  /*9fc0*/  LDC R2, c[0x0][0x828] ;  /* 0x00020a00ff027b82 */ /* 0x018e640000000800 */
[----:B-1----:R1:W-:Y:S02]  /*9fd0*/  SYNCS.ARRIVE.TRANS64.RED.A0TR RZ, [UR31+0x384b0], R2 ;  /* 0x0384b002ffff79a7 */ /* 0x0023e4000830041f */
.L_x_146:
[----:B------:R-:W-:Y:S05]  /*9fe0*/  BSYNC B0 ;  /* 0x0000000000007941 */ /* 0x000fea0003800000 */
.L_x_145:
[----:B------:R-:W-:Y:S05]  /*9ff0*/  @!P2 BRA `(.L_x_148) ;  /* 0x000000000004a947 */ /* 0x000fea0003800000 */
[----:B------:R-:W-:Y:S01]  /*a000*/  BPT.TRAP 0x1 ;  /* 0x000000040000795c */ /* 0x000fe20000300000 */
.L_x_148:
[----:B------:R-:W-:-:S04]  /*a010*/  UIADD3 UR17, UR31, 0x384b0, URZ ;  /* 0x000384b01f117890 */ /* 0x000fc8000fffe03f */
[----:B------:R-:W-:-:S09]  /*a020*/  UPRMT UR35, UR42, 0x654, UR17 ;  /* 0x000006542a237896 */ /* 0x000fd20008000011 */
[----:B------:R-:W-:Y:S01]  /*a030*/  SYNCS.ARRIVE.TRANS64.RED.A1T0 RZ, [UR35], RZ ;  /* 0x000000ffffff79a7 */ /* 0x000fe20008100423 */
[----:B------:R-:W-:Y:S05]  /*a040*/  @!P2 BRA `(.L_x_149) ;  /* 0x000000000004a947 */ /* 0x000fea0003800000 */
[----:B------:R-:W-:Y:S01]  /*a050*/  BPT.TRAP 0x1 ;  /* 0x000000040000795c */ /* 0x000fe20000300000 */
.L_x_149:
[----:B------:R-:W5:Y:S02]  /*a060*/  SYNCS.PHASECHK.TRANS64.TRYWAIT P1, [UR31+0x384d8], R0 ;  /* 0x0384d800ff0075a7 */ /* 0x000f64000802015f */
[----:B-----5:R-:W-:Y:S05]  /*a070*/  @!P1 BRA `(.L_x_150) ;  /* 0x0000005000e49947 */ /* 0x020fea0003800000 */
.L_x_281:
        /* <DEDUP_REMOVED lines=13> */
[----:B-1----:R-:W-:Y:S05]  /*a150*/  @!P2 BRA `(.L_x_153) ;  /* 0x000000000004a947 */ /* 0x002fea0003800000 */
[----:B------:R-:W-:Y:S01]  /*a160*/  BPT.TRAP 0x1 ;  /* 0x000000040000795c */ /* 0x000fe20000300000 */
.L_x_153:
[----:B---34-:R-:W1:Y:S02]  /*a170*/  LDC R2, c[0x0][0x828] ;  /* 0x00020a00ff027b82 */ /* 0x018e640000000800 */
[----:B-1----:R1:W-:Y:S02]  /*a180*/  SYNCS.ARRIVE.TRANS64.RED.A0TR RZ, [UR31+0x384b8], R2 ;  /* 0x0384b802ffff79a7 */ /* 0x0023e4000830041f */
.L_x_152:
[----:B------:R-:W-:Y:S05]  /*a190*/  BSYNC B0 ;  /* 0x0000000000007941 */ /* 0x000fea0003800000 */
.L_x_151:
[----:B------:R-:W-:Y:S05]  /*a1a0*/  @!P2 BRA `(.L_x_154) ;  /* 0x000000000004a947 */ /* 0x000fea0003800000 */
[----:B------:R-:W-:Y:S01]  /*a1b0*/  BPT.TRAP 0x1 ;  /* 0x000000040000795c */ /* 0x000fe20000300000 */
.L_x_154:
[----:B------:R-:W-:Y:S02]  /*a1c0*/  UIADD3 UR25, UR31, 0x384b8, URZ ;  /* 0x000384b81f197890 */ /* 0x000fe4000fffe03f */
[----:B------:R-:W-:Y:S02]  /*a1d0*/  UIADD3 UR15, UR19, 0x40, URZ ;  /* 0x00000040130f7890 */ /* 0x000fe4000fffe03f */
[----:B------:R-:W-:-:S09]  /*a1e0*/  UPRMT UR37, UR42, 0x654, UR25 ;  /* 0x000006542a257896 */ /* 0x000fd20008000019 */
[----:B------:R-:W-:Y:S01]  /*a1f0*/  SYNCS.ARRIVE.TRANS64.RED.A1T0 RZ, [UR37], RZ ;  /* 0x000000ffffff79a7 */ /* 0x000fe20008100425 */
[----:B------:R-:W-:Y:S05]  /*a200*/  @!P2 BRA `(.L_x_155) ;  /* 0x000000000004a947 */ /* 0x000fea0003800000 */
[----:B------:R-:W-:Y:S01]  /*a210*/  BPT.TRAP 0x1 ;  /* 0x000000040000795c */ /* 0x000fe20000300000 */
.L_x_155:
[----:B-1-34-:R-:W-:-:S04]  /*a220*/  SHF.L.U32 R2, RZ, 0x1f, RZ ;  /* 0x0000001fff027819 */ /* 0x01afc800000006ff */
[----:B------:R-:W1:Y:S02]  /*a230*/  SYNCS.PHASECHK.TRANS64.TRYWAIT P1, [UR31+0x384c0], R2 ;  /* 0x0384c002ff0075a7 */ /* 0x000e64000802015f */
[----:B-1----:R-:W-:Y:S05]  /*a240*/  @!P1 BRA `(.L_x_156) ;  /* 0x0000005000889947 */ /* 0x002fea0003800000 */
.L_x_282:
[----:B------:R-:W-:Y:S04]  /*a250*/  BSSY B0, `(.L_x_157) ;  /* 0x0000010000007945 */ /* 0x000fe80003800000 */
[----:B------:R-:W-:Y:S05]  /*a260*/  @P0 BRA `(.L_x_158) ;  /* 0x0000000000380947 */ /* 0x000fea0003800000 */
        /* <DEDUP_REMOVED lines=10> */
[----:B---3--:R-:W-:Y:S05]  /*a310*/  @!P2 BRA `(.L_x_159) ;  /* 0x000000000004a947 */ /* 0x008fea0003800000 */
[----:B------:R-:W-:Y:S01]  /*a320*/  BPT.TRAP 0x1 ;  /* 0x000000040000795c */ /* 0x000fe20000300000 */
.L_x_159:
[----:B-1----:R-:W1:Y:S02]  /*a330*/  LDC R3, c[0x0][0x828] ;  /* 0x00020a00ff037b82 */ /* 0x002e640000000800 */
[----:B-1----:R3:W-:Y:S02]  /*a340*/  SYNCS.ARRIVE.TRANS64.RED.A0TR RZ, [UR31+0x384a0], R3 ;  /* 0x0384a003ffff79a7 */ /* 0x0027e4000830041f */
.L_x_158:
[----:B------:R-:W-:Y:S05]  /*a350*/  BSYNC B0 ;  /* 0x0000000000007941 */ /* 0x000fea0003800000 */
.L_x_157:
[----:B------:R-:W-:Y:S05]  /*a360*/  @!P2 BRA `(.L_x_160) ;  /* 0x000000000004a947 */ /* 0x000fea0003800000 */
[----:B------:R-:W-:Y:S01]  /*a370*/  BPT.TRAP 0x1 ;  /* 0x000000040000795c */ /* 0x000fe20000300000 */
.L_x_160:
[----:B------:R-:W-:Y:S01]  /*a380*/  SYNCS.ARRIVE.TRANS64.RED.A1T0 RZ, [UR16], RZ ;  /* 0x000000ffffff79a7 */ /* 0x000fe20008100410 */
[----:B------:R-:W-:Y:S05]  /*a390*/  @!P2 BRA `(.L_x_161) ;  /* 0x000000000004a947 */ /* 0x000fea0003800000 */
[----:B------:R-:W-:Y:S01]  /*a3a0*/  BPT.TRAP 0x1 ;  /* 0x000000040000795c */ /* 0x000fe20000300000 */
.L_x_161:
[----:B------:R-:W4:Y:S02]  /*a3b0*/  SYNCS.PHASECHK.TRANS64.TRYWAIT P1, [UR31+0x384c8], R2 ;  /* 0x0384c802ff0075a7 */ /* 0x000f24000802015f */
[----:B----4-:R-:W-:Y:S05]  /*a3c0*/  @!P1 BRA `(.L_x_162) ;  /* 0x0000005000409947 */ /* 0x010fea0003800000 */
.L_x_283:
        /* <DEDUP_REMOVED lines=12> */
[----:B----4-:R-:W-:Y:S05]  /*a490*/  @!P2 BRA `(.L_x_165) ;  /* 0x000000000004a947 */ /* 0x010fea0003800000 */
[----:B------:R-:W-:Y:S01]  /*a4a0*/  BPT.TRAP 0x1 ;  /* 0x000000040000795c */ /* 0x000fe20000300000 */
.L_x_165:
[----:B-1-3--:R-:W1:Y:S02]  /*a4b0*/  LDC R3, c[0x0][0x828] ;  /* 0x00020a00ff037b82 */ /* 0x00ae640000000800 */
[----:B-1----:R4:W-:Y:S02]  /*a4c0*/  SYNCS.ARRIVE.TRANS64.RED.A0TR RZ, [UR31+0x384a8], R3 ;  /* 0x0384a803ffff79a7 */ /* 0x0029e4000830041f */
.L_x_164:
[----:B------:R-:W-:Y:S05]  /*a4d0*/  BSYNC B0 ;  /* 0x0000000000007941 */ /* 0x000fea0003800000 */
.L_x_163:
[----:B------:R-:W-:Y:S05]  /*a4e0*/  @!P2 BRA `(.L_x_166) ;  /* 0x000000000004a947 */ /* 0x000fea0003800000 */
[----:B------:R-:W-:Y:S01]  /*a4f0*/  BPT.TRAP 0x1 ;  /* 0x000000040000795c */ /* 0x000fe20000300000 */
.L_x_166:
[----:B------:R-:W-:Y:S01]  /*a500*/  SYNCS.ARRIVE.TRANS64.RED.A1T0 RZ, [UR36], RZ ;  /* 0x000000ffffff79a7 */ /* 0x000fe20008100424 */
[----:B------:R-:W-:Y:S01]  /*a510*/  UIADD3 UR19, UR19, 0x60, URZ ;  /* 0x0000006013137890 */ /* 0x000fe2000fffe03f */
[----:B------:R-:W-:Y:S11]  /*a520*/  @!P2 BRA `(.L_x_167) ;  /* 0x000000000004a947 */ /* 0x000ff60003800000 */
[----:B------:R-:W-:Y:S01]  /*a530*/  BPT.TRAP 0x1 ;  /* 0x000000040000795c */ /* 0x000fe20000300000 */
.L_x_167:
[----:B------:R-:W5:Y:S02]  /*a540*/  SYNCS.PHASECHK.TRANS64.TRYWAIT P1, [UR31+0x384d0], R2 ;  /* 0x0384d002ff0075a7 */ /* 0x000f64000802015f */
[----:B-----5:R-:W-:Y:S05]  /*a550*/  @!P1 BRA `(.L_x_168) ;  /* 0x0000004c00f49947 */ /* 0x020fea0003800000 */
.L_x_284:
        /* <DEDUP_REMOVED lines=13> */
.L_x_171:
[----:B---34-:R-:W1:Y:S02]  /*a630*/  LDC R3, c[0x0][0x828] ;  /* 0x00020a00ff037b82 */ /* 0x018e640000000800 */
[----:B-1----:R1:W-:Y:S02]  /*a640*/  SYNCS.ARRIVE.TRANS64.RED.A0TR RZ, [UR31+0x384b0], R3 ;  /* 0x0384b003ffff79a7 */ /* 0x0023e4000830041f */
.L_x_170:
[----:B------:R-:W-:Y:S05]  /*a650*/  BSYNC B0 ;  /* 0x0000000000007941 */ /* 0x000fea0003800000 */
.L_x_169:
[----:B------:R-:W-:Y:S05]  /*a660*/  @!P2 BRA `(.L_x_172) ;  /* 0x000000000004a947 */ /* 0x000fea0003800000 */
[----:B------:R-:W-:Y:S01]  /*a670*/  BPT.TRAP 0x1 ;  /* 0x000000040000795c */ /* 0x000fe20000300000 */
.L_x_172:
[----:B------:R-:W-:Y:S01]  /*a680*/  SYNCS.ARRIVE.TRANS64.RED.A1T0 RZ, [UR35], RZ ;  /* 0x000000ffffff79a7 */ /* 0x000fe20008100423 */
[----:B------:R-:W-:Y:S05]  /*a690*/  @!P2 BRA `(.L_x_173) ;  /* 0x000000000004a947 */ /* 0x000fea0003800000 */
[----:B------:R-:W-:Y:S01]  /*a6a0*/  BPT.TRAP 0x1 ;  /* 0x000000040000795c */ /* 0x000fe20000300000 */
.L_x_173:
[----:B------:R-:W5:Y:S02]  /*a6b0*/  SYNCS.PHASECHK.TRANS64.TRYWAIT P1, [UR31+0x384d8], R2 ;  /* 0x0384d802ff0075a7 */ /* 0x000f64000802015f */
[----:B-----5:R-:W-:Y:S05]  /*a6c0*/  @!P1 BRA `(.L_x_174) ;  /* 0x0000004c00b09947 */ /* 0x020fea0003800000 */
.L_x_285:
        /* <DEDUP_REMOVED lines=15> */
.L_x_177:
[----:B------:R-:W1:Y:S02]  /*a7c0*/  LDC R2, c[0x0][0x828] ;  /* 0x00020a00ff027b82 */ /* 0x000e640000000800 */
[----:B-1----:R1:W-:Y:S02]  /*a7d0*/  SYNCS.ARRIVE.TRANS64.RED.A0TR RZ, [UR31+0x384b8], R2 ;  /* 0x0384b802ffff79a7 */ /* 0x0023e4000830041f */
.L_x_176:
[----:B------:R-:W-:Y:S05]  /*a7e0*/  BSYNC B0 ;  /* 0x0000000000007941 */ /* 0x000fea0003800000 */
.L_x_175:
[----:B------:R-:W-:Y:S05]  /*a7f0*/  @!P2 BRA `(.L_x_178) ;  /* 0x000000000004a947 */ /* 0x000fea0003800000 */
[----:B------:R-:W-:Y:S01]  /*a800*/  BPT.TRAP 0x1 ;  /* 0x000000040000795c */ /* 0x000fe20000300000 */
.L_x_178:
[----:B--2---:R-:W-:Y:S01]  /*a810*/  ISETP.NE.AND P0, PT, R7, RZ, PT ;  /* 0x000000ff0700720c */ /* 0x004fe20003f05270 */
[----:B------:R-:W-:Y:S01]  /*a820*/  SYNCS.ARRIVE.TRANS64.RED.A1T0 RZ, [UR37], RZ ;  /* 0x000000ffffff79a7 */ /* 0x000fe20008100425 */
[CC--:B------:R-:W-:Y:S02]  /*a830*/  ISETP.NE.AND P3, PT, R18.reuse, R6.reuse, PT ;  /* 0x000000061200720c */ /* 0x0c0fe40003f65270 */
[----:B------:R-:W-:-:S13]  /*a840*/  ISETP.EQ.OR P0, PT, R18, R6, !P0 ;  /* 0x000000061200720c */ /* 0x000fda0004702670 */
[----:B------:R-:W-:Y:S05]  /*a850*/  @P0 BRA `(.L_x_179) ;  /* 0x0000000400040947 */ /* 0x000fea0003800000 */
[----:B------:R-:W-:Y:S01]  /*a860*/  ELECT P0, URZ, PT ;  /* 0x00000000003f782f */ /* 0x000fe20003800000 */
[----:B------:R-:W-:-:S12]  /*a870*/  BSSY B0, `(.L_x_180) ;  /* 0x0000032000007945 */ /* 0x000fd80003800000 */
[----:B------:R-:W-:Y:S05]  /*a880*/  @!P0 BRA `(.L_x_181) ;  /* 0x0000000000c08947 */ /* 0x000fea0003800000 */
[----:B-1-34-:R-:W1:Y:S08]  /*a890*/  LDC.64 R2, c[0x0][0x290] ;  /* 0x0000a400ff027b82 */ /* 0x01ae700000000a00 */
[----:B------:R-:W2:Y:S08]  /*a8a0*/  LDC.64 R14, c[0x0][0x808] ;  /* 0x00020200ff0e7b82 */ /* 0x000eb00000000a00 */
[----:B------:R-:W3:Y:S01]  /*a8b0*/  LDC.64 R16, c[0x0][0x810] ;  /* 0x00020400ff107b82 */ /* 0x000ee20000000a00 */
[----:B-1----:R-:W-:-:S05]  /*a8c0*/  IMAD.WIDE R2, R6, 0xc, R2 ;  /* 0x0000000c06027825 */ /* 0x002fca00078e0202 */
[----:B------:R1:W5:Y:S04]  /*a8d0*/  LDG.E R10, desc[UR58][R2.64] ;  /* 0x0000003a020a7981 */ /* 0x000368000c1e1900 */
[----:B------:R1:W5:Y:S01]  /*a8e0*/  LDG.E R13, desc[UR58][R2.64+0x4] ;  /* 0x0000043a020d7981 */ /* 0x000362000c1e1900 */
[----:B--2---:R-:W-:Y:S02]  /*a8f0*/  ISETP.NE.U32.AND P0, PT, R14, RZ, PT ;  /* 0x000000ff0e00720c */ /* 0x004fe40003f05070 */
[----:B------:R-:W-:Y:S02]  /*a900*/  SHF.R.S32.HI R8, RZ, 0x1f, R6 ;  /* 0x0000001fff087819 */ /* 0x000fe40000011406 */
[----:B------:R-:W-:Y:S02]  /*a910*/  ISETP.NE.AND.EX P0, PT, R15, RZ, PT, P0 ;  /* 0x000000ff0f00720c */ /* 0x000fe40003f05300 */
[----:B---3--:R-:W-:-:S04]  /*a920*/  ISETP.NE.U32.AND P1, PT, R16, RZ, PT ;  /* 0x000000ff1000720c */ /* 0x008fc80003f25070 */
[----:B------:R-:W-:-:S07]  /*a930*/  ISETP.NE.AND.EX P1, PT, R17, RZ, PT, P1 ;  /* 0x000000ff1100720c */ /* 0x000fce0003f25310 */
[----:B-1----:R-:W-:Y:S06]  /*a940*/  @!P0 BRA `(.L_x_182) ;  /* 0x0000000000108947 */ /* 0x002fec0003800000 */
[----:B------:R-:W-:-:S04]  /*a950*/  LEA R2, P0, R6, R14, 0x3 ;  /* 0x0000000e06027211 */ /* 0x000fc800078018ff */
[----:B------:R-:W-:-:S06]  /*a960*/  LEA.HI.X R3, R6, R15, R8, 0x3, P0 ;  /* 0x0000000f06037211 */ /* 0x000fcc00000f1c08 */
[----:B------:R-:W2:Y:S04]  /*a970*/  LDG.E.64 R2, desc[UR58][R2.64] ;  /* 0x0000003a02027981 */ /* 0x000ea8000c1e1b00 */
[----:B--2---:R1:W-:Y:S02]  /*a980*/  STS.64 [UR30], R2 ;  /* 0x00000002ff007988 */ /* 0x0043e40008000a1e */
.L_x_182:
[----:B------:R-:W-:Y:S05]  /*a990*/  @!P1 BRA `(.L_x_181) ;  /* 0x00000000007c9947 */ /* 0x000fea0003800000 */
[----:B-1----:R-:W-:-:S04]  /*a9a0*/  LEA R2, P0, R6, R16, 0x3 ;  /* 0x0000001006027211 */ /* 0x002fc800078018ff */
[----:B------:R-:W-:Y:S02]  /*a9b0*/  LEA.HI.X R3, R6, R17, R8, 0x3, P0 ;  /* 0x0000001106037211 */ /* 0x000fe400000f1c08 */
[----:B------:R-:W1:Y:S04]  /*a9c0*/  LDS R8, [UR30+0x1c] ;  /* 0x00001c1eff087984 */ /* 0x000e680008000800 */
[----:B------:R-:W2:Y:S01]  /*a9d0*/  LDG.E.64 R2, desc[UR58][R2.64] ;  /* 0x0000003a02027981 */ /* 0x000ea2000c1e1b00 */
        /* <DEDUP_REMOVED lines=10> */
[----:B------:R-:W-:Y:S02]  /*aa80*/  SHF.R.U64 R3, R3, 0x4, R14 ;  /* 0x0000000403037819 */ /* 0x000fe4000000120e */
[----:B-1----:R-:W-:-:S03]  /*aa90*/  LOP3.LUT R8, R8, 0xf, R9, 0xb8, !PT ;  /* 0x0000000f08087812 */ /* 0x002fc600078eb809 */
[----:B------:R-:W-:Y:S04]  /*aaa0*/  STS [UR30+0xc], R3 ;  /* 0x00000c03ff007988 */ /* 0x000fe8000800081e */
[----:B------:R1:W-:Y:S04]  /*aab0*/  STS [UR30+0x1c], R8 ;  /* 0x00001c08ff007988 */ /* 0x0003e8000800081e */
[----:B------:R-:W2:Y:S01]  /*aac0*/  LDS R11, [UR30+0x1c] ;  /* 0x00001c1eff0b7984 */ /* 0x000ea20008000800 */
[----:B-1---5:R-:W-:Y:S01]  /*aad0*/  VIADD R8, R10, 0xffffffff ;  /* 0xffffffff0a087836 */ /* 0x022fe20000000000 */
[----:B--2---:R-:W-:-:S05]  /*aae0*/  LOP3.LUT R11, R11, 0xf0, RZ, 0xb8, !PT ;  /* 0x000000f00b0b7812 */ /* 0x004fca00078eb8ff */
[----:B------:R1:W-:Y:S04]  /*aaf0*/  STS [UR30+0x1c], R11 ;  /* 0x00001c0bff007988 */ /* 0x0003e8000800081e */
[----:B------:R-:W2:Y:S01]  /*ab00*/  LDS R9, [UR30+0x1c] ;  /* 0x00001c1eff097984 */ /* 0x000ea20008000800 */
[----:B-1----:R-:W-:Y:S02]  /*ab10*/  CS2R R10, SRZ ;  /* 0x00000000000a7805 */ /* 0x002fe4000001ff00 */
[----:B--2---:R-:W-:Y:S01]  /*ab20*/  LOP3.LUT R17, R9, 0xf00, RZ, 0xb8, !PT ;  /* 0x00000f0009117812 */ /* 0x004fe200078eb8ff */
[----:B------:R-:W-:-:S04]  /*ab30*/  VIADD R9, R13, 0xffffffff ;  /* 0xffffffff0d097836 */ /* 0x000fc80000000000 */
[----:B------:R-:W-:Y:S04]  /*ab40*/  STS.64 [UR30+0x18], R16 ;  /* 0x00001810ff007988 */ /* 0x000fe80008000a1e */
[----:B------:R-:W1:Y:S04]  /*ab50*/  LDS R15, [UR30+0x1c] ;  /* 0x00001c1eff0f7984 */ /* 0x000e680008000800 */
[----:B------:R2:W-:Y:S01]  /*ab60*/  STS.128 [UR30+0x20], R8 ;  /* 0x00002008ff007988 */ /* 0x0005e20008000c1e */
[----:B-1----:R-:W-:-:S05]  /*ab70*/  LOP3.LUT R2, R15, 0xf000, RZ, 0xb8, !PT ;  /* 0x0000f0000f027812 */ /* 0x002fca00078eb8ff */
[----:B------:R2:W-:Y:S02]  /*ab80*/  STS [UR30+0x1c], R2 ;  /* 0x00001c02ff007988 */ /* 0x0005e4000800081e */
.L_x_181:
[----:B------:R-:W-:Y:S05]  /*ab90*/  BSYNC B0 ;  /* 0x0000000000007941 */ /* 0x000fea0003800000 */
.L_x_180:
[----:B-12---:R-:W1:Y:S01]  /*aba0*/  S2R R2, SR_LANEID ;  /* 0x0000000000027919 */ /* 0x006e620000000000 */
[----:B------:R-:W-:Y:S01]  /*abb0*/  NOP ;  /* 0x0000000000007918 */ /* 0x000fe20000000000 */
[----:B------:R-:W-:Y:S01]  /*abc0*/  ELECT P0, URZ, PT ;  /* 0x00000000003f782f */ /* 0x000fe20003800000 */
[----:B------:R-:W-:Y:S01]  /*abd0*/  BSSY B0, `(.L_x_183) ;  /* 0x0000008000007945 */ /* 0x000fe20003800000 */
[----:B-1----:R-:W-:-:S05]  /*abe0*/  IMAD.SHL.U32 R8, R2, 0x4, RZ ;  /* 0x0000000402087824 */ /* 0x002fca00078e00ff */
[----:B------:R1:W2:Y:S01]  /*abf0*/  LDS R9, [R8+UR30] ;  /* 0x0000001e08097984 */ /* 0x0002a20008000800 */
[----:B------:R-:W-:-:S05]  /*ac00*/  IADD3 R2, P1, R8, UR38, RZ ;  /* 0x0000002608027c10 */ /* 0x000fca000ff3e0ff */
[----:B---34-:R-:W-:Y:S01]  /*ac10*/  IMAD.X R3, RZ, RZ, UR39, P1 ;  /* 0x00000027ff037e24 */ /* 0x018fe200088e06ff */
[----:B------:R-:W-:Y:S07]  /*ac20*/  @!P0 BRA `(.L_x_184) ;  /* 0x0000000000088947 */ /* 0x000fee0003800000 */
[----:B------:R0:W-:Y:S01]  /*ac30*/  UTMACMDFLUSH ;  /* 0x00000000000079b7 */ /* 0x0001e20000000000 */
[----:B------:R-:W-:-:S04]  /*ac40*/  DEPBAR.LE SB0, 0x0 ;  /* 0x000080000000791a */ /* 0x000fc80000000000 */
.L_x_184:
[----:B------:R-:W-:Y:S05]  /*ac50*/  BSYNC B0 ;  /* 0x0000000000007941 */ /* 0x000fea0003800000 */
.L_x_183:
[----:B--2---:R2:W5:Y:S02]  /*ac60*/  ATOMG.E.EXCH.STRONG.GPU PT, RZ, [R2], R9 ;  /* 0x0000000902ff73a8 */ /* 0x00456400041ee100 */
.L_x_179:
[----:B------:R-:W-:Y:S01]  /*ac70*/  UIADD3 UR34, UR34, 0x1, URZ ;  /* 0x0000000122227890 */ /* 0x000fe2000fffe03f */
[----:B------:R-:W-:Y:S01]  /*ac80*/  ISETP.NE.AND P0, PT, R7, RZ, PT ;  /* 0x000000ff0700720c */ /* 0x000fe20003f05270 */
[----:B------:R-:W-:Y:S01]  /*ac90*/  IMAD.MOV.U32 R16, RZ, RZ, R4 ;  /* 0x000000ffff107224 */ /* 0x000fe200078e0004 */
[----:B-12---:R-:W-:Y:S01]  /*aca0*/  SEL R2, RZ, 0x1, !P3 ;  /* 0x00000001ff027807 */ /* 0x006fe20005800000 */
[----:B------:R-:W-:Y:S01]  /*acb0*/  UISETP.NE.AND UP0, UPT, UR34, 0x8, UPT ;  /* 0x000000082200788c */ /* 0x000fe2000bf05270 */
[----:B------:R-:W-:Y:S02]  /*acc0*/  IMAD.MOV.U32 R17, RZ, RZ, R5 ;  /* 0x000000ffff117224 */ /* 0x000fe400078e0005 */
[----:B------:R-:W-:Y:S01]  /*acd0*/  IMAD.MOV.U32 R18, RZ, RZ, R6 ;  /* 0x000000ffff127224 */ /* 0x000fe200078e0006 */
[----:B------:R-:W-:Y:S02]  /*ace0*/  USEL UR8, URZ, 0x1, UP0 ;  /* 0x000000013f087887 */ /* 0x000fe40008000000 */
[----:B------:R-:W-:-:S04]  /*acf0*/  USEL UR34, UR34, URZ, UP0 ;  /* 0x0000003f22227287 */ /* 0x000fc80008000000 */
[----:B------:R-:W-:Y:S01]  /*ad00*/  LOP3.LUT R12, R12, UR8, RZ, 0x3c, !PT ;  /* 0x000000080c0c7c12 */ /* 0x000fe2000f8e3cff */
[----:B------:R-:W-:Y:S07]  /*ad10*/  @P0 BRA `(.L_x_185) ;  /* 0xffffffe800a80947 */ /* 0x000fee000383ffff */
[----:B-----5:R-:W-:Y:S01]  /*ad20*/  ELECT P0, URZ, PT ;  /* 0x00000000003f782f */ /* 0x020fe20003800000 */
[----:B------:R-:W-:-:S12]  /*ad30*/  BSSY B0, `(.L_x_186) ;  /* 0x0000017000007945 */ /* 0x000fd80003800000 */
[----:B------:R-:W-:Y:S05]  /*ad40*/  @!P0 BRA `(.L_x_187) ;  /* 0x0000000000548947 */ /* 0x000fea0003800000 */
[----:B------:R-:W-:Y:S05]  /*ad50*/  @!P2 BRA `(.L_x_188) ;  /* 0x000000000004a947 */ /* 0x000fea0003800000 */
[----:B------:R-:W-:Y:S01]  /*ad60*/  BPT.TRAP 0x1 ;  /* 0x000000040000795c */ /* 0x000fe20000300000 */
.L_x_188:
[----:B------:R-:W1:Y:S02]  /*ad70*/  SYNCS.PHASECHK.TRANS64.TRYWAIT P0, [UR31+0x384c0], R0 ;  /* 0x0384c000ff0075a7 */ /* 0x000e64000800015f */
[----:B-1----:R-:W-:Y:S05]  /*ad80*/  @!P0 BRA `(.L_x_189) ;  /* 0x0000004800188947 */ /* 0x002fea0003800000 */
.L_x_286:
[----:B------:R-:W-:Y:S05]  /*ad90*/  @!P2 BRA `(.L_x_190) ;  /* 0x000000000004a947 */ /* 0x000fea0003800000 */
[----:B------:R-:W-:Y:S01]  /*ada0*/  BPT.TRAP 0x1 ;  /* 0x000000040000795c */ /* 0x000fe20000300000 */
.L_x_190:
[----:B------:R-:W2:Y:S02]  /*adb0*/  SYNCS.PHASECHK.TRANS64.TRYWAIT P0, [UR31+0x384c8], R0 ;  /* 0x0384c800ff0075a7 */ /* 0x000ea4000800015f */
[----:B--2---:R-:W-:Y:S05]  /*adc0*/  @!P0 BRA `(.L_x_191) ;  /* 0x0000004800208947 */ /* 0x004fea0003800000 */
.L_x_287:
[----:B------:R-:W-:Y:S05]  /*add0*/  @!P2 BRA `(.L_x_192) ;  /* 0x000000000004a947 */ /* 0x000fea0003800000 */
[----:B------:R-:W-:Y:S01]  /*ade0*/  BPT.TRAP 0x1 ;  /* 0x000000040000795c */ /* 0x000fe20000300000 */
.L_x_192:
[----:B------:R-:W2:Y:S02]  /*adf0*/  SYNCS.PHASECHK.TRANS64.TRYWAIT P0, [UR31+0x384d0], R0 ;  /* 0x0384d000ff0075a7 */ /* 0x000ea4000800015f */
[----:B--2---:R-:W-:Y:S05]  /*ae00*/  @!P0 BRA `(.L_x_193) ;  /* 0x0000004800288947 */ /* 0x004fea0003800000 */
.L_x_288:
[----:B------:R-:W-:Y:S05]  /*ae10*/  @!P2 BRA `(.L_x_194) ;  /* 0x000000000004a947 */ /* 0x000fea0003800000 */
[----:B------:R-:W-:Y:S01]  /*ae20*/  BPT.TRAP 0x1 ;  /* 0x000000040000795c */ /* 0x000fe20000300000 */
.L_x_194:
[----:B-1----:R-:W-:-:S05]  /*ae30*/  IMAD.MOV.U32 R0, RZ, RZ, 0x1 ;  /* 0x00000001ff007424 */ /* 0x002fca00078e00ff */
[----:B------:R-:W-:-:S07]  /*ae40*/  SHF.L.U32 R0, R0, 0x1f, RZ ;  /* 0x0000001f00007819 */ /* 0x000fce00000006ff */
.L_x_195:
[----:B-1-34-:R-:W-:-:S04]  /*ae50*/  IMAD.U32 R3, RZ, RZ, UR31 ;  /* 0x0000001fff037e24 */ /* 0x01afc8000f8e00ff */
[----:B------:R1:W2:Y:S03]  /*ae60*/  SYNCS.PHASECHK.TRANS64.TRYWAIT P0, [R3+URZ+0x384d8], R0 ;  /* 0x0384d800030075a7 */ /* 0x0002a6000800017f */
[----:B--2---:R-:W-:Y:S05]  /*ae70*/  @!P0 NANOSLEEP.SYNCS 0x989680 ;  /* 0x009896800000895d */ /* 0x004fea0003900000 */
[----:B------:R-:W2:Y:S02]  /*ae80*/  @!P0 SYNCS.PHASECHK.TRANS64 P0, [R3+URZ+0x384d8], R0 ;  /* 0x0384d800030085a7 */ /* 0x000ea4000800007f */
[----:B--2---:R-:W-:Y:S05]  /*ae90*/  @!P0 BRA `(.L_x_195) ;  /* 0xfffffffc00ec8947 */ /* 0x004fea000383ffff */
.L_x_187:
[----:B------:R-:W-:Y:S05]  /*aea0*/  BSYNC B0 ;  /* 0x0000000000007941 */ /* 0x000fea0003800000 */
.L_x_186:
[----:B------:R-:W-:Y:S05]  /*aeb0*/  EXIT ;  /* 0x000000000000794d */ /* 0x000fea0003800000 */
.L_x_116:
[----:B------:R-:W1:Y:S01]  /*aec0*/  S2UR UR4, SR_CTAID.Y ;  /* 0x00000000000479c3 */ /* 0x000e620000002600 */
[----:B------:R-:W3:Y:S01]  /*aed0*/  S2R R37, SR_LANEID ;  /* 0x0000000000257919 */ /* 0x000ee20000000000 */
[----:B------:R-:W-:Y:S01]  /*aee0*/  ELECT P0, URZ, PT ;  /* 0x00000000003f782f */ /* 0x000fe20003800000 */
[----:B------:R-:W-:Y:S01]  /*aef0*/  BSSY B0, `(.L_x_196) ;  /* 0x0000037000007945 */ /* 0x000fe20003800000 */
[----:B------:R-:W-:Y:S01]  /*af00*/  ULDC.64 UR16, c[0x0][0x508] ;  /* 0x0001420000107ab9 */ /* 0x000fe20000000a00 */
[----:B-1----:R-:W-:-:S04]  /*af10*/  UIMAD UR4, UR4, UR41, UR40 ;  /* 0x00000029040472a4 */ /* 0x002fc8000f8e0228 */
[----:B------:R-:W-:-:S06]  /*af20*/  UIMAD.WIDE UR16, UR4, 0x80, UR16 ;  /* 0x00000080041078a5 */ /* 0x000fcc000f8e0210 */
[----:B------:R-:W-:Y:S06]  /*af30*/  @!P0 BRA `(.L_x_197) ;  /* 0x0000000000c88947 */ /* 0x000fec0003800000 */
[----:B------:R-:W1:Y:S01]  /*af40*/  LDC.64 R8, c[0x0][0x300] ;  /* 0x0000c000ff087b82 */ /* 0x000e620000000a00 */
[----:B------:R-:W-:Y:S02]  /*af50*/  UMOV UR4, 0x400 ;  /* 0x0000040000047882 */ /* 0x000fe40000000000 */
[----:B--2---:R-:W-:-:S05]  /*af60*/  ULEA UR4, UR42, UR4, 0x18 ;  /* 0x000000042a047291 */ /* 0x004fca000f8ec03f */
[----:B------:R-:W1:Y:S08]  /*af70*/  LDC.64 R10, c[0x0][0x308] ;  /* 0x0000c200ff0a7b82 */ /* 0x000e700000000a00 */
[----:B------:R-:W2:Y:S08]  /*af80*/  LDC.64 R4, c[0x0][0x330] ;  /* 0x0000cc00ff047b82 */ /* 0x000eb00000000a00 */
[----:B------:R-:W2:Y:S01]  /*af90*/  LDC.64 R6, c[0x0][0x338] ;  /* 0x0000ce00ff067b82 */ /* 0x000ea20000000a00 */
[----:B-1----:R1:W-:Y:S07]  /*afa0*/  STS.128 [UR4+0x38580], R8 ;  /* 0x03858008ff007988 */ /* 0x0023ee0008000c04 */
[----:B------:R-:W4:Y:S08]  /*afb0*/  LDC.64 R32, c[0x0][0x310] ;  /* 0x0000c400ff207b82 */ /* 0x000f300000000a00 */
[----:B------:R-:W4:Y:S01]  /*afc0*/  LDC.64 R34, c[0x0][0x318] ;  /* 0x0000c600ff227b82 */ /* 0x000f220000000a00 */
[----:B--2---:R2:W-:Y:S07]  /*afd0*/  STS.128 [UR4+0x385b0], R4 ;  /* 0x0385b004ff007988 */ /* 0x0045ee0008000c04 */
[----:B------:R-:W5:Y:S08]  /*afe0*/  LDC.64 R28, c[0x0][0x320] ;  /* 0x0000c800ff1c7b82 */ /* 0x000f700000000a00 */
[----:B------:R-:W5:Y:S08]  /*aff0*/  LDC.64 R30, c[0x0][0x328] ;  /* 0x0000ca00ff1e7b82 */ /* 0x000f700000000a00 */
[----:B------:R-:W3:Y:S01]  /*b000*/  LDC.64 R24, c[0x0][0x340] ;  /* 0x0000d000ff187b82 */ /* 0x000ee20000000a00 */
[----:B----4-:R4:W-:Y:S07]  /*b010*/  STS.128 [UR4+0x38590], R32 ;  /* 0x03859020ff007988 */ /* 0x0109ee0008000c04 */
[----:B------:R-:W3:Y:S08]  /*b020*/  LDC.64 R26, c[0x0][0x348] ;  /* 0x0000d200ff1a7b82 */ /* 0x000ef00000000a00 */
[----:B------:R-:W2:Y:S01]  /*b030*/  LDC.64 R20, c[0x0][0x350] ;  /* 0x0000d400ff147b82 */ /* 0x000ea20000000a00 */
[----:B-----5:R5:W-:Y:S07]  /*b040*/  STS.128 [UR4+0x385a0], R28 ;  /* 0x0385a01cff007988 */ /* 0x020bee0008000c04 */
[----:B------:R-:W2:Y:S08]  /*b050*/  LDC.64 R22, c[0x0][0x358] ;  /* 0x0000d600ff167b82 */ /* 0x000eb00000000a00 */
[----:B------:R-:W4:Y:S01]  /*b060*/  LDC.64 R12, c[0x0][0x360] ;  /* 0x0000d800ff0c7b82 */ /* 0x000f220000000a00 */
[----:B---3--:R3:W-:Y:S07]  /*b070*/  STS.128 [UR4+0x385c0], R24 ;  /* 0x0385c018ff007988 */ /* 0x0087ee0008000c04 */
[----:B------:R-:W4:Y:S08]  /*b080*/  LDC.64 R14, c[0x0][0x368] ;  /* 0x0000da00ff0e7b82 */ /* 0x000f300000000a00 */
[----:B-1----:R-:W1:Y:S01]  /*b090*/  LDC.64 R8, c[0x0][0x370] ;  /* 0x0000dc00ff087b82 */ /* 0x002e620000000a00 */
[----:B--2---:R2:W-:Y:S07]  /*b0a0*/  STS.128 [UR4+0x385d0], R20 ;  /* 0x0385d014ff007988 */ /* 0x0045ee0008000c04 */
[----:B------:R-:W1:Y:S08]  /*b0b0*/  LDC.64 R10, c[0x0][0x378] ;  /* 0x0000de00ff0a7b82 */ /* 0x000e700000000a00 */
[----:B------:R-:W5:Y:S01]  /*b0c0*/  LDC.64 R4, c[0x0][0x410] ;  /* 0x00010400ff047b82 */ /* 0x000f620000000a00 */
[----:B----4-:R4:W-:Y:S07]  /*b0d0*/  STS.128 [UR4+0x385e0], R12 ;  /* 0x0385e00cff007988 */ /* 0x0109ee0008000c04 */
[----:B------:R-:W5:Y:S01]  /*b0e0*/  LDC.64 R6, c[0x0][0x418] ;  /* 0x00010600ff067b82 */ /* 0x000f620000000a00 */
[----:B-1----:R1:W-:Y:S07]  /*b0f0*/  STS.128 [UR4+0x385f0], R8 ;  /* 0x0385f008ff007988 */ /* 0x0023ee0008000c04 */
[----:B------:R-:W2:Y:S08]  /*b100*/  LDC.64 R32, c[0x0][0x400] ;  /* 0x00010000ff207b82 */ /* 0x000eb00000000a00 */
[----:B------:R-:W2:Y:S01]  /*b110*/  LDC.64 R34, c[0x0][0x408] ;  /* 0x00010200ff227b82 */ /* 0x000ea20000000a00 */
[----:B-----5:R5:W-:Y:S07]  /*b120*/  STS.128 [UR4+0x38610], R4 ;  /* 0x03861004ff007988 */ /* 0x020bee0008000c04 */
[----:B------:R-:W4:Y:S08]  /*b130*/  LDC.64 R28, c[0x0][0x420] ;  /* 0x00010800ff1c7b82 */ /* 0x000f300000000a00 */
[----:B------:R-:W4:Y:S08]  /*b140*/  LDC.64 R30, c[0x0][0x428] ;  /* 0x00010a00ff1e7b82 */ /* 0x000f300000000a00 */
[----:B---3--:R-:W3:Y:S01]  /*b150*/  LDC.64 R24, c[0x0][0x430] ;  /* 0x00010c00ff187b82 */ /* 0x008ee20000000a00 */
[----:B--2---:R2:W-:Y:S07]  /*b160*/  STS.128 [UR4+0x38600], R32 ;  /* 0x03860020ff007988 */ /* 0x0045ee0008000c04 */
[----:B------:R-:W3:Y:S08]  /*b170*/  LDC.64 R26, c[0x0][0x438] ;  /* 0x00010e00ff1a7b82 */ /* 0x000ef00000000a00 */
[----:B------:R-:W5:Y:S01]  /*b180*/  LDC.64 R20, c[0x0][0x440] ;  /* 0x00011000ff147b82 */ /* 0x000f620000000a00 */
[----:B----4-:R2:W-:Y:S07]  /*b190*/  STS.128 [UR4+0x38620], R28 ;  /* 0x0386201cff007988 */ /* 0x0105ee0008000c04 */
[----:B------:R-:W5:Y:S08]  /*b1a0*/  LDC.64 R22, c[0x0][0x448] ;  /* 0x00011200ff167b82 */ /* 0x000f700000000a00 */
[----:B------:R-:W4:Y:S01]  /*b1b0*/  LDC.64 R12, c[0x0][0x450] ;  /* 0x00011400ff0c7b82 */ /* 0x000f220000000a00 */
[----:B---3--:R2:W-:Y:S07]  /*b1c0*/  STS.128 [UR4+0x38630], R24 ;  /* 0x03863018ff007988 */ /* 0x0085ee0008000c04 */
[----:B------:R-:W4:Y:S08]  /*b1d0*/  LDC.64 R14, c[0x0][0x458] ;  /* 0x00011600ff0e7b82 */ /* 0x000f300000000a00 */
[----:B-1----:R-:W1:Y:S01]  /*b1e0*/  LDC.64 R8, c[0x0][0x460] ;  /* 0x00011800ff087b82 */ /* 0x002e620000000a00 */
[----:B-----5:R2:W-:Y:S07]  /*b1f0*/  STS.128 [UR4+0x38640], R20 ;  /* 0x03864014ff007988 */ /* 0x0205ee0008000c04 */
[----:B------:R-:W1:Y:S08]  /*b200*/  LDC.64 R10, c[0x0][0x468] ;  /* 0x00011a00ff0a7b82 */ /* 0x000e700000000a00 */
[----:B------:R-:W3:Y:S01]  /*b210*/  LDC.64 R4, c[0x0][0x470] ;  /* 0x00011c00ff047b82 */ /* 0x000ee20000000a00 */
[----:B----4-:R2:W-:Y:S07]  /*b220*/  STS.128 [UR4+0x38650], R12 ;  /* 0x0386500cff007988 */ /* 0x0105ee0008000c04 */
[----:B------:R-:W3:Y:S01]  /*b230*/  LDC.64 R6, c[0x0][0x478] ;  /* 0x00011e00ff067b82 */ /* 0x000ee20000000a00 */
[----:B-1----:R2:W-:Y:S04]  /*b240*/  STS.128 [UR4+0x38660], R8 ;  /* 0x03866008ff007988 */ /* 0x0025e80008000c04 */
[----:B---3--:R2:W-:Y:S02]  /*b250*/  STS.128 [UR4+0x38670], R4 ;  /* 0x03867004ff007988 */ /* 0x0085e40008000c04 */
.L_x_197:
[----:B--2---:R-:W-:Y:S05]  /*b260*/  BSYNC B0 ;  /* 0x0000000000007941 */ /* 0x004fea0003800000 */
.L_x_196:
[----:B------:R-:W-:Y:S01]  /*b270*/  ELECT P0, URZ, PT ;  /* 0x00000000003f782f */ /* 0x000fe20003800000 */
[----:B------:R-:W-:Y:S01]  /*b280*/  NOP ;  /* 0x0000000000007918 */ /* 0x000fe20000000000 */
[----:B------:R-:W-:Y:S11]  /*b290*/  BSSY B0, `(.L_x_198) ;  /* 0x0000052000007945 */ /* 0x000ff60003800000 */
[----:B------:R-:W-:Y:S05]  /*b2a0*/  @!P0 BRA `(.L_x_199) ;  /* 0x0000000400408947 */ /* 0x000fea0003800000 */
[C---:B------:R-:W-:Y:S01]  /*b2b0*/  IMAD.SHL.U32 R20, R18.reuse, 0x8, RZ ;  /* 0x0000000812147824 */ /* 0x040fe200078e00ff */
[----:B------:R-:W-:Y:S01]  /*b2c0*/  ULDC.64 UR4, c[0x0][0x518] ;  /* 0x0001460000047ab9 */ /* 0x000fe20000000a00 */
[----:B------:R-:W-:Y:S01]  /*b2d0*/  ULDC.64 UR6, c[0x0][0x528] ;  /* 0x00014a0000067ab9 */ /* 0x000fe20000000a00 */
[----:B------:R-:W-:Y:S02]  /*b2e0*/  SHF.L.U64.HI R3, R18, 0x3, R3 ;  /* 0x0000000312037819 */ /* 0x000fe40000010203 */
[C---:B------:R-:W-:Y:S02]  /*b2f0*/  IADD3 R6, P0, R20.reuse, UR4, RZ ;  /* 0x0000000414067c10 */ /* 0x040fe4000ff1e0ff */
[----:B------:R-:W-:Y:S02]  /*b300*/  IADD3 R4, P1, R20, UR6, RZ ;  /* 0x0000000614047c10 */ /* 0x000fe4000ff3e0ff */
[C---:B------:R-:W-:Y:S01]  /*b310*/  IADD3.X R7, R3.reuse, UR5, RZ, P0, !PT ;  /* 0x0000000503077c10 */ /* 0x040fe200087fe4ff */
[----:B------:R-:W-:Y:S01]  /*b320*/  ULDC.64 UR4, c[0x0][0x510] ;  /* 0x0001440000047ab9 */ /* 0x000fe20000000a00 */
[----:B------:R-:W-:Y:S01]  /*b330*/  IADD3.X R5, R3, UR7, RZ, P1, !PT ;  /* 0x0000000703057c10 */ /* 0x000fe20008ffe4ff */
[----:B------:R-:W-:-:S03]  /*b340*/  ULDC.64 UR6, c[0x0][0x520] ;  /* 0x0001480000067ab9 */ /* 0x000fc60000000a00 */
[----:B------:R-:W2:Y:S04]  /*b350*/  LDG.E.64 R6, desc[UR58][R6.64] ;  /* 0x0000003a06067981 */ /* 0x000ea8000c1e1b00 */
[----:B------:R-:W4:Y:S01]  /*b360*/  LDG.E.64 R4, desc[UR58][R4.64] ;  /* 0x0000003a04047981 */ /* 0x000f22000c1e1b00 */
[C---:B------:R-:W-:Y:S02]  /*b370*/  IADD3 R22, P0, R20.reuse, UR4, RZ ;  /* 0x0000000414167c10 */ /* 0x040fe4000ff1e0ff */
[----:B------:R-:W-:Y:S02]  /*b380*/  IADD3 R20, P1, R20, UR6, RZ ;  /* 0x0000000614147c10 */ /* 0x000fe4000ff3e0ff */
[C---:B------:R-:W-:Y:S02]  /*b390*/  IADD3.X R23, R3.reuse, UR5, RZ, P0, !PT ;  /* 0x0000000503177c10 */ /* 0x040fe400087fe4ff */
[----:B------:R-:W-:-:S04]  /*b3a0*/  IADD3.X R21, R3, UR7, RZ, P1, !PT ;  /* 0x0000000703157c10 */ /* 0x000fc80008ffe4ff */
[----:B------:R-:W5:Y:S04]  /*b3b0*/  LDG.E.64 R22, desc[UR58][R22.64] ;  /* 0x0000003a16167981 */ /* 0x000f68000c1e1b00 */
[----:B------:R-:W3:Y:S01]  /*b3c0*/  LDG.E.64 R20, desc[UR58][R20.64] ;  /* 0x0000003a14147981 */ /* 0x000ee2000c1e1b00 */
[----:B------:R-:W-:Y:S01]  /*b3d0*/  UMOV UR4, 0x400 ;  /* 0x0000040000047882 */ /* 0x000fe20000000000 */
[----:B------:R-:W-:Y:S01]  /*b3e0*/  VIADD R13, R0, 0xffffffff ;  /* 0xffffffff000d7836 */ /* 0x000fe20000000000 */
[----:B------:R-:W-:Y:S01]  /*b3f0*/  ULEA UR4, UR42, UR4, 0x18 ;  /* 0x000000042a047291 */ /* 0x000fe2000f8ec03f */
[----:B------:R-:W-:-:S03]  /*b400*/  CS2R R14, SRZ ;  /* 0x00000000000e7805 */ /* 0x000fc6000001ff00 */
[----:B------:R-:W-:Y:S02]  /*b410*/  UIADD3 UR5, UR4, 0x38580, URZ ;  /* 0x0003858004057890 */ /* 0x000fe4000fffe03f */
[----:B------:R-:W-:-:S03]  /*b420*/  UIADD3 UR6, UR4, 0x38600, URZ ;  /* 0x0003860004067890 */ /* 0x000fc6000fffe03f */
[----:B------:R-:W1:Y:S01]  /*b430*/  LDS R8, [UR4+0x3859c] ;  /* 0x03859c04ff087984 */ /* 0x000e620008000800 */
[----:B------:R-:W-:Y:S02]  /*b440*/  IMAD.U32 R24, RZ, RZ, UR5 ;  /* 0x00000005ff187e24 */ /* 0x000fe4000f8e00ff */
[----:B------:R-:W-:Y:S01]  /*b450*/  MOV R26, UR6 ;  /* 0x00000006001a7c02 */ /* 0x000fe20008000f00 */
[----:B------:R-:W5:Y:S02]  /*b460*/  LDS R9, [UR4+0x3861c] ;  /* 0x03861c04ff097984 */ /* 0x000f640008000800 */
[----:B------:R-:W-:Y:S02]  /*b470*/  SHF.R.U64 R24, R24, 0x4, RZ ;  /* 0x0000000418187819 */ /* 0x000fe400000012ff */
[----:B------:R-:W-:Y:S01]  /*b480*/  SHF.R.U64 R26, R26, 0x4, RZ ;  /* 0x000000041a1a7819 */ /* 0x000fe200000012ff */
[----:B------:R-:W-:Y:S04]  /*b490*/  STS [UR4+0x385b0], RZ ;  /* 0x0385b0ffff007988 */ /* 0x000fe80008000804 */
[----:B------:R-:W-:Y:S04]  /*b4a0*/  STS [UR4+0x38590], R24 ;  /* 0x03859018ff007988 */ /* 0x000fe80008000804 */
[----:B------:R-:W-:Y:S04]  /*b4b0*/  STS [UR4+0x38594], R24 ;  /* 0x03859418ff007988 */ /* 0x000fe80008000804 */
[----:B------:R-:W-:Y:S04]  /*b4c0*/  STS [UR4+0x38610], R26 ;  /* 0x0386101aff007988 */ /* 0x000fe80008000804 */
[----:B------:R-:W-:Y:S04]  /*b4d0*/  STS [UR4+0x38614], R26 ;  /* 0x0386141aff007988 */ /* 0x000fe80008000804 */
[----:B------:R-:W-:Y:S01]  /*b4e0*/  STS [UR4+0x38630], RZ ;  /* 0x038630ffff007988 */ /* 0x000fe20008000804 */
[----:B--2---:R-:W-:-:S02]  /*b4f0*/  SHF.L.U64.HI R7, R6, 0x1, R7 ;  /* 0x0000000106077819 */ /* 0x004fc40000010207 */
[C---:B----4-:R-:W-:Y:S01]  /*b500*/  SHF.L.U64.HI R3, R4.reuse, 0x1, R5 ;  /* 0x0000000104037819 */ /* 0x050fe20000010205 */
[----:B------:R-:W-:Y:S01]  /*b510*/  IMAD.SHL.U32 R0, R4, 0x2, RZ ;  /* 0x0000000204007824 */ /* 0x000fe200078e00ff */
[----:B------:R-:W-:Y:S02]  /*b520*/  LOP3.LUT R5, R7, 0x1fffffff, RZ, 0xc0, !PT ;  /* 0x1fffffff07057812 */ /* 0x000fe400078ec0ff */
[----:B------:R-:W-:Y:S02]  /*b530*/  LOP3.LUT R3, R3, 0x1fffffff, RZ, 0xc0, !PT ;  /* 0x1fffffff03037812 */ /* 0x000fe400078ec0ff */
[----:B------:R-:W-:Y:S02]  /*b540*/  SHF.R.U32.HI R7, RZ, 0x4, R5 ;  /* 0x00000004ff077819 */ /* 0x000fe40000011605 */
[----:B------:R-:W-:Y:S02]  /*b550*/  SHF.R.U32.HI R10, RZ, 0x4, R3 ;  /* 0x00000004ff0a7819 */ /* 0x000fe40000011603 */
[----:B-1----:R-:W-:Y:S01]  /*b560*/  LOP3.LUT R8, R8, 0xf, R7, 0xb8, !PT ;  /* 0x0000000f08087812 */ /* 0x002fe200078eb807 */
[----:B-----5:R-:W-:Y:S01]  /*b570*/  STS.64 [UR4+0x38580], R22 ;  /* 0x03858016ff007988 */ /* 0x020fe20008000a04 */
[----:B------:R-:W-:-:S02]  /*b580*/  LOP3.LUT R9, R9, 0xf, R10, 0xb8, !PT ;  /* 0x0000000f09097812 */ /* 0x000fc400078eb80a */
[----:B------:R-:W-:Y:S01]  /*b590*/  LOP3.LUT R0, R0, 0xfffffffe, RZ, 0xc0, !PT ;  /* 0xfffffffe00007812 */ /* 0x000fe200078ec0ff */
[----:B------:R1:W-:Y:S03]  /*b5a0*/  STS [UR4+0x3859c], R8 ;  /* 0x03859c08ff007988 */ /* 0x0003e60008000804 */
[----:B------:R-:W-:Y:S01]  /*b5b0*/  SHF.R.U64 R3, R0, 0x4, R3 ;  /* 0x0000000400037819 */ /* 0x000fe20000001203 */
[----:B------:R2:W-:Y:S04]  /*b5c0*/  STS [UR4+0x3861c], R9 ;  /* 0x03861c09ff007988 */ /* 0x0005e80008000804 */
[----:B------:R-:W4:Y:S01]  /*b5d0*/  LDS R7, [UR4+0x3859c] ;  /* 0x03859c04ff077984 */ /* 0x000f220008000800 */
[----:B-1----:R-:W-:-:S03]  /*b5e0*/  VIADD R8, R36, 0xffffffff ;  /* 0xffffffff24087836 */ /* 0x002fc60000000000 */
[----:B------:R-:W1:Y:S01]  /*b5f0*/  LDS R10, [UR4+0x3861c] ;  /* 0x03861c04ff0a7984 */ /* 0x000e620008000800 */
[----:B--2---:R-:W-:Y:S02]  /*b600*/  VIADD R9, R2, 0xffffffff ;  /* 0xffffffff02097836 */ /* 0x004fe40000000000 */
[----:B------:R-:W-:Y:S01]  /*b610*/  IMAD.SHL.U32 R2, R6, 0x2, RZ ;  /* 0x0000000206027824 */ /* 0x000fe200078e00ff */
[----:B---3--:R-:W-:Y:S01]  /*b620*/  STS.64 [UR4+0x38600], R20 ;  /* 0x03860014ff007988 */ /* 0x008fe20008000a04 */
[----:B------:R-:W-:-:S03]  /*b630*/  IMAD.MOV.U32 R12, RZ, RZ, R8 ;  /* 0x000000ffff0c7224 */ /* 0x000fc600078e0008 */
[----:B------:R-:W-:Y:S01]  /*b640*/  LOP3.LUT R2, R2, 0xfffffffe, RZ, 0xc0, !PT ;  /* 0xfffffffe02027812 */ /* 0x000fe200078ec0ff */
[----:B------:R-:W-:Y:S03]  /*b650*/  STS [UR4+0x3860c], R3 ;  /* 0x03860c03ff007988 */ /* 0x000fe60008000804 */
[----:B------:R-:W-:Y:S01]  /*b660*/  SHF.R.U64 R5, R2, 0x4, R5 ;  /* 0x0000000402057819 */ /* 0x000fe20000001205 */
[----:B------:R-:W-:Y:S04]  /*b670*/  STS.128 [UR4+0x38620], R12 ;  /* 0x0386200cff007988 */ /* 0x000fe80008000c04 */
[----:B------:R-:W-:Y:S01]  /*b680*/  STS [UR4+0x3858c], R5 ;  /* 0x03858c05ff007988 */ /* 0x000fe20008000804 */
[----:B----4-:R-:W-:-:S02]  /*b690*/  LOP3.LUT R7, R7, 0xf0, RZ, 0xb8, !PT ;  /* 0x000000f007077812 */ /* 0x010fc400078eb8ff */
[----:B-1----:R-:W-:-:S03]  /*b6a0*/  LOP3.LUT R10, R10, 0xf0, RZ, 0xb8, !PT ;  /* 0x000000f00a0a7812 */ /* 0x002fc600078eb8ff */
[----:B------:R-:W-:Y:S04]  /*b6b0*/  STS [UR4+0x3859c], R7 ;  /* 0x03859c07ff007988 */ /* 0x000fe80008000804 */
[----:B------:R1:W-:Y:S04]  /*b6c0*/  STS [UR4+0x3861c], R10 ;  /* 0x03861c0aff007988 */ /* 0x0003e80008000804 */
[----:B------:R-:W2:Y:S04]  /*b6d0*/  LDS R25, [UR4+0x3859c] ;  /* 0x03859c04ff197984 */ /* 0x000ea80008000800 */
[----:B------:R-:W3:Y:S01]  /*b6e0*/  LDS R27, [UR4+0x3861c] ;  /* 0x03861c04ff1b7984 */ /* 0x000ee20008000800 */
[----:B-1----:R-:W-:-:S05]  /*b6f0*/  CS2R R10, SRZ ;  /* 0x00000000000a7805 */ /* 0x002fca000001ff00 */
[----:B------:R-:W-:Y:S01]  /*b700*/  STS.128 [UR4+0x385a0], R8 ;  /* 0x0385a008ff007988 */ /* 0x000fe20008000c04 */
[----:B--2---:R-:W-:Y:S02]  /*b710*/  LOP3.LUT R25, R25, 0xf00, RZ, 0xb8, !PT ;  /* 0x00000f0019197812 */ /* 0x004fe400078eb8ff */
[----:B---3--:R-:W-:-:S03]  /*b720*/  LOP3.LUT R27, R27, 0xf00, RZ, 0xb8, !PT ;  /* 0x00000f001b1b7812 */ /* 0x008fc600078eb8ff */
[----:B------:R-:W-:Y:S04]  /*b730*/  STS.64 [UR4+0x38598], R24 ;  /* 0x03859818ff007988 */ /* 0x000fe80008000a04 */
[----:B------:R-:W-:Y:S04]  /*b740*/  STS.64 [UR4+0x38618], R26 ;  /* 0x0386181aff007988 */ /* 0x000fe80008000a04 */
[----:B------:R-:W1:Y:S04]  /*b750*/  LDS R7, [UR4+0x3859c] ;  /* 0x03859c04ff077984 */ /* 0x000e680008000800 */
[----:B------:R-:W2:Y:S01]  /*b760*/  LDS R28, [UR4+0x3861c] ;  /* 0x03861c04ff1c7984 */ /* 0x000ea20008000800 */
[----:B-1----:R-:W-:-:S02]  /*b770*/  LOP3.LUT R0, R7, 0xf000, RZ, 0xb8, !PT ;  /* 0x0000f00007007812 */ /* 0x002fc400078eb8ff */
[----:B--2---:R-:W-:-:S03]  /*b780*/  LOP3.LUT R2, R28, 0xf000, RZ, 0xb8, !PT ;  /* 0x0000f0001c027812 */ /* 0x004fc600078eb8ff */
[----:B------:R1:W-:Y:S04]  /*b790*/  STS [UR4+0x3859c], R0 ;  /* 0x03859c00ff007988 */ /* 0x0003e80008000804 */
[----:B------:R1:W-:Y:S02]  /*b7a0*/  STS [UR4+0x3861c], R2 ;  /* 0x03861c02ff007988 */ /* 0x0003e40008000804 */
.L_x_199:
[----:B------:R-:W-:Y:S05]  /*b7b0*/  BSYNC B0 ;  /* 0x0000000000007941 */ /* 0x000fea0003800000 */
.L_x_198:
[----:B------:R-:W-:Y:S01]  /*b7c0*/  ELECT P0, URZ, PT ;  /* 0x00000000003f782f */ /* 0x000fe20003800000 */
[----:B------:R-:W-:Y:S01]  /*b7d0*/  NOP ;  /* 0x0000000000007918 */ /* 0x000fe20000000000 */
[----:B------:R-:W-:Y:S11]  /*b7e0*/  BSSY B0, `(.L_x_200) ;  /* 0x0000004000007945 */ /* 0x000ff60003800000 */
[----:B------:R-:W-:Y:S05]  /*b7f0*/  @!P0 BRA `(.L_x_201) ;  /* 0x0000000000088947 */ /* 0x000fea0003800000 */
[----:B------:R0:W-:Y:S01]  /*b800*/  UTMACMDFLUSH ;  /* 0x00000000000079b7 */ /* 0x0001e20000000000 */
[----:B------:R-:W-:-:S04]  /*b810*/  DEPBAR.LE SB0, 0x0 ;  /* 0x000080000000791a */ /* 0x000fc80000000000 */
.L_x_201:
[----:B------:R-:W-:Y:S05]  /*b820*/  BSYNC B0 ;  /* 0x0000000000007941 */ /* 0x000fea0003800000 */
.L_x_200:
[----:B------:R-:W-:Y:S01]  /*b830*/  UMOV UR22, 0x400 ;  /* 0x0000040000167882 */ /* 0x000fe20000000000 */
[----:B---3--:R-:W-:Y:S01]  /*b840*/  IMAD.SHL.U32 R37, R37, 0x4, RZ ;  /* 0x0000000425257824 */ /* 0x008fe200078e00ff */
[----:B------:R-:W-:Y:S01]  /*b850*/  ULEA UR22, UR42, UR22, 0x18 ;  /* 0x000000162a167291 */ /* 0x000fe2000f8ec03f */
[----:B------:R-:W-:-:S03]  /*b860*/  ULDC UR18, c[0x0][0x884] ;  /* 0x0002210000127ab9 */ /* 0x000fc60000000800 */
[----:B------:R-:W-:Y:S01]  /*b870*/  UIADD3 UR29, UR22, 0x38580, URZ ;  /* 0x00038580161d7890 */ /* 0x000fe2000fffe03f */
[----:B------:R-:W-:Y:S01]  /*b880*/  IADD3 R4, P0, R37, UR16, RZ ;  /* 0x0000001025047c10 */ /* 0x000fe2000ff1e0ff */
[----:B------:R-:W-:Y:S01]  /*b890*/  UIMAD.WIDE UR18, UR18, 0x80, UR16 ;  /* 0x00000080121278a5 */ /* 0x000fe2000f8e0210 */
[----:B------:R-:W-:-:S03]  /*b8a0*/  IMAD.MOV.U32 R6, RZ, RZ, 0x1 ;  /* 0x00000001ff067424 */ /* 0x000fc600078e00ff */
[----:B------:R-:W-:Y:S02]  /*b8b0*/  IMAD.X R5, RZ, RZ, UR17, P0 ;  /* 0x00000011ff057e24 */ /* 0x000fe400080e06ff */
[----:B-1----:R-:W-:Y:S01]  /*b8c0*/  IADD3 R2, P1, R37, UR18, RZ ;  /* 0x0000001225027c10 */ /* 0x002fe2000ff3e0ff */
[----:B------:R-:W1:Y:S04]  /*b8d0*/  LDS R7, [R37+UR29] ;  /* 0x0000001d25077984 */ /* 0x000e680008000800 */
[----:B------:R-:W2:Y:S01]  /*b8e0*/  LDS R9, [R37+UR29+0x80] ;  /* 0x0000801d25097984 */ /* 0x000ea20008000800 */
[----:B------:R-:W-:Y:S01]  /*b8f0*/  IMAD.X R3, RZ, RZ, UR19, P1 ;  /* 0x00000013ff037e24 */ /* 0x000fe200088e06ff */
[----:B------:R-:W-:Y:S01]  /*b900*/  MOV R8, 0x1 ;  /* 0x0000000100087802 */ /* 0x000fe20000000f00 */
[----:B------:R-:W-:Y:S01]  /*b910*/  BSSY B0, `(.L_x_202) ;  /* 0x00000f9000007945 */ /* 0x000fe20003800000 */
[----:B------:R-:W-:Y:S01]  /*b920*/  USHF.L.U32 UR4, UR42, 0x6, URZ ;  /* 0x000000062a047899 */ /* 0x000fe2000800063f */
[----:B------:R-:W-:Y:S01]  /*b930*/  IMAD.MOV.U32 R0, RZ, RZ, RZ ;  /* 0x000000ffff007224 */ /* 0x000fe200078e00ff */
[----:B------:R-:W-:Y:S01]  /*b940*/  USHF.L.U32 UR5, UR42, 0xc, URZ ;  /* 0x0000000c2a057899 */ /* 0x000fe2000800063f */
[----:B------:R-:W-:-:S02]  /*b950*/  IMAD.MOV.U32 R20, RZ, RZ, 0x1 ;  /* 0x00000001ff147424 */ /* 0x000fc400078e00ff */
[----:B------:R-:W-:Y:S02]  /*b960*/  IMAD.MOV.U32 R21, RZ, RZ, RZ ;  /* 0x000000ffff157224 */ /* 0x000fe400078e00ff */
[----:B------:R-:W-:Y:S01]  /*b970*/  IMAD.MOV.U32 R22, RZ, RZ, RZ ;  /* 0x000000ffff167224 */ /* 0x000fe200078e00ff */
[----:B------:R-:W-:Y:S02]  /*b980*/  ULOP3.LUT UR30, UR54, 0x1, URZ, 0xfc, !UPT ;  /* 0x00000001361e7892 */ /* 0x000fe4000f8efc3f */
[----:B------:R-:W-:Y:S02]  /*b990*/  ULOP3.LUT UR31, UR53, 0x2, URZ, 0xfc, !UPT ;  /* 0x00000002351f7892 */ /* 0x000fe4000f8efc3f */
[----:B------:R-:W-:Y:S02]  /*b9a0*/  ULOP3.LUT UR23, UR4, 0x40, URZ, 0xc0, !UPT ;  /* 0x0000004004177892 */ /* 0x000fe4000f8ec03f */
[----:B------:R-:W-:Y:S02]  /*b9b0*/  ULOP3.LUT UR28, UR5, 0x1000, URZ, 0xc0, !UPT ;  /* 0x00001000051c7892 */ /* 0x000fe4000f8ec03f */
[----:B------:R-:W-:Y:S01]  /*b9c0*/  UIADD3 UR32, UR22, 0x38600, URZ ;  /* 0x0003860016207890 */ /* 0x000fe2000fffe03f */
[----:B-1----:R-:W5:Y:S04]  /*b9d0*/  ATOMG.E.EXCH.STRONG.GPU PT, RZ, [R4], R7 ;  /* 0x0000000704ff73a8 */ /* 0x002f6800041ee100 */
[----:B--2---:R1:W5:Y:S02]  /*b9e0*/  ATOMG.E.EXCH.STRONG.GPU PT, RZ, [R2], R9 ;  /* 0x0000000902ff73a8 */ /* 0x00436400041ee100 */
[----:B-1----:R-:W-:-:S02]  /*b9f0*/  PRMT R2, R6, 0x7610, R2 ;  /* 0x0000761006027816 */ /* 0x002fc40000000002 */
[----:B------:R-:W-:-:S07]  /*ba00*/  PRMT R3, R8, 0x7610, R3 ;  /* 0x0000761008037816 */ /* 0x000fce0000000003 */
.L_x_221:
[----:B------:R-:W-:Y:S01]  /*ba10*/  LOP3.LUT P0, RZ, R3, 0xff, RZ, 0xc0, !PT ;  /* 0x000000ff03ff7812 */ /* 0x000fe2000780c0ff */
[----:B-----5:R-:W-:Y:S01]  /*ba20*/  VIADD R4, R36, 0x7f ;  /* 0x0000007f24047836 */ /* 0x020fe20000000000 */
[----:B------:R-:W-:Y:S05]  /*ba30*/  YIELD ;  /* 0x0000000000007946 */ /* 0x000fea0003800000 */
[----:B------:R-:W-:Y:S01]  /*ba40*/  SHF.R.S32.HI R5, RZ, 0x1f, R4 ;  /* 0x0000001fff057819 */ /* 0x000fe20000011404 */
[----:B------:R-:W-:Y:S03]  /*ba50*/  BSSY B1, `(.L_x_203) ;  /* 0x0000008000017945 */ /* 0x000fe60003800000 */
[----:B------:R-:W-:-:S02]  /*ba60*/  LEA.HI R5, R5, R4, RZ, 0x7 ;  /* 0x0000000405057211 */ /* 0x000fc400078f38ff */
[----:B------:R-:W-:Y:S05]  /*ba70*/  @!P0 BRA `(.L_x_204) ;  /* 0x0000000000148947 */ /* 0x000fea0003800000 */
[----:B------:R-:W-:-:S04]  /*ba80*/  DEPBAR {5,4,3,2,1,0} ;  /* 0x0000003f0000791a */ /* 0x000fc80000000000 */
[----:B------:R1:W-:Y:S01]  /*ba90*/  UTMACCTL.IV [UR16] ;  /* 0x00000000100079b9 */ /* 0x0003e20008000000 */
[----:B------:R-:W-:-:S04]  /*baa0*/  DEPBAR {5,4,3,2,1,0} ;  /* 0x0000003f0000791a */ /* 0x000fc80000000000 */
[----:B------:R1:W-:Y:S02]  /*bab0*/  UTMACCTL.IV [UR18] ;  /* 0x00000000120079b9 */ /* 0x0003e40008000000 */
[----:B-1----:R-:W-:Y:S01]  /*bac0*/  NOP ;  /* 0x0000000000007918 */ /* 0x002fe20000000000 */
.L_x_204:
[----:B------:R-:W-:Y:S05]  /*bad0*/  BSYNC B1 ;  /* 0x0000000000017941 */ /* 0x000fea0003800000 */
.L_x_203:
[----:B------:R-:W-:Y:S01]  /*bae0*/  UMOV UR4, 0xffffffff ;  /* 0xffffffff00047882 */ /* 0x000fe20000000000 */
[----:B------:R-:W-:Y:S02]  /*baf0*/  SHF.R.S32.HI R7, RZ, 0x7, R5 ;  /* 0x00000007ff077819 */ /* 0x000fe40000011405 */
[----:B------:R-:W-:Y:S05]  /*bb00*/  BRA.DIV UR4, `(.L_x_205) ;  /* 0x0000003e04007947 */ /* 0x000fea000b800000 */
[----:B-----5:R-:W-:-:S13]  /*bb10*/  ELECT P6, URZ, PT ;  /* 0x00000000003f782f */ /* 0x020fda00038c0000 */
.L_x_291:
[----:B------:R-:W-:Y:S01]  /*bb20*/  ISETP.LT.OR P6, PT, R36, 0x1, !P6 ;  /* 0x000000012400780c */ /* 0x000fe200077c1670 */
[----:B------:R-:W-:-:S12]  /*bb30*/  BSSY B1, `(.L_x_206) ;  /* 0x0000039000017945 */ /* 0x000fd80003800000 */
[----:B------:R-:W-:Y:S05]  /*bb40*/  @P6 BRA `(.L_x_207) ;  /* 0x0000000000dc6947 */ /* 0x000fea0003800000 */
[----:B------:R-:W-:Y:S01]  /*bb50*/  IMAD.SHL.U32 R16, R16, 0x100, RZ ;  /* 0x0000010010107824 */ /* 0x000fe200078e00ff */
[----:B------:R-:W-:Y:S01]  /*bb60*/  LEA R17, R17, UR23, 0x7 ;  /* 0x0000001711117c11 */ /* 0x000fe2000f8e38ff */
[----:B------:R-:W-:Y:S02]  /*bb70*/  VIADD R9, R7, 0x1 ;  /* 0x0000000107097836 */ /* 0x000fe40000000000 */
[----:B------:R-:W-:Y:S02]  /*bb80*/  IMAD.MOV.U32 R10, RZ, RZ, RZ ;  /* 0x000000ffff0a7224 */ /* 0x000fe400078e00ff */
[----:B------:R-:W-:Y:S02]  /*bb90*/  IMAD.MOV.U32 R3, RZ, RZ, R20 ;  /* 0x000000ffff037224 */ /* 0x000fe400078e0014 */
[----:B------:R-:W-:-:S07]  /*bba0*/  IMAD.MOV.U32 R4, RZ, RZ, R0 ;  /* 0x000000ffff047224 */ /* 0x000fce00078e0000 */
.L_x_210:
[----:B-1----:R-:W-:Y:S01]  /*bbb0*/  LEA R8, R4, UR22, 0x3 ;  /* 0x0000001604087c11 */ /* 0x002fe2000f8e18ff */
[----:B------:R-:W-:Y:S05]  /*bbc0*/  YIELD ;  /* 0x0000000000007946 */ /* 0x000fea0003800000 */
[----:B------:R-:W-:Y:S02]  /*bbd0*/  SHF.L.U32 R5, R3, 0x1f, RZ ;  /* 0x0000001f03057819 */ /* 0x000fe400000006ff */
[----:B------:R-:W-:Y:S02]  /*bbe0*/  LOP3.LUT P1, RZ, R19, 0x7f, RZ, 0xc0, !PT ;  /* 0x0000007f13ff7812 */ /* 0x000fe4000782c0ff */
[----:B------:R-:W1:Y:S11]  /*bbf0*/  SYNCS.PHASECHK.TRANS64.TRYWAIT P0, [R8+URZ+0x38490], R5 ;  /* 0x03849005080075a7 */ /* 0x000e76000800017f */
[----:B------:R-:W2:Y:S01]  /*bc00*/  @!P1 LDC R6, c[0x0][0x500] ;  /* 0x00014000ff069b82 */ /* 0x000ea20000000800 */
[----:B-1----:R-:W-:Y:S05]  /*bc10*/  @!P0 BRA `(.L_x_208) ;  /* 0x0000003800dc8947 */ /* 0x002fea0003800000 */
.L_x_292:
[----:B------:R-:W-:Y:S01]  /*bc20*/  UPRMT UR4, UR31, 0x9910, URZ ;  /* 0x000099101f047896 */ /* 0x000fe2000800003f */
[----:B--2---:R2:W-:Y:S03]  /*bc30*/  @!P1 SYNCS.ARRIVE.TRANS64 RZ, [R8+URZ+0x38480], R6 ;  /* 0x0384800608ff99a7 */ /* 0x0045e6000800003f */
[----:B------:R-:W-:-:S06]  /*bc40*/  UISETP.NE.AND UP0, UPT, UR4, 0x2, UPT ;  /* 0x000000020400788c */ /* 0x000fcc000bf05270 */
[----:B------:R-:W-:-:S13]  /*bc50*/  PLOP3.LUT P0, PT, PT, PT, UP0, 0x80, 0x0 ;  /* 0x000000000000781c */ /* 0x000fda0003f0f008 */
[----:B--2---:R-:W-:Y:S05]  /*bc60*/  @P0 BRA `(.L_x_209) ;  /* 0x0000000000040947 */ /* 0x004fea0003800000 */
[----:B------:R-:W-:Y:S01]  /*bc70*/  BPT.TRAP 0x1 ;  /* 0x000000040000795c */ /* 0x000fe20000300000 */
.L_x_209:
[----:B------:R-:W-:Y:S01]  /*bc80*/  R2UR UR4, R4 ;  /* 0x00000000040472ca */ /* 0x000fe200000e0000 */
[----:B------:R-:W-:Y:S01]  /*bc90*/  VIADD R9, R9, 0xffffffff ;  /* 0xffffffff09097836 */ /* 0x000fe20000000000 */
[----:B------:R-:W-:Y:S01]  /*bca0*/  R2UR UR5, R8 ;  /* 0x00000000080572ca */ /* 0x000fe200000e0000 */
[----:B------:R-:W-:Y:S01]  /*bcb0*/  VIADD R4, R4, 0x1 ;  /* 0x0000000104047836 */ /* 0x000fe20000000000 */
[----:B------:R-:W-:Y:S01]  /*bcc0*/  R2UR UR6, R10 ;  /* 0x000000000a0672ca */ /* 0x000fe200000e0000 */
[----:B------:R-:W-:Y:S01]  /*bcd0*/  UMOV UR20, 0x0 ;  /* 0x0000000000147882 */ /* 0x000fe20000000000 */
[----:B------:R-:W-:Y:S01]  /*bce0*/  R2UR UR7, R16 ;  /* 0x00000000100772ca */ /* 0x000fe200000e0000 */
[----:B------:R-:W-:Y:S01]  /*bcf0*/  UMOV UR21, 0x10000000 ;  /* 0x1000000000157882 */ /* 0x000fe20000000000 */
[----:B------:R-:W-:Y:S01]  /*bd00*/  R2UR UR27, R17 ;  /* 0x00000000111b72ca */ /* 0x000fe200000e0000 */
[----:B------:R-:W-:Y:S01]  /*bd10*/  UMOV UR33, 0x30000 ;  /* 0x0003000000217882 */ /* 0x000fe20000000000 */
[----:B------:R-:W-:-:S02]  /*bd20*/  ISETP.GT.AND P1, PT, R9, 0x1, PT ;  /* 0x000000010900780c */ /* 0x000fc40003f24270 */
[----:B------:R-:W-:Y:S01]  /*bd30*/  ISETP.NE.AND P0, PT, R4, 0x2, PT ;  /* 0x000000020400780c */ /* 0x000fe20003f05270 */
[----:B------:R-:W-:Y:S01]  /*bd40*/  ULEA UR8, UR4, UR28, 0xe ;  /* 0x0000001c04087291 */ /* 0x000fe2000f8e703f */
[----:B------:R-:W-:Y:S01]  /*bd50*/  IADD3 R10, R10, 0x80, RZ ;  /* 0x000000800a0a7810 */ /* 0x000fe20007ffe0ff */
[----:B------:R-:W-:Y:S01]  /*bd60*/  ULEA UR4, UR4, UR22, 0x10 ;  /* 0x0000001604047291 */ /* 0x000fe2000f8e803f */
[----:B------:R-:W-:Y:S01]  /*bd70*/  SEL R6, RZ, 0x1, P0 ;  /* 0x00000001ff067807 */ /* 0x000fe20000000000 */
[----:B------:R-:W-:Y:S01]  /*bd80*/  ULEA UR12, UR8, UR22, 0x1 ;  /* 0x00000016080c7291 */ /* 0x000fe2000f8e083f */
[----:B------:R-:W-:Y:S01]  /*bd90*/  SEL R4, R4, RZ, P0 ;  /* 0x000000ff04047207 */ /* 0x000fe20000000000 */
[----:B------:R-:W-:Y:S01]  /*bda0*/  UIADD3 UR5, UR5, 0x38480, URZ ;  /* 0x0003848005057890 */ /* 0x000fe2000fffe03f */
[----:B------:R-:W-:Y:S01]  /*bdb0*/  LOP3.LUT R3, R3, R6, RZ, 0x3c, !PT ;  /* 0x0000000603037212 */ /* 0x000fe200078e3cff */
[----:B------:R-:W-:Y:S02]  /*bdc0*/  UIADD3 UR10, UR6, 0x40, URZ ;  /* 0x00000040060a7890 */ /* 0x000fe4000fffe03f */
[----:B------:R-:W-:-:S02]  /*bdd0*/  UIADD3 UR8, UR4, 0x8000, URZ ;  /* 0x0000800004087890 */ /* 0x000fc4000fffe03f */
[----:B------:R-:W-:Y:S02]  /*bde0*/  UIADD3 UR24, UR12, 0x20000, URZ ;  /* 0x000200000c187890 */ /* 0x000fe4000fffe03f */
[----:B------:R-:W-:Y:S01]  /*bdf0*/  UIADD3 UR12, UR12, 0x24000, URZ ;  /* 0x000240000c0c7890 */ /* 0x000fe2000fffe03f */
[----:B------:R2:W-:Y:S01]  /*be00*/  UTMALDG.2D [UR4], [UR16], desc[UR20] ;  /* 0x00001404100075b4 */ /* 0x0005e20008009000 */
[----:B------:R-:W-:Y:S01]  /*be10*/  UMOV UR11, UR7 ;  /* 0x00000007000b7c82 */ /* 0x000fe20008000000 */
[----:B------:R-:W-:Y:S01]  /*be20*/  UMOV UR9, UR5 ;  /* 0x0000000500097c82 */ /* 0x000fe20008000000 */
[----:B------:R-:W-:Y:S01]  /*be30*/  UMOV UR26, UR6 ;  /* 0x00000006001a7c82 */ /* 0x000fe20008000000 */
[----:B------:R-:W-:Y:S01]  /*be40*/  UMOV UR25, UR5 ;  /* 0x0000000500197c82 */ /* 0x000fe20008000000 */
[----:B------:R-:W-:Y:S01]  /*be50*/  UMOV UR15, UR27 ;  /* 0x0000001b000f7c82 */ /* 0x000fe20008000000 */
[----:B------:R-:W-:Y:S01]  /*be60*/  UMOV UR13, UR5 ;  /* 0x00000005000d7c82 */ /* 0x000fe20008000000 */
[----:B------:R-:W-:Y:S01]  /*be70*/  UMOV UR14, UR10 ;  /* 0x0000000a000e7c82 */ /* 0x000fe20008000000 */
[----:B------:R2:W-:Y:S01]  /*be80*/  UTMALDG.2D [UR8], [UR16], desc[UR20] ;  /* 0x00001408100075b4 */ /* 0x0005e20008009000 */
[----:B------:R2:W-:Y:S01]  /*be90*/  UTMALDG.2D.MULTICAST [UR24], [UR18], UR33, desc[UR20] ;  /* 0x00001418120073b4 */ /* 0x0005e20008009821 */
[----:B------:R2:W-:Y:S02]  /*bea0*/  UTMALDG.2D.MULTICAST [UR12], [UR18], UR33, desc[UR20] ;  /* 0x0000140c120073b4 */ /* 0x0005e40008009821 */
[----:B--2---:R-:W-:Y:S05]  /*beb0*/  @P1 BRA `(.L_x_210) ;  /* 0xfffffffc003c1947 */ /* 0x004fea000383ffff */
.L_x_207:
[----:B------:R-:W-:Y:S05]  /*bec0*/  BSYNC B1 ;  /* 0x0000000000017941 */ /* 0x000fea0003800000 */
.L_x_206:
[----:B------:R-:W-:Y:S01]  /*bed0*/  IMAD.IADD R0, R7, 0x1, R0 ;  /* 0x0000000107007824 */ /* 0x000fe200078e0200 */
[----:B------:R-:W-:-:S04]  /*bee0*/  LOP3.LUT P0, RZ, R2, 0xff, RZ, 0xc0, !PT ;  /* 0x000000ff02ff7812 */ /* 0x000fc8000780c0ff */
[----:B------:R-:W-:-:S04]  /*bef0*/  SHF.R.U32.HI R2, RZ, 0x1, R0 ;  /* 0x00000001ff027819 */ /* 0x000fc80000011600 */
[----:B------:R-:W-:-:S04]  /*bf00*/  LOP3.LUT R2, R2, 0x1, RZ, 0xc0, !PT ;  /* 0x0000000102027812 */ /* 0x000fc800078ec0ff */
[----:B------:R-:W-:Y:S01]  /*bf10*/  ISETP.NE.U32.AND P1, PT, R2, 0x1, PT ;  /* 0x000000010200780c */ /* 0x000fe20003f25070 */
[----:B------:R-:W-:Y:S01]  /*bf20*/  IMAD.U32 R2, RZ, RZ, UR30 ;  /* 0x0000001eff027e24 */ /* 0x000fe2000f8e00ff */
[----:B------:R-:W-:Y:S01]  /*bf30*/  @P0 SYNCS.ARRIVE.TRANS64.A1T0 RZ, [UR22+0x384e8], RZ ;  /* 0x0384e8ffffff09a7 */ /* 0x000fe20008100016 */
[----:B------:R-:W-:Y:S02]  /*bf40*/  ISETP.GT.U32.AND P0, PT, R0, 0x1, PT ;  /* 0x000000010000780c */ /* 0x000fe40003f04070 */
[C---:B------:R-:W-:Y:S02]  /*bf50*/  ISETP.GT.U32.AND P1, PT, R7.reuse, 0x1, !P1 ;  /* 0x000000010700780c */ /* 0x040fe40004f24070 */
[----:B------:R-:W-:Y:S02]  /*bf60*/  ISETP.NE.AND P2, PT, R2, 0x3, PT ;  /* 0x000000030200780c */ /* 0x000fe40003f45270 */
[----:B------:R-:W-:Y:S02]  /*bf70*/  ISETP.LT.U32.AND P0, PT, R7, 0x2, P0 ;  /* 0x000000020700780c */ /* 0x000fe40000701070 */
[----:B------:R-:W-:-:S02]  /*bf80*/  SEL R2, RZ, 0x1, !P1 ;  /* 0x00000001ff027807 */ /* 0x000fc40004800000 */
[----:B------:R-:W-:Y:S02]  /*bf90*/  SEL R3, RZ, 0x1, !P0 ;  /* 0x00000001ff037807 */ /* 0x000fe40004000000 */
[----:B------:R-:W-:Y:S02]  /*bfa0*/  LOP3.LUT R0, R0, 0x1, RZ, 0xc0, !PT ;  /* 0x0000000100007812 */ /* 0x000fe400078ec0ff */
[----:B------:R-:W-:-:S03]  /*bfb0*/  LOP3.LUT R20, R2, R20, R3, 0x96, !PT ;  /* 0x0000001402147212 */ /* 0x000fc600078e9603 */
[----:B------:R-:W-:Y:S05]  /*bfc0*/  @!P2 BRA `(.L_x_211) ;  /* 0x000000000004a947 */ /* 0x000fea0003800000 */
[----:B------:R-:W-:Y:S01]  /*bfd0*/  BPT.TRAP 0x1 ;  /* 0x000000040000795c */ /* 0x000fe20000300000 */
.L_x_211:
[C---:B------:R-:W-:Y:S01]  /*bfe0*/  LEA R3, R21.reuse, UR22, 0x3 ;  /* 0x0000001615037c11 */ /* 0x040fe2000f8e18ff */
[----:B------:R-:W-:Y:S01]  /*bff0*/  BSSY B1, `(.L_x_212) ;  /* 0x0000005000017945 */ /* 0x000fe20003800000 */
[----:B------:R-:W-:Y:S02]  /*c000*/  SHF.L.U32 R2, R22, 0x1f, RZ ;  /* 0x0000001f16027819 */ /* 0x000fe400000006ff */
[----:B------:R-:W-:Y:S02]  /*c010*/  LEA R4, R21, UR22, 0x4 ;  /* 0x0000001615047c11 */ /* 0x000fe4000f8e20ff */
[----:B------:R-:W2:Y:S02]  /*c020*/  SYNCS.PHASECHK.TRANS64.TRYWAIT P0, [R3+URZ+0x38400], R2 ;  /* 0x03840002030075a7 */ /* 0x000ea4000800017f */
[----:B--2---:R-:W-:Y:S05]  /*c030*/  @!P0 BRA `(.L_x_213) ;  /* 0x0000003400e88947 */ /* 0x004fea0003800000 */
.L_x_293:
[----:B------:R-:W-:Y:S05]  /*c040*/  BSYNC B1 ;  /* 0x0000000000017941 */ /* 0x000fea0003800000 */
.L_x_212:
[----:B-1----:R-:W1:Y:S01]  /*c050*/  LDS.128 R4, [R4+0x384f0] ;  /* 0x0384f00004047984 */ /* 0x002e620000000c00 */
[----:B------:R-:W-:Y:S01]  /*c060*/  @!PT LDS RZ, [RZ] ;  /* 0x00000000fffff984 */ /* 0x000fe20000000800 */
[----:B------:R-:W-:Y:S01]  /*c070*/  @!PT LDS RZ, [RZ] ;  /* 0x00000000fffff984 */ /* 0x000fe20000000800 */
[----:B------:R-:W-:Y:S01]  /*c080*/  @!PT LDS RZ, [RZ] ;  /* 0x00000000fffff984 */ /* 0x000fe20000000800 */
[----:B------:R-:W-:Y:S01]  /*c090*/  @!PT LDS RZ, [RZ] ;  /* 0x00000000fffff984 */ /* 0x000fe20000000800 */
[----:B------:R3:W-:Y:S06]  /*c0a0*/  MEMBAR.ALL.CTA ;  /* 0x0000000000007992 */ /* 0x0007ec0000008000 */
[----:B---3--:R-:W3:Y:S01]  /*c0b0*/  FENCE.VIEW.ASYNC.S ;  /* 0x00000000000073c6 */ /* 0x008ee20000000000 */
[----:B-1----:R-:W-:Y:S02]  /*c0c0*/  IMAD.MOV.U32 R17, RZ, RZ, R5 ;  /* 0x000000ffff117224 */ /* 0x002fe400078e0005 */
[----:B------:R-:W-:Y:S01]  /*c0d0*/  IMAD.MOV.U32 R16, RZ, RZ, R4 ;  /* 0x000000ffff107224 */ /* 0x000fe200078e0004 */
[----:B---3--:R-:W-:Y:S06]  /*c0e0*/  @!P2 BRA `(.L_x_214) ;  /* 0x000000000004a947 */ /* 0x008fec0003800000 */
[----:B------:R-:W-:Y:S01]  /*c0f0*/  BPT.TRAP 0x1 ;  /* 0x000000040000795c */ /* 0x000fe20000300000 */
.L_x_214:
[----:B------:R-:W1:Y:S01]  /*c100*/  S2R R5, SR_CgaCtaId ;  /* 0x0000000000057919 */ /* 0x000e620000008800 */
[----:B------:R-:W-:Y:S01]  /*c110*/  ISETP.NE.AND P0, PT, R7, RZ, PT ;  /* 0x000000ff0700720c */ /* 0x000fe20003f05270 */
[----:B--2---:R-:W-:Y:S01]  /*c120*/  VIADD R2, R3, 0x38440 ;  /* 0x0003844003027836 */ /* 0x004fe20000000000 */
[CC--:B------:R-:W-:Y:S02]  /*c130*/  ISETP.NE.AND P1, PT, R6.reuse, R18.reuse, PT ;  /* 0x000000120600720c */ /* 0x0c0fe40003f25270 */
[----:B------:R-:W-:Y:S02]  /*c140*/  ISETP.EQ.OR P0, PT, R6, R18, !P0 ;  /* 0x000000120600720c */ /* 0x000fe40004702670 */
[----:B-1----:R-:W-:-:S04]  /*c150*/  PRMT R2, R5, 0x654, R2 ;  /* 0x0000065405027816 */ /* 0x002fc80000000002 */
[----:B------:R1:W-:Y:S07]  /*c160*/  SYNCS.ARRIVE.TRANS64.RED.A1T0 RZ, [R2+URZ], RZ ;  /* 0x000000ff02ff79a7 */ /* 0x0003ee000810043f */
[----:B------:R-:W-:Y:S05]  /*c170*/  @P0 BRA `(.L_x_215) ;  /* 0x0000000400a40947 */ /* 0x000fea0003800000 */
[----:B-1----:R-:W1:Y:S02]  /*c180*/  LDC.64 R2, c[0x0][0x290] ;  /* 0x0000a400ff027b82 */ /* 0x002e640000000a00 */
[----:B-1----:R-:W-:-:S05]  /*c190*/  IMAD.WIDE R2, R6, 0xc, R2 ;  /* 0x0000000c06027825 */ /* 0x002fca00078e0202 */
[----:B------:R1:W5:Y:S01]  /*c1a0*/  LDG.E R36, desc[UR58][R2.64+0x8] ;  /* 0x0000083a02247981 */ /* 0x000362000c1e1900 */
[----:B------:R-:W-:-:S03]  /*c1b0*/  UMOV UR4, 0xffffffff ;  /* 0xffffffff00047882 */ /* 0x000fc60000000000 */
[----:B------:R-:W-:Y:S05]  /*c1c0*/  BRA.DIV UR4, `(.L_x_216) ;  /* 0x0000003604987947 */ /* 0x000fea000b800000 */
[----:B------:R-:W-:-:S13]  /*c1d0*/  ELECT P6, URZ, PT ;  /* 0x00000000003f782f */ /* 0x000fda00038c0000 */
.L_x_296:
[----:B------:R-:W-:Y:S04]  /*c1e0*/  BSSY B1, `(.L_x_217) ;  /* 0x000004f000017945 */ /* 0x000fe80003800000 */
[----:B------:R-:W-:Y:S05]  /*c1f0*/  @!P6 BRA `(.L_x_218) ;  /* 0x000000040034e947 */ /* 0x000fea0003800000 */
[C---:B------:R-:W-:Y:S01]  /*c200*/  IMAD.SHL.U32 R4, R6.reuse, 0x8, RZ ;  /* 0x0000000806047824 */ /* 0x040fe200078e00ff */
[----:B------:R-:W-:Y:S01]  /*c210*/  SHF.R.S32.HI R5, RZ, 0x1f, R6 ;  /* 0x0000001fff057819 */ /* 0x000fe20000011406 */
[----:B------:R-:W-:Y:S01]  /*c220*/  ULDC.64 UR4, c[0x0][0x510] ;  /* 0x0001440000047ab9 */ /* 0x000fe20000000a00 */
[----:B------:R-:W-:Y:S01]  /*c230*/  ULDC.64 UR6, c[0x0][0x520] ;  /* 0x0001480000067ab9 */ /* 0x000fe20000000a00 */
[----:B------:R-:W2:Y:S01]  /*c240*/  LDG.E R15, desc[UR58][R2.64] ;  /* 0x0000003a020f7981 */ /* 0x000ea2000c1e1900 */
[----:B------:R-:W-:Y:S02]  /*c250*/  SHF.L.U64.HI R5, R6, 0x3, R5 ;  /* 0x0000000306057819 */ /* 0x000fe40000010205 */
[C---:B------:R-:W-:Y:S02]  /*c260*/  IADD3 R12, P0, R4.reuse, UR4, RZ ;  /* 0x00000004040c7c10 */ /* 0x040fe4000ff1e0ff */
[----:B------:R-:W-:Y:S02]  /*c270*/  IADD3 R10, P2, R4, UR6, RZ ;  /* 0x00000006040a7c10 */ /* 0x000fe4000ff5e0ff */
[C---:B------:R-:W-:Y:S01]  /*c280*/  IADD3.X R13, R5.reuse, UR5, RZ, P0, !PT ;  /* 0x00000005050d7c10 */ /* 0x040fe200087fe4ff */
[----:B------:R-:W-:Y:S01]  /*c290*/  ULDC.64 UR4, c[0x0][0x518] ;  /* 0x0001460000047ab9 */ /* 0x000fe20000000a00 */
[----:B------:R-:W-:-:S04]  /*c2a0*/  IADD3.X R11, R5, UR7, RZ, P2, !PT ;  /* 0x00000007050b7c10 */ /* 0x000fc800097fe4ff */
[----:B------:R-:W3:Y:S04]  /*c2b0*/  LDG.E.64 R12, desc[UR58][R12.64] ;  /* 0x0000003a0c0c7981 */ /* 0x000ee8000c1e1b00 */
[----:B------:R-:W4:Y:S01]  /*c2c0*/  LDG.E.64 R10, desc[UR58][R10.64] ;  /* 0x0000003a0a0a7981 */ /* 0x000f22000c1e1b00 */
[----:B------:R-:W-:-:S04]  /*c2d0*/  IADD3 R8, P0, R4, UR4, RZ ;  /* 0x0000000404087c10 */ /* 0x000fc8000ff1e0ff */
[----:B------:R-:W-:Y:S01]  /*c2e0*/  IADD3.X R9, R5, UR5, RZ, P0, !PT ;  /* 0x0000000505097c10 */ /* 0x000fe200087fe4ff */
[----:B------:R-:W-:-:S05]  /*c2f0*/  ULDC.64 UR4, c[0x0][0x528] ;  /* 0x00014a0000047ab9 */ /* 0x000fca0000000a00 */
[----:B------:R-:W2:Y:S01]  /*c300*/  LDG.E.64 R8, desc[UR58][R8.64] ;  /* 0x0000003a08087981 */ /* 0x000ea2000c1e1b00 */
[----:B------:R-:W-:-:S04]  /*c310*/  IADD3 R4, P0, R4, UR4, RZ ;  /* 0x0000000404047c10 */ /* 0x000fc8000ff1e0ff */
[----:B------:R-:W-:-:S06]  /*c320*/  IADD3.X R5, R5, UR5, RZ, P0, !PT ;  /* 0x0000000505057c10 */ /* 0x000fcc00087fe4ff */
[----:B------:R-:W2:Y:S04]  /*c330*/  LDG.E.64 R4, desc[UR58][R4.64] ;  /* 0x0000003a04047981 */ /* 0x000ea8000c1e1b00 */
[----:B---3--:R-:W-:Y:S04]  /*c340*/  STS.64 [UR29], R12 ;  /* 0x0000000cff007988 */ /* 0x008fe80008000a1d */
[----:B----4-:R-:W-:Y:S04]  /*c350*/  STS.64 [UR32], R10 ;  /* 0x0000000aff007988 */ /* 0x010fe80008000a20 */
[----:B------:R-:W3:Y:S01]  /*c360*/  LDS R14, [UR29+0x1c] ;  /* 0x00001c1dff0e7984 */ /* 0x000ee20008000800 */
[----:B--2---:R-:W-:-:S04]  /*c370*/  SHF.L.U64.HI R24, R8, 0x1, R9 ;  /* 0x0000000108187819 */ /* 0x004fc80000010209 */
[----:B------:R-:W-:-:S04]  /*c380*/  LOP3.LUT R24, R24, 0x1fffffff, RZ, 0xc0, !PT ;  /* 0x1fffffff18187812 */ /* 0x000fc800078ec0ff */
[----:B------:R-:W-:-:S04]  /*c390*/  SHF.R.U32.HI R9, RZ, 0x4, R24 ;  /* 0x00000004ff097819 */ /* 0x000fc80000011618 */
[----:B---3--:R-:W-:Y:S02]  /*c3a0*/  LOP3.LUT R9, R14, 0xf, R9, 0xb8, !PT ;  /* 0x0000000f0e097812 */ /* 0x008fe400078eb809 */
[----:B------:R1:W2:Y:S04]  /*c3b0*/  LDG.E R14, desc[UR58][R2.64+0x4] ;  /* 0x0000043a020e7981 */ /* 0x0002a8000c1e1900 */
[----:B------:R-:W-:Y:S04]  /*c3c0*/  STS [UR29+0x1c], R9 ;  /* 0x00001c09ff007988 */ /* 0x000fe8000800081d */
[----:B------:R-:W3:Y:S02]  /*c3d0*/  LDS R18, [UR29+0x1c] ;  /* 0x00001c1dff127984 */ /* 0x000ee40008000800 */
[----:B---3--:R-:W-:-:S05]  /*c3e0*/  LOP3.LUT R18, R18, 0xf0, RZ, 0xb8, !PT ;  /* 0x000000f012127812 */ /* 0x008fca00078eb8ff */
[----:B------:R-:W-:Y:S04]  /*c3f0*/  STS [UR29+0x1c], R18 ;  /* 0x00001c12ff007988 */ /* 0x000fe8000800081d */
[----:B------:R-:W3:Y:S01]  /*c400*/  LDS R13, [UR29+0x1c] ;  /* 0x00001c1dff0d7984 */ /* 0x000ee20008000800 */
[----:B------:R-:W-:-:S05]  /*c410*/  IMAD.U32 R12, RZ, RZ, UR29 ;  /* 0x0000001dff0c7e24 */ /* 0x000fca000f8e00ff */
[----:B------:R-:W-:Y:S02]  /*c420*/  SHF.R.U64 R12, R12, 0x4, RZ ;  /* 0x000000040c0c7819 */ /* 0x000fe400000012ff */
[----:B---3--:R-:W-:-:S05]  /*c430*/  LOP3.LUT R13, R13, 0xf00, RZ, 0xb8, !PT ;  /* 0x00000f000d0d7812 */ /* 0x008fca00078eb8ff */
[----:B------:R-:W-:Y:S04]  /*c440*/  STS.64 [UR29+0x18], R12 ;  /* 0x0000180cff007988 */ /* 0x000fe80008000a1d */
[----:B------:R-:W1:Y:S01]  /*c450*/  LDS R25, [UR29+0x1c] ;  /* 0x00001c1dff197984 */ /* 0x000e620008000800 */
[----:B------:R-:W-:Y:S01]  /*c460*/  IMAD.SHL.U32 R23, R8, 0x2, RZ ;  /* 0x0000000208177824 */ /* 0x000fe200078e00ff */
[----:B------:R-:W-:-:S04]  /*c470*/  CS2R R10, SRZ ;  /* 0x00000000000a7805 */ /* 0x000fc8000001ff00 */
[----:B------:R-:W-:Y:S01]  /*c480*/  LOP3.LUT R23, R23, 0xfffffffe, RZ, 0xc0, !PT ;  /* 0xfffffffe17177812 */ /* 0x000fe200078ec0ff */
[----:B-----5:R-:W-:Y:S02]  /*c490*/  VIADD R8, R36, 0xffffffff ;  /* 0xffffffff24087836 */ /* 0x020fe40000000000 */
[----:B------:R-:W-:Y:S01]  /*c4a0*/  VIADD R9, R15, 0xffffffff ;  /* 0xffffffff0f097836 */ /* 0x000fe20000000000 */
[----:B------:R-:W-:Y:S01]  /*c4b0*/  SHF.R.U64 R23, R23, 0x4, R24 ;  /* 0x0000000417177819 */ /* 0x000fe20000001218 */
[----:B------:R-:W-:Y:S04]  /*c4c0*/  STS [UR29+0x10], R12 ;  /* 0x0000100cff007988 */ /* 0x000fe8000800081d */
[----:B------:R-:W-:Y:S04]  /*c4d0*/  STS [UR29+0x14], R12 ;  /* 0x0000140cff007988 */ /* 0x000fe8000800081d */
[----:B------:R-:W-:Y:S04]  /*c4e0*/  STS.128 [UR29+0x20], R8 ;  /* 0x00002008ff007988 */ /* 0x000fe80008000c1d */
[----:B------:R-:W-:Y:S04]  /*c4f0*/  STS [UR29+0xc], R23 ;  /* 0x00000c17ff007988 */ /* 0x000fe8000800081d */
[----:B------:R-:W-:Y:S01]  /*c500*/  STS [UR29+0x30], RZ ;  /* 0x000030ffff007988 */ /* 0x000fe2000800081d */
[----:B-1----:R-:W-:-:S05]  /*c510*/  LOP3.LUT R2, R25, 0xf000, RZ, 0xb8, !PT ;  /* 0x0000f00019027812 */ /* 0x002fca00078eb8ff */
[----:B------:R-:W-:Y:S04]  /*c520*/  STS [UR29+0x1c], R2 ;  /* 0x00001c02ff007988 */ /* 0x000fe8000800081d */
[----:B------:R-:W1:Y:S01]  /*c530*/  LDS R3, [UR32+0x1c] ;  /* 0x00001c20ff037984 */ /* 0x000e620008000800 */
[----:B------:R-:W-:-:S04]  /*c540*/  SHF.L.U64.HI R24, R4, 0x1, R5 ;  /* 0x0000000104187819 */ /* 0x000fc80000010205 */
[----:B------:R-:W-:-:S04]  /*c550*/  LOP3.LUT R24, R24, 0x1fffffff, RZ, 0xc0, !PT ;  /* 0x1fffffff18187812 */ /* 0x000fc800078ec0ff */
[----:B------:R-:W-:-:S04]  /*c560*/  SHF.R.U32.HI R18, RZ, 0x4, R24 ;  /* 0x00000004ff127819 */ /* 0x000fc80000011618 */
[----:B-1----:R-:W-:-:S05]  /*c570*/  LOP3.LUT R5, R3, 0xf, R18, 0xb8, !PT ;  /* 0x0000000f03057812 */ /* 0x002fca00078eb812 */
[----:B------:R-:W-:Y:S04]  /*c580*/  STS [UR32+0x1c], R5 ;  /* 0x00001c05ff007988 */ /* 0x000fe80008000820 */
[----:B------:R-:W1:Y:S02]  /*c590*/  LDS R3, [UR32+0x1c] ;  /* 0x00001c20ff037984 */ /* 0x000e640008000800 */
[----:B-1----:R-:W-:-:S05]  /*c5a0*/  LOP3.LUT R9, R3, 0xf0, RZ, 0xb8, !PT ;  /* 0x000000f003097812 */ /* 0x002fca00078eb8ff */
[----:B------:R-:W-:Y:S04]  /*c5b0*/  STS [UR32+0x1c], R9 ;  /* 0x00001c09ff007988 */ /* 0x000fe80008000820 */
[----:B------:R-:W1:Y:S01]  /*c5c0*/  LDS R3, [UR32+0x1c] ;  /* 0x00001c20ff037984 */ /* 0x000e620008000800 */
[----:B------:R-:W-:-:S05]  /*c5d0*/  IMAD.U32 R2, RZ, RZ, UR32 ;  /* 0x00000020ff027e24 */ /* 0x000fca000f8e00ff */
[----:B------:R-:W-:Y:S02]  /*c5e0*/  SHF.R.U64 R2, R2, 0x4, RZ ;  /* 0x0000000402027819 */ /* 0x000fe400000012ff */
[----:B-1----:R-:W-:-:S05]  /*c5f0*/  LOP3.LUT R3, R3, 0xf00, RZ, 0xb8, !PT ;  /* 0x00000f0003037812 */ /* 0x002fca00078eb8ff */
[----:B------:R-:W-:Y:S04]  /*c600*/  STS.64 [UR32+0x18], R2 ;  /* 0x00001802ff007988 */ /* 0x000fe80008000a20 */
[----:B------:R-:W1:Y:S01]  /*c610*/  LDS R12, [UR32+0x1c] ;  /* 0x00001c20ff0c7984 */ /* 0x000e620008000800 */
[----:B------:R-:W-:-:S04]  /*c620*/  SHF.L.U32 R4, R4, 0x1, RZ ;  /* 0x0000000104047819 */ /* 0x000fc800000006ff */
[----:B------:R-:W-:Y:S01]  /*c630*/  LOP3.LUT R5, R4, 0xfffffffe, RZ, 0xc0, !PT ;  /* 0xfffffffe04057812 */ /* 0x000fe200078ec0ff */
[----:B--2---:R-:W-:-:S03]  /*c640*/  VIADD R9, R14, 0xffffffff ;  /* 0xffffffff0e097836 */ /* 0x004fc60000000000 */
[----:B------:R-:W-:Y:S01]  /*c650*/  SHF.R.U64 R5, R5, 0x4, R24 ;  /* 0x0000000405057819 */ /* 0x000fe20000001218 */
[----:B------:R2:W-:Y:S04]  /*c660*/  STS [UR32+0x10], R2 ;  /* 0x00001002ff007988 */ /* 0x0005e80008000820 */
[----:B------:R2:W-:Y:S04]  /*c670*/  STS.128 [UR32+0x20], R8 ;  /* 0x00002008ff007988 */ /* 0x0005e80008000c20 */
[----:B------:R2:W-:Y:S04]  /*c680*/  STS [UR32+0xc], R5 ;  /* 0x00000c05ff007988 */ /* 0x0005e80008000820 */
[----:B------:R2:W-:Y:S04]  /*c690*/  STS [UR32+0x14], R2 ;  /* 0x00001402ff007988 */ /* 0x0005e80008000820 */
[----:B------:R-:W-:Y:S01]  /*c6a0*/  STS [UR32+0x30], RZ ;  /* 0x000030ffff007988 */ /* 0x000fe20008000820 */
[----:B-1----:R-:W-:-:S05]  /*c6b0*/  LOP3.LUT R4, R12, 0xf000, RZ, 0xb8, !PT ;  /* 0x0000f0000c047812 */ /* 0x002fca00078eb8ff */
[----:B------:R2:W-:Y:S02]  /*c6c0*/  STS [UR32+0x1c], R4 ;  /* 0x00001c04ff007988 */ /* 0x0005e40008000820 */
.L_x_218:
[----:B------:R-:W-:Y:S05]  /*c6d0*/  BSYNC B1 ;  /* 0x0000000000017941 */ /* 0x000fea0003800000 */
.L_x_217:
[----:B------:R-:W-:-:S03]  /*c6e0*/  UMOV UR4, 0xffffffff ;  /* 0xffffffff00047882 */ /* 0x000fc60000000000 */
[----:B------:R-:W-:Y:S05]  /*c6f0*/  BRA.DIV UR4, `(.L_x_219) ;  /* 0x00000032046c7947 */ /* 0x000fea000b800000 */
[----:B------:R-:W-:Y:S01]  /*c700*/  ELECT P6, URZ, PT ;  /* 0x00000000003f782f */ /* 0x000fe200038c0000 */
[----:B------:R-:W-:-:S12]  /*c710*/  NOP ;  /* 0x0000000000007918 */ /* 0x000fd80000000000 */
.L_x_300:
[----:B-12---:R-:W1:Y:S02]  /*c720*/  S2R R2, SR_LANEID ;  /* 0x0000000000027919 */ /* 0x006e640000000000 */
[----:B-1----:R-:W-:-:S05]  /*c730*/  IMAD.SHL.U32 R8, R2, 0x4, RZ ;  /* 0x0000000402087824 */ /* 0x002fca00078e00ff */
[----:B------:R1:W2:Y:S01]  /*c740*/  LDS R9, [R8+UR29] ;  /* 0x0000001d08097984 */ /* 0x0002a20008000800 */
[C---:B------:R-:W-:Y:S02]  /*c750*/  IADD3 R4, P0, R8.reuse, UR16, RZ ;  /* 0x0000001008047c10 */ /* 0x040fe4000ff1e0ff */
[----:B------:R-:W-:Y:S01]  /*c760*/  IADD3 R2, P2, R8, UR18, RZ ;  /* 0x0000001208027c10 */ /* 0x000fe2000ff5e0ff */
[----:B------:R1:W3:Y:S01]  /*c770*/  LDS R11, [R8+UR29+0x80] ;  /* 0x0000801d080b7984 */ /* 0x0002e20008000800 */
[----:B------:R-:W-:Y:S11]  /*c780*/  @!P6 BRA `(.L_x_220) ;  /* 0x000000000008e947 */ /* 0x000ff60003800000 */
[----:B------:R0:W-:Y:S01]  /*c790*/  UTMACMDFLUSH ;  /* 0x00000000000079b7 */ /* 0x0001e20000000000 */
[----:B------:R-:W-:-:S04]  /*c7a0*/  DEPBAR.LE SB0, 0x0 ;  /* 0x000080000000791a */ /* 0x000fc80000000000 */
.L_x_220:
[----:B------:R-:W-:Y:S01]  /*c7b0*/  IMAD.X R5, RZ, RZ, UR17, P0 ;  /* 0x00000011ff057e24 */ /* 0x000fe200080e06ff */
[----:B------:R-:W-:Y:S05]  /*c7c0*/  WARPSYNC.ALL ;  /* 0x0000000000007948 */ /* 0x000fea0003800000 */
[----:B------:R-:W-:Y:S01]  /*c7d0*/  IMAD.X R3, RZ, RZ, UR19, P2 ;  /* 0x00000013ff037e24 */ /* 0x000fe200090e06ff */
[----:B--2---:R2:W5:Y:S04]  /*c7e0*/  ATOMG.E.EXCH.STRONG.GPU PT, RZ, [R4], R9 ;  /* 0x0000000904ff73a8 */ /* 0x00456800041ee100 */
[----:B---3--:R2:W5:Y:S01]  /*c7f0*/  ATOMG.E.EXCH.STRONG.GPU PT, RZ, [R2], R11 ;  /* 0x0000000b02ff73a8 */ /* 0x00856200041ee100 */
[----:B------:R-:W-:-:S07]  /*c800*/  IMAD.MOV.U32 R18, RZ, RZ, R6 ;  /* 0x000000ffff127224 */ /* 0x000fce00078e0006 */
.L_x_215:
[----:B------:R-:W-:Y:S01]  /*c810*/  ISETP.NE.AND P2, PT, R7, RZ, PT ;  /* 0x000000ff0700720c */ /* 0x000fe20003f45270 */
[----:B------:R-:W-:Y:S01]  /*c820*/  VIADD R21, R21, 0x1 ;  /* 0x0000000115157836 */ /* 0x000fe20000000000 */
[----:B--2---:R-:W-:Y:S02]  /*c830*/  SEL R3, RZ, 0x1, !P1 ;  /* 0x00000001ff037807 */ /* 0x004fe40004800000 */
[----:B-1----:R-:W-:Y:S02]  /*c840*/  PRMT R2, RZ, 0x7610, R2 ;  /* 0x00007610ff027816 */ /* 0x002fe40000000002 */
[----:B------:R-:W-:-:S04]  /*c850*/  ISETP.NE.AND P0, PT, R21, 0x8, PT ;  /* 0x000000081500780c */ /* 0x000fc80003f05270 */
[----:B------:R-:W-:Y:S02]  /*c860*/  SEL R5, RZ, 0x1, P0 ;  /* 0x00000001ff057807 */ /* 0x000fe40000000000 */
[----:B------:R-:W-:Y:S02]  /*c870*/  SEL R21, R21, RZ, P0 ;  /* 0x000000ff15157207 */ /* 0x000fe40000000000 */
[----:B------:R-:W-:Y:S01]  /*c880*/  LOP3.LUT R22, R22, R5, RZ, 0x3c, !PT ;  /* 0x0000000516167212 */ /* 0x000fe200078e3cff */
[----:B------:R-:W-:Y:S06]  /*c890*/  @P2 BRA `(.L_x_221) ;  /* 0xfffffff0005c2947 */ /* 0x000fec000383ffff */
[----:B------:R-:W-:Y:S05]  /*c8a0*/  BSYNC B0 ;  /* 0x0000000000007941 */ /* 0x000fea0003800000 */
.L_x_202:
[----:B------:R-:W-:-:S03]  /*c8b0*/  UMOV UR4, 0xffffffff ;  /* 0xffffffff00047882 */ /* 0x000fc60000000000 */
[----:B------:R-:W-:Y:S05]  /*c8c0*/  BRA.DIV UR4, `(.L_x_222) ;  /* 0x0000003204287947 */ /* 0x000fea000b800000 */
[----:B-----5:R-:W-:-:S13]  /*c8d0*/  ELECT P6, URZ, PT ;  /* 0x00000000003f782f */ /* 0x020fda00038c0000 */
.L_x_303:
[----:B------:R-:W-:Y:S04]  /*c8e0*/  BSSY B0, `(.L_x_223) ;  /* 0x0000018000007945 */ /* 0x000fe80003800000 */
[----:B------:R-:W-:Y:S05]  /*c8f0*/  @!P6 BRA `(.L_x_224) ;  /* 0x000000000058e947 */ /* 0x000fea0003800000 */
[----:B------:R-:W-:-:S04]  /*c900*/  ULOP3.LUT UR4, UR53, 0x2, URZ, 0xfc, !UPT ;  /* 0x0000000235047892 */ /* 0x000fc8000f8efc3f */
[----:B------:R-:W-:-:S06]  /*c910*/  UISETP.NE.AND UP0, UPT, UR4, 0x3, UPT ;  /* 0x000000030400788c */ /* 0x000fcc000bf05270 */
[----:B------:R-:W-:-:S13]  /*c920*/  PLOP3.LUT P0, PT, PT, PT, UP0, 0x80, 0x0 ;  /* 0x000000000000781c */ /* 0x000fda0003f0f008 */
[----:B------:R-:W-:Y:S05]  /*c930*/  @!P0 BRA `(.L_x_225) ;  /* 0x0000000000048947 */ /* 0x000fea0003800000 */
[----:B------:R-:W-:Y:S01]  /*c940*/  BPT.TRAP 0x1 ;  /* 0x000000040000795c */ /* 0x000fe20000300000 */
.L_x_225:
[----:B------:R-:W-:Y:S01]  /*c950*/  IMAD.U32 R3, RZ, RZ, UR22 ;  /* 0x00000016ff037e24 */ /* 0x000fe2000f8e00ff */
[----:B------:R-:W-:-:S03]  /*c960*/  SHF.L.U32 R2, R20, 0x1f, RZ ;  /* 0x0000001f14027819 */ /* 0x000fc600000006ff */
[----:B------:R-:W-:-:S04]  /*c970*/  VIADD R3, R3, 0x38490 ;  /* 0x0003849003037836 */ /* 0x000fc80000000000 */
[C---:B------:R-:W-:Y:S02]  /*c980*/  IMAD R7, R0.reuse, 0x8, R3 ;  /* 0x0000000800077824 */ /* 0x040fe400078e0203 */
[----:B------:R-:W-:Y:S02]  /*c990*/  VIADD R0, R0, 0x1 ;  /* 0x0000000100007836 */ /* 0x000fe40000000000 */
[----:B------:R-:W1:Y:S03]  /*c9a0*/  SYNCS.PHASECHK.TRANS64.TRYWAIT P0, [R7+URZ], R2 ;  /* 0x00000002070075a7 */ /* 0x000e66000800017f */
[----:B------:R-:W-:-:S04]  /*c9b0*/  ISETP.NE.AND P1, PT, R0, 0x2, PT ;  /* 0x000000020000780c */ /* 0x000fc80003f25270 */
[----:B------:R-:W-:Y:S02]  /*c9c0*/  SEL R5, RZ, 0x1, P1 ;  /* 0x00000001ff057807 */ /* 0x000fe40000800000 */
[----:B------:R-:W-:Y:S02]  /*c9d0*/  SEL R0, R0, RZ, P1 ;  /* 0x000000ff00007207 */ /* 0x000fe40000800000 */
[----:B------:R-:W-:Y:S01]  /*c9e0*/  LOP3.LUT R5, R20, R5, RZ, 0x3c, !PT ;  /* 0x0000000514057212 */ /* 0x000fe200078e3cff */
[----:B-1----:R-:W-:Y:S06]  /*c9f0*/  @!P0 BRA `(.L_x_226) ;  /* 0x0000002c00fc8947 */ /* 0x002fec0003800000 */
.L_x_304:
[----:B------:R-:W-:Y:S01]  /*ca00*/  IMAD R3, R0, 0x8, R3 ;  /* 0x0000000800037824 */ /* 0x000fe200078e0203 */
[----:B------:R-:W-:-:S07]  /*ca10*/  SHF.L.U32 R0, R5, 0x1f, RZ ;  /* 0x0000001f05007819 */ /* 0x000fce00000006ff */
.L_x_227:
[----:B--2---:R2:W3:Y:S02]  /*ca20*/  SYNCS.PHASECHK.TRANS64.TRYWAIT P0, [R3+URZ], R0 ;  /* 0x00000000030075a7 */ /* 0x0044e4000800017f */
[----:B---3--:R-:W-:Y:S05]  /*ca30*/  @!P0 NANOSLEEP.SYNCS 0x989680 ;  /* 0x009896800000895d */ /* 0x008fea0003900000 */
[----:B------:R-:W3:Y:S02]  /*ca40*/  @!P0 SYNCS.PHASECHK.TRANS64 P0, [R3+URZ], R0 ;  /* 0x00000000030085a7 */ /* 0x000ee4000800007f */
[----:B---3--:R-:W-:Y:S05]  /*ca50*/  @!P0 BRA `(.L_x_227) ;  /* 0xfffffffc00f08947 */ /* 0x008fea000383ffff */
.L_x_224:
[----:B------:R-:W-:Y:S05]  /*ca60*/  BSYNC B0 ;  /* 0x0000000000007941 */ /* 0x000fea0003800000 */
.L_x_223:
[----:B------:R-:W-:Y:S05]  /*ca70*/  EXIT ;  /* 0x000000000000794d */ /* 0x000fea0003800000 */
.L_x_115:
[----:B------:R-:W-:Y:S01]  /*ca80*/  PLOP3.LUT P1, PT, PT, PT, UP3, 0x80, 0x0 ;  /* 0x000000000000781c */ /* 0x000fe20003f2f038 */
[----:B------:R-:W-:Y:S01]  /*ca90*/  ULDC UR19, c[0x0][0x14] ;  /* 0x0000050000137ab9 */ /* 0x000fe20000000800 */
[----:B------:R-:W-:Y:S01]  /*caa0*/  ULDC UR20, c[0x0][0x10] ;  /* 0x0000040000147ab9 */ /* 0x000fe20000000800 */
[----:B------:R-:W-:Y:S01]  /*cab0*/  ULDC.64 UR12, c[0x0][0x8c8] ;  /* 0x00023200000c7ab9 */ /* 0x000fe20000000a00 */
[----:B------:R-:W-:Y:S01]  /*cac0*/  P2R R0, PR, RZ, 0x2 ;  /* 0x00000002ff007803 */ /* 0x000fe20000000000 */
[----:B------:R-:W-:Y:S01]  /*cad0*/  UIMAD.WIDE.U32 UR20, UR41, UR20, URZ ;  /* 0x00000014291472a5 */ /* 0x000fe2000f8e003f */
[----:B------:R-:W-:Y:S01]  /*cae0*/  IMAD.MOV.U32 R16, RZ, RZ, RZ ;  /* 0x000000ffff107224 */ /* 0x000fe200078e00ff */
[----:B------:R-:W-:Y:S01]  /*caf0*/  ULDC.64 UR14, c[0x0][0x8e0] ;  /* 0x00023800000e7ab9 */ /* 0x000fe20000000a00 */
[----:B------:R-:W-:Y:S01]  /*cb00*/  ULDC UR24, c[0x0][0x904] ;  /* 0x0002410000187ab9 */ /* 0x000fe20000000800 */
[----:B------:R-:W-:Y:S01]  /*cb10*/  UMOV UR22, 0xffffffff ;  /* 0xffffffff00167882 */ /* 0x000fe20000000000 */
[----:B------:R-:W-:-:S02]  /*cb20*/  UIADD3 UR11, UP1, UR12, -0x1, URZ ;  /* 0xffffffff0c0b7890 */ /* 0x000fc4000ff3e03f */
[----:B------:R-:W-:Y:S01]  /*cb30*/  UIADD3 UR12, UP2, UR14, -0x1, URZ ;  /* 0xffffffff0e0c7890 */ /* 0x000fe2000ff5e03f */
[----:B------:R-:W1:Y:S01]  /*cb40*/  @P1 S2R R0, SR_CTAID.Y ;  /* 0x0000000000001919 */ /* 0x000e620000002600 */
[----:B------:R-:W-:Y:S02]  /*cb50*/  USHF.L.U32 UR25, UR22, UR24, URZ ;  /* 0x0000001816197299 */ /* 0x000fe4000800063f */
[----:B------:R-:W-:Y:S02]  /*cb60*/  UIMAD.WIDE.U32 UR22, UR20, UR19, URZ ;  /* 0x00000013141672a5 */ /* 0x000fe4000f8e003f */
[----:B------:R-:W-:Y:S01]  /*cb70*/  UIMAD UR21, UR21, UR19, URZ ;  /* 0x00000013151572a4 */ /* 0x000fe2000f8e023f */
[----:B------:R-:W-:Y:S01]  /*cb80*/  ULDC UR18, c[0x0][0x8a8] ;  /* 0x00022a0000127ab9 */ /* 0x000fe20000000800 */
[----:B------:R-:W-:Y:S01]  /*cb90*/  UMOV UR26, 0x1 ;  /* 0x00000001001a7882 */ /* 0x000fe20000000000 */
[----:B------:R-:W-:Y:S02]  /*cba0*/  UIADD3.X UR14, UR15, -0x1, URZ, UP2, !UPT ;  /* 0xffffffff0f0e7890 */ /* 0x000fe400097fe43f */
[----:B------:R-:W-:-:S02]  /*cbb0*/  UIADD3.X UR13, UR13, -0x1, URZ, UP1, !UPT ;  /* 0xffffffff0d0d7890 */ /* 0x000fc40008ffe43f */
[----:B------:R-:W-:Y:S02]  /*cbc0*/  ULOP3.LUT UR15, UR54, 0x2, URZ, 0xfc, !UPT ;  /* 0x00000002360f7892 */ /* 0x000fe4000f8efc3f */
[----:B------:R-:W-:Y:S02]  /*cbd0*/  UIADD3 UR16, UR8, -0x1, URZ ;  /* 0xffffffff08107890 */ /* 0x000fe4000fffe03f */
[----:B------:R-:W-:Y:S02]  /*cbe0*/  UIADD3 UR17, UR7, -0x1, URZ ;  /* 0xffffffff07117890 */ /* 0x000fe4000fffe03f */
[----:B------:R-:W-:Y:S02]  /*cbf0*/  UIADD3 UR18, UR18, -0x1, URZ ;  /* 0xffffffff12127890 */ /* 0x000fe4000fffe03f */
[----:B------:R-:W-:Y:S02]  /*cc00*/  USHF.L.U32 UR19, UR26, UR24, URZ ;  /* 0x000000181a137299 */ /* 0x000fe4000800063f */
[----:B------:R-:W-:-:S02]  /*cc10*/  ULOP3.LUT UR20, URZ, UR25, URZ, 0x33, !UPT ;  /* 0x000000193f147292 */ /* 0x000fc4000f8e333f */
[----:B------:R-:W-:Y:S01]  /*cc20*/  UIADD3 UR21, UR23, UR21, URZ ;  /* 0x0000001517157290 */ /* 0x000fe2000fffe03f */
[----:B-1----:R-:W-:Y:S02]  /*cc30*/  @P1 R2UR UR40, R0 ;  /* 0x00000000002812ca */ /* 0x002fe400000e0000 */
[----:B------:R-:W-:-:S13]  /*cc40*/  MOV R0, 0x1 ;  /* 0x0000000100007802 */ /* 0x000fda0000000f00 */
.L_x_248:
[----:B------:R-:W1:Y:S01]  /*cc50*/  LDC.64 R2, c[0x0][0x8f8] ;  /* 0x00023e00ff027b82 */ /* 0x000e620000000a00 */
[----:B------:R-:W-:Y:S01]  /*cc60*/  UIADD3 UR10, UP1, UR10, UR22, URZ ;  /* 0x000000160a0a7290 */ /* 0x000fe2000ff3e03f */
[----:B------:R-:W-:Y:S01]  /*cc70*/  ISETP.NE.AND P2, PT, R21, RZ, PT ;  /* 0x000000ff1500720c */ /* 0x000fe20003f45270 */
[----:B------:R-:W-:Y:S01]  /*cc80*/  UMOV UR24, 0xffffffff ;  /* 0xffffffff00187882 */ /* 0x000fe20000000000 */
[----:B------:R-:W-:Y:S01]  /*cc90*/  UMOV UR25, 0xffffffff ;  /* 0xffffffff00197882 */ /* 0x000fe20000000000 */
[----:B------:R-:W-:Y:S01]  /*cca0*/  UIADD3.X UR9, UR9, UR21, URZ, UP1, !UPT ;  /* 0x0000001509097290 */ /* 0x000fe20008ffe43f */
[----:B------:R-:W-:Y:S01]  /*ccb0*/  IMAD.MOV.U32 R15, RZ, RZ, RZ ;  /* 0x000000ffff0f7224 */ /* 0x000fe200078e00ff */
[----:B------:R-:W-:Y:S01]  /*ccc0*/  UMOV UR26, 0xffffffff ;  /* 0xffffffff001a7882 */ /* 0x000fe20000000000 */
[----:B-1----:R-:W-:-:S03]  /*ccd0*/  ISETP.LE.U32.AND P1, PT, R2, UR10, PT ;  /* 0x0000000a02007c0c */ /* 0x002fc6000bf23070 */
[----:B------:R-:W-:-:S05]  /*cce0*/  IMAD.U32 R2, RZ, RZ, UR9 ;  /* 0x00000009ff027e24 */ /* 0x000fca000f8e00ff */
[----:B------:R-:W-:-:S13]  /*ccf0*/  ISETP.GE.U32.AND.EX P1, PT, R2, R3, PT, P1 ;  /* 0x000000030200720c */ /* 0x000fda0003f26110 */
[----:B---345:R-:W-:Y:S05]  /*cd00*/  @P2 BRA P1, `(.L_x_228) ;  /* 0x0000001800402947 */ /* 0x038fea0000800000 */
[----:B------:R-:W-:-:S04]  /*cd10*/  IADD3 R2, P2, R6, UR5, RZ ;  /* 0x0000000506027c10 */ /* 0x000fc8000ff5e0ff */
[----:B------:R-:W-:Y:S02]  /*cd20*/  ISETP.GT.U32.AND P1, PT, R2, UR10, PT ;  /* 0x0000000a02007c0c */ /* 0x000fe4000bf24070 */
[----:B------:R-:W-:-:S04]  /*cd30*/  IADD3.X R2, R7, UR4, RZ, P2, !PT ;  /* 0x0000000407027c10 */ /* 0x000fc800097fe4ff */
[----:B------:R-:W-:-:S13]  /*cd40*/  ISETP.GT.U32.AND.EX P1, PT, R2, UR9, PT, P1 ;  /* 0x0000000902007c0c */ /* 0x000fda000bf24110 */
[----:B------:R-:W-:Y:S05]  /*cd50*/  @P1 BRA `(.L_x_229) ;  /* 0x0000001400201947 */ /* 0x000fea0003800000 */
[----:B------:R-:W-:Y:S01]  /*cd60*/  VIADD R12, R9, UR6 ;  /* 0x00000006090c7c36 */ /* 0x000fe20008000000 */
[----:B------:R-:W-:Y:S01]  /*cd70*/  ULDC UR24, c[0x0][0x910] ;  /* 0x0002440000187ab9 */ /* 0x000fe20000000800 */
[----:B------:R-:W-:Y:S02]  /*cd80*/  IMAD.MOV.U32 R23, RZ, RZ, R8 ;  /* 0x000000ffff177224 */ /* 0x000fe400078e0008 */
[----:B------:R-:W-:Y:S02]  /*cd90*/  VIADD R13, R12, 0x20 ;  /* 0x000000200c0d7836 */ /* 0x000fe40000000000 */
[----:B------:R-:W-:-:S03]  /*cda0*/  IMAD.MOV.U32 R14, RZ, RZ, R10 ;  /* 0x000000ffff0e7224 */ /* 0x000fc600078e000a */
[----:B------:R-:W-:-:S13]  /*cdb0*/  ISETP.GE.AND P1, PT, R13, UR24, PT ;  /* 0x000000180d007c0c */ /* 0x000fda000bf26270 */
[----:B------:R-:W1:Y:S01]  /*cdc0*/  @!P1 LDC.64 R2, c[0x0][0x918] ;  /* 0x00024600ff029b82 */ /* 0x000e620000000a00 */
[----:B------:R-:W-:Y:S01]  /*cdd0*/  @!P1 VIADD R7, R12, 0x20 ;  /* 0x000000200c079836 */ /* 0x000fe20000000000 */
[----:B------:R-:W-:Y:S01]  /*cde0*/  BSSY B0, `(.L_x_230) ;  /* 0x0000064000007945 */ /* 0x000fe20003800000 */
[----:B------:R-:W-:Y:S02]  /*cdf0*/  IMAD.MOV.U32 R6, RZ, RZ, 0x7fffffff ;  /* 0x7fffffffff067424 */ /* 0x000fe400078e00ff */
[----:B-1----:R-:W-:-:S05]  /*ce00*/  @!P1 IMAD.WIDE R2, R7, 0xc, R2 ;  /* 0x0000000c07029825 */ /* 0x002fca00078e0202 */
[----:B------:R1:W5:Y:S04]  /*ce10*/  @!P1 LDG.E R8, desc[UR58][R2.64] ;  /* 0x0000003a02089981 */ /* 0x000368000c1e1900 */
[----:B------:R1:W5:Y:S01]  /*ce20*/  @!P1 LDG.E R10, desc[UR58][R2.64+0x4] ;  /* 0x0000043a020a9981 */ /* 0x000362000c1e1900 */
[----:B------:R-:W-:Y:S01]  /*ce30*/  ISETP.GE.AND P1, PT, R12, UR24, PT ;  /* 0x000000180c007c0c */ /* 0x000fe2000bf26270 */
[----:B------:R-:W-:-:S12]  /*ce40*/  IMAD.MOV.U32 R7, RZ, RZ, RZ ;  /* 0x000000ffff077224 */ /* 0x000fd800078e00ff */
[----:B-1----:R-:W-:Y:S05]  /*ce50*/  @P1 BRA `(.L_x_231) ;  /* 0x0000000400701947 */ /* 0x002fea0003800000 */
[----:B------:R-:W-:Y:S01]  /*ce60*/  IABS R7, R20 ;  /* 0x0000001400077213 */ /* 0x000fe20000000000 */
[----:B------:R-:W-:Y:S01]  /*ce70*/  ULDC UR25, c[0x0][0x8f0] ;  /* 0x00023c0000197ab9 */ /* 0x000fe20000000800 */
[----:B------:R-:W-:Y:S02]  /*ce80*/  IABS R6, R11 ;  /* 0x0000000b00067213 */ /* 0x000fe40000000000 */
[----:B------:R-:W1:Y:S01]  /*ce90*/  I2F.RP R3, R7 ;  /* 0x0000000700037306 */ /* 0x000e620000209400 */
[----:B------:R-:W-:Y:S02]  /*cea0*/  PLOP3.LUT P3, PT, PT, PT, UP0, 0x80, 0x0 ;  /* 0x000000000000781c */ /* 0x000fe40003f6f008 */
[C---:B------:R-:W-:Y:S02]  /*ceb0*/  IADD3 R22, P2, R14.reuse, UR12, RZ ;  /* 0x0000000c0e167c10 */ /* 0x040fe4000ff5e0ff */
[C---:B------:R-:W-:Y:S02]  /*cec0*/  IADD3 R19, P1, R23.reuse, UR11, RZ ;  /* 0x0000000b17137c10 */ /* 0x040fe4000ff3e0ff */
[----:B------:R-:W-:Y:S01]  /*ced0*/  LEA.HI.X.SX32 R25, R14, UR14, 0x1, P2 ;  /* 0x0000000e0e197c11 */ /* 0x000fe200090f0eff */
[----:B------:R-:W3:Y:S01]  /*cee0*/  I2F.RP R2, R6 ;  /* 0x0000000600027306 */ /* 0x000ee20000209400 */
[----:B------:R-:W-:-:S07]  /*cef0*/  LEA.HI.X.SX32 R24, R23, UR13, 0x1, P1 ;  /* 0x0000000d17187c11 */ /* 0x000fce00088f0eff */
[----:B-1----:R-:W1:Y:S08]  /*cf00*/  MUFU.RCP R3, R3 ;  /* 0x0000000300037308 */ /* 0x002e700000001000 */
[----:B---3--:R-:W3:Y:S01]  /*cf10*/  MUFU.RCP R2, R2 ;  /* 0x0000000200027308 */ /* 0x008ee20000001000 */
[----:B-1----:R-:W-:-:S07]  /*cf20*/  VIADD R17, R3, 0xffffffe ;  /* 0x0ffffffe03117836 */ /* 0x002fce0000000000 */
[----:B------:R-:W1:Y:S01]  /*cf30*/  F2I.FTZ.U32.TRUNC.NTZ R17, R17 ;  /* 0x0000001100117305 */ /* 0x000e62000021f000 */
[----:B---3--:R-:W-:-:S07]  /*cf40*/  IADD3 R15, R2, 0xffffffe, RZ ;  /* 0x0ffffffe020f7810 */ /* 0x008fce0007ffe0ff */
[----:B------:R-:W3:Y:S01]  /*cf50*/  F2I.FTZ.U32.TRUNC.NTZ R15, R15 ;  /* 0x0000000f000f7305 */ /* 0x000ee2000021f000 */
[----:B-1----:R-:W-:Y:S02]  /*cf60*/  IMAD.MOV R18, RZ, RZ, -R17 ;  /* 0x000000ffff127224 */ /* 0x002fe400078e0a11 */
[----:B---3--:R-:W-:Y:S01]  /*cf70*/  IMAD.MOV R14, RZ, RZ, -R15 ;  /* 0x000000ffff0e7224 */ /* 0x008fe200078e0a0f */
[----:B------:R-:W-:Y:S06]  /*cf80*/  @!P3 BRA `(.L_x_232) ;  /* 0x000000000034b947 */ /* 0x000fec0003800000 */
[----:B------:R-:W-:Y:S01]  /*cf90*/  ULDC UR6, c[0x0][0x8dc] ;  /* 0x0002370000067ab9 */ /* 0x000fe20000000800 */
[----:B------:R-:W-:Y:S01]  /*cfa0*/  ULDC.64 UR26, c[0x0][0x8d0] ;  /* 0x00023400001a7ab9 */ /* 0x000fe20000000a00 */
[----:B------:R-:W-:-:S05]  /*cfb0*/  IADD3 R3, P1, R19, UR6, RZ ;  /* 0x0000000613037c10 */ /* 0x000fca000ff3e0ff */
[----:B------:R-:W-:-:S04]  /*cfc0*/  IMAD.X R19, RZ, RZ, R24, P1 ;  /* 0x000000ffff137224 */ /* 0x000fc800008e0618 */
[----:B------:R-:W-:-:S04]  /*cfd0*/  IMAD.WIDE.U32 R4, R19, UR26, RZ ;  /* 0x0000001a13047c25 */ /* 0x000fc8000f8e00ff */
[----:B------:R-:W-:-:S04]  /*cfe0*/  IMAD.WIDE.U32 R4, P1, R3, UR27, R4 ;  /* 0x0000001b03047c25 */ /* 0x000fc8000f820004 */
[----:B------:R-:W-:-:S04]  /*cff0*/  IMAD.WIDE.U32 R2, R3, UR26, RZ ;  /* 0x0000001a03027c25 */ /* 0x000fc8000f8e00ff */
[----:B------:R-:W-:Y:S01]  /*d000*/  IMAD.MOV.U32 R2, RZ, RZ, R5 ;  /* 0x000000ffff027224 */ /* 0x000fe200078e0005 */
[----:B------:R-:W-:Y:S01]  /*d010*/  IADD3 RZ, P2, R3, R4, RZ ;  /* 0x0000000403ff7210 */ /* 0x000fe20007f5e0ff */
[----:B------:R-:W-:-:S04]  /*d020*/  IMAD.X R3, RZ, RZ, RZ, P1 ;  /* 0x000000ffff037224 */ /* 0x000fc800008e06ff */
[----:B------:R-:W-:-:S04]  /*d030*/  IMAD.WIDE.U32.X R2, R19, UR27, R2, P2 ;  /* 0x0000001b13027c25 */ /* 0x000fc800090e0402 */
[----:B------:R-:W-:Y:S02]  /*d040*/  IMAD.MOV.U32 R19, RZ, RZ, R2 ;  /* 0x000000ffff137224 */ /* 0x000fe400078e0002 */
[----:B------:R-:W-:-:S07]  /*d050*/  IMAD.MOV.U32 R24, RZ, RZ, R3 ;  /* 0x000000ffff187224 */ /* 0x000fce00078e0003 */
.L_x_232:
[----:B------:R-:W-:Y:S05]  /*d060*/  @!P0 BRA `(.L_x_233) ;  /* 0x0000000000348947 */ /* 0x000fea0003800000 */
        /* <DEDUP_REMOVED lines=11> */
[----:B------:R-:W-:Y:S01]  /*d120*/  IMAD.MOV.U32 R22, RZ, RZ, R2 ;  /* 0x000000ffff167224 */ /* 0x000fe200078e0002 */
[----:B------:R-:W-:-:S07]  /*d130*/  MOV R25, R3 ;  /* 0x0000000300197202 */ /* 0x000fce0000000f00 */
.L_x_233:
[----:B------:R-:W-:Y:S01]  /*d140*/  IMAD R18, R18, R7, RZ ;  /* 0x0000000712127224 */ /* 0x000fe200078e02ff */
[----:B------:R-:W-:Y:S01]  /*d150*/  ULDC UR6, c[0x0][0x8d8] ;  /* 0x0002360000067ab9 */ /* 0x000fe20000000800 */
[----:B------:R-:W-:Y:S01]  /*d160*/  IMAD.MOV.U32 R2, RZ, RZ, RZ ;  /* 0x000000ffff027224 */ /* 0x000fe200078e00ff */
[----:B------:R-:W-:Y:S01]  /*d170*/  SHF.R.U64 R22, R22, UR25, R25 ;  /* 0x0000001916167c19 */ /* 0x000fe20008001219 */
[----:B------:R-:W-:Y:S01]  /*d180*/  IMAD.MOV.U32 R3, RZ, RZ, R17 ;  /* 0x000000ffff037224 */ /* 0x000fe200078e0011 */
[----:B------:R-:W-:Y:S01]  /*d190*/  SHF.R.U64 R19, R19, UR6, R24 ;  /* 0x0000000613137c19 */ /* 0x000fe20008001218 */
[----:B------:R-:W-:Y:S01]  /*d1a0*/  IMAD R4, R14, R6, RZ ;  /* 0x000000060e047224 */ /* 0x000fe200078e02ff */
[----:B------:R-:W-:Y:S01]  /*d1b0*/  PLOP3.LUT P5, PT, PT, PT, UP3, 0x80, 0x0 ;  /* 0x000000000000781c */ /* 0x000fe20003faf038 */
[----:B------:R-:W-:Y:S01]  /*d1c0*/  IMAD.HI.U32 R23, R17, R18, R2 ;  /* 0x0000001211177227 */ /* 0x000fe200078e0002 */
[----:B------:R-:W-:-:S03]  /*d1d0*/  IABS R17, R20 ;  /* 0x0000001400117213 */ /* 0x000fc60000000000 */
[----:B------:R-:W-:Y:S02]  /*d1e0*/  IMAD.MOV.U32 R3, RZ, RZ, R15 ;  /* 0x000000ffff037224 */ /* 0x000fe400078e000f */
[----:B------:R-:W-:Y:S02]  /*d1f0*/  VIADD R14, R19, UR16 ;  /* 0x00000010130e7c36 */ /* 0x000fe40008000000 */
[----:B------:R-:W-:Y:S01]  /*d200*/  IMAD.HI.U32 R2, R15, R4, R2 ;  /* 0x000000040f027227 */ /* 0x000fe200078e0002 */
[----:B------:R-:W-:Y:S02]  /*d210*/  IABS R3, R11 ;  /* 0x0000000b00037213 */ /* 0x000fe40000000000 */
[----:B------:R-:W-:Y:S01]  /*d220*/  IABS R5, R14 ;  /* 0x0000000e00057213 */ /* 0x000fe20000000000 */
[----:B------:R-:W-:Y:S02]  /*d230*/  VIADD R15, R22, UR17 ;  /* 0x00000011160f7c36 */ /* 0x000fe40008000000 */
[----:B------:R-:W-:-:S02]  /*d240*/  IMAD.MOV R18, RZ, RZ, -R17 ;  /* 0x000000ffff127224 */ /* 0x000fc400078e0a11 */
[----:B------:R-:W-:Y:S01]  /*d250*/  IMAD.MOV R17, RZ, RZ, -R3 ;  /* 0x000000ffff117224 */ /* 0x000fe200078e0a03 */
[----:B------:R-:W-:Y:S01]  /*d260*/  IABS R4, R15 ;  /* 0x0000000f00047213 */ /* 0x000fe20000000000 */
[----:B------:R-:W-:-:S04]  /*d270*/  IMAD.HI.U32 R2, R2, R5, RZ ;  /* 0x0000000502027227 */ /* 0x000fc800078e00ff */
[----:B------:R-:W-:-:S04]  /*d280*/  IMAD.HI.U32 R3, R23, R4, RZ ;  /* 0x0000000417037227 */ /* 0x000fc800078e00ff */
[----:B------:R-:W-:Y:S02]  /*d290*/  IMAD R4, R3, R18, R4 ;  /* 0x0000001203047224 */ /* 0x000fe400078e0204 */
[----:B------:R-:W-:-:S03]  /*d2a0*/  IMAD R3, R2, R17, R5 ;  /* 0x0000001102037224 */ /* 0x000fc600078e0205 */
[----:B------:R-:W-:Y:S02]  /*d2b0*/  ISETP.GT.U32.AND P2, PT, R7, R4, PT ;  /* 0x000000040700720c */ /* 0x000fe40003f44070 */
[----:B------:R-:W-:-:S11]  /*d2c0*/  ISETP.GT.U32.AND P1, PT, R6, R3, PT ;  /* 0x000000030600720c */ /* 0x000fd60003f24070 */
[----:B------:R-:W-:Y:S01]  /*d2d0*/  @!P2 IMAD.IADD R4, R4, 0x1, -R7 ;  /* 0x000000010404a824 */ /* 0x000fe200078e0a07 */
[----:B------:R-:W-:Y:S01]  /*d2e0*/  ISETP.GE.AND P2, PT, R15, RZ, PT ;  /* 0x000000ff0f00720c */ /* 0x000fe20003f46270 */
[----:B------:R-:W-:Y:S01]  /*d2f0*/  @!P1 IMAD.IADD R3, R3, 0x1, -R6 ;  /* 0x0000000103039824 */ /* 0x000fe200078e0a06 */
[----:B------:R-:W-:Y:S02]  /*d300*/  ISETP.GE.AND P1, PT, R14, RZ, PT ;  /* 0x000000ff0e00720c */ /* 0x000fe40003f26270 */
[----:B------:R-:W-:Y:S02]  /*d310*/  ISETP.GT.U32.AND P4, PT, R7, R4, PT ;  /* 0x000000040700720c */ /* 0x000fe40003f84070 */
[----:B------:R-:W-:-:S11]  /*d320*/  ISETP.GT.U32.AND P3, PT, R6, R3, PT ;  /* 0x000000030600720c */ /* 0x000fd60003f64070 */
[----:B------:R-:W-:Y:S01]  /*d330*/  @!P4 IMAD.IADD R4, R4, 0x1, -R7 ;  /* 0x000000010404c824 */ /* 0x000fe200078e0a07 */
[----:B------:R-:W-:Y:S01]  /*d340*/  ISETP.NE.AND P4, PT, RZ, UR7, PT ;  /* 0x00000007ff007c0c */ /* 0x000fe2000bf85270 */
[----:B------:R-:W-:Y:S01]  /*d350*/  @!P3 IMAD.IADD R3, R3, 0x1, -R6 ;  /* 0x000000010303b824 */ /* 0x000fe200078e0a06 */
[----:B------:R-:W-:Y:S02]  /*d360*/  ISETP.NE.AND P3, PT, RZ, UR8, PT ;  /* 0x00000008ff007c0c */ /* 0x000fe4000bf65270 */
[----:B------:R-:W-:Y:S01]  /*d370*/  @!P2 IADD3 R4, -R4, RZ, RZ ;  /* 0x000000ff0404a210 */ /* 0x000fe20007ffe1ff */
[----:B------:R-:W-:-:S08]  /*d380*/  @!P1 IMAD.MOV R3, RZ, RZ, -R3 ;  /* 0x000000ffff039224 */ /* 0x000fd000078e0a03 */
[----:B------:R-:W-:Y:S02]  /*d390*/  @!P4 LOP3.LUT R4, RZ, UR7, RZ, 0x33, !PT ;  /* 0x00000007ff04cc12 */ /* 0x000fe4000f8e33ff */
[----:B------:R-:W-:-:S03]  /*d3a0*/  @!P3 LOP3.LUT R3, RZ, UR8, RZ, 0x33, !PT ;  /* 0x00000008ff03bc12 */ /* 0x000fc6000f8e33ff */
[----:B------:R-:W-:Y:S02]  /*d3b0*/  IMAD.IADD R4, R15, 0x1, -R4 ;  /* 0x000000010f047824 */ /* 0x000fe400078e0a04 */
[----:B------:R-:W-:-:S04]  /*d3c0*/  IMAD.IADD R3, R14, 0x1, -R3 ;  /* 0x000000010e037824 */ /* 0x000fc800078e0a03 */
[----:B------:R-:W-:Y:S01]  /*d3d0*/  IMAD R6, R3, R4, RZ ;  /* 0x0000000403067224 */ /* 0x000fe200078e02ff */
[----:B------:R-:W-:-:S04]  /*d3e0*/  SEL R2, R4, R3, !P5 ;  /* 0x0000000304027207 */ /* 0x000fc80006800000 */
[--C-:B------:R-:W-:Y:S01]  /*d3f0*/  SHF.R.S32.HI R5, RZ, 0x1f, R2.reuse ;  /* 0x0000001fff057819 */ /* 0x100fe20000011402 */
[----:B------:R-:W-:Y:S01]  /*d400*/  IMAD.MOV.U32 R4, RZ, RZ, R2 ;  /* 0x000000ffff047224 */ /* 0x000fe200078e0002 */
[----:B------:R-:W-:-:S07]  /*d410*/  SHF.R.S32.HI R7, RZ, 0x1f, R6 ;  /* 0x0000001fff077819 */ /* 0x000fce0000011406 */
.L_x_231:
[----:B--2---:R-:W-:Y:S05]  /*d420*/  BSYNC B0 ;  /* 0x0000000000007941 */ /* 0x004fea0003800000 */
.L_x_230:
[----:B------:R-:W1:Y:S01]  /*d430*/  SHFL.UP PT, R3, R6, 0x1, RZ ;  /* 0x0420000006037989 */ /* 0x000e6200000e00ff */
[----:B------:R-:W-:-:S03]  /*d440*/  ISETP.NE.AND P1, PT, R9, RZ, PT ;  /* 0x000000ff0900720c */ /* 0x000fc60003f25270 */
[----:B------:R-:W2:Y:S01]  /*d450*/  SHFL.UP PT, R2, R7, 0x1, RZ ;  /* 0x0420000007027989 */ /* 0x000ea200000e00ff */
[----:B-1----:R-:W-:Y:S02]  /*d460*/  SEL R3, R3, RZ, P1 ;  /* 0x000000ff03037207 */ /* 0x002fe40000800000 */
[----:B--2---:R-:W-:Y:S02]  /*d470*/  SEL R2, R2, RZ, P1 ;  /* 0x000000ff02027207 */ /* 0x004fe40000800000 */
[----:B------:R-:W-:-:S05]  /*d480*/  IADD3 R18, P2, R3, R6, RZ ;  /* 0x0000000603127210 */ /* 0x000fca0007f5e0ff */
[----:B------:R-:W-:Y:S01]  /*d490*/  IMAD.X R15, R2, 0x1, R7, P2 ;  /* 0x00000001020f7824 */ /* 0x000fe200010e0607 */
[----:B------:R-:W1:Y:S01]  /*d4a0*/  SHFL.UP PT, R3, R18, 0x2, RZ ;  /* 0x0440000012037989 */ /* 0x000e6200000e00ff */
[----:B------:R-:W-:-:S03]  /*d4b0*/  ISETP.GE.U32.AND P2, PT, R9, 0x2, PT ;  /* 0x000000020900780c */ /* 0x000fc60003f46070 */
[----:B------:R-:W2:Y:S01]  /*d4c0*/  SHFL.UP PT, R2, R15, 0x2, RZ ;  /* 0x044000000f027989 */ /* 0x000ea200000e00ff */
[----:B-1----:R-:W-:-:S04]  /*d4d0*/  SEL R3, R3, RZ, P2 ;  /* 0x000000ff03037207 */ /* 0x002fc80001000000 */
[----:B------:R-:W-:Y:S02]  /*d4e0*/  IADD3 R14, P3, R3, R18, RZ ;  /* 0x00000012030e7210 */ /* 0x000fe40007f7e0ff */
[----:B--2---:R-:W-:-:S03]  /*d4f0*/  SEL R2, R2, RZ, P2 ;  /* 0x000000ff02027207 */ /* 0x004fc60001000000 */
[----:B------:R-:W1:Y:S02]  /*d500*/  SHFL.UP PT, R3, R14, 0x4, RZ ;  /* 0x048000000e037989 */ /* 0x000e6400000e00ff */
[----:B------:R-:W-:Y:S01]  /*d510*/  IMAD.X R17, R2, 0x1, R15, P3 ;  /* 0x0000000102117824 */ /* 0x000fe200018e060f */
[----:B------:R-:W-:-:S04]  /*d520*/  ISETP.GE.U32.AND P3, PT, R9, 0x4, PT ;  /* 0x000000040900780c */ /* 0x000fc80003f66070 */
        /* <DEDUP_REMOVED lines=17> */
[----:B--2---:R-:W-:-:S05]  /*d640*/  SEL R2, R2, RZ, P5 ;  /* 0x000000ff02027207 */ /* 0x004fca0002800000 */
[----:B------:R-:W-:Y:S01]  /*d650*/  IMAD.X R22, R2, 0x1, R17, P6 ;  /* 0x0000000102167824 */ /* 0x000fe200030e0611 */
[----:B------:R-:W-:-:S04]  /*d660*/  IADD3 R2, P6, R15, UR5, RZ ;  /* 0x000000050f027c10 */ /* 0x000fc8000ffde0ff */
[----:B------:R-:W-:Y:S02]  /*d670*/  IADD3.X R3, R22, UR4, RZ, P6, !PT ;  /* 0x0000000416037c10 */ /* 0x000fe4000b7fe4ff */
[----:B------:R-:W-:-:S04]  /*d680*/  ISETP.GT.U32.AND P6, PT, R2, UR10, PT ;  /* 0x0000000a02007c0c */ /* 0x000fc8000bfc4070 */
[----:B------:R-:W-:-:S13]  /*d690*/  ISETP.GT.U32.AND.EX P6, PT, R3, UR9, PT, P6 ;  /* 0x0000000903007c0c */ /* 0x000fda000bfc4160 */
[----:B------:R-:W-:-:S04]  /*d6a0*/  VOTE.ANY R14, PT, P6 ;  /* 0x00000000000e7806 */ /* 0x000fc800030e0100 */
[----:B------:R-:W-:-:S13]  /*d6b0*/  ISETP.NE.AND P6, PT, R14, RZ, PT ;  /* 0x000000ff0e00720c */ /* 0x000fda0003fc5270 */
[----:B------:R-:W-:Y:S05]  /*d6c0*/  @P6 BRA `(.L_x_234) ;  /* 0x0000000800746947 */ /* 0x000fea0003800000 */
[----:B------:R-:W-:Y:S01]  /*d6d0*/  IMAD.MOV.U32 R17, RZ, RZ, R2 ;  /* 0x000000ffff117224 */ /* 0x000fe200078e0002 */
[----:B------:R-:W-:Y:S01]  /*d6e0*/  ULDC UR24, c[0x0][0x910] ;  /* 0x0002440000187ab9 */ /* 0x000fe20000000800 */
[----:B------:R-:W-:Y:S01]  /*d6f0*/  IMAD.MOV.U32 R19, RZ, RZ, R3 ;  /* 0x000000ffff137224 */ /* 0x000fe200078e0003 */
[----:B------:R-:W-:Y:S01]  /*d700*/  ULDC UR25, c[0x0][0x8f4] ;  /* 0x00023d0000197ab9 */ /* 0x000fe20000000800 */
[----:B------:R-:W-:Y:S01]  /*d710*/  ULDC UR6, c[0x0][0x8dc] ;  /* 0x0002370000067ab9 */ /* 0x000fe20000000800 */
[----:B------:R-:W-:Y:S01]  /*d720*/  ULDC UR30, c[0x0][0x8d8] ;  /* 0x00023600001e7ab9 */ /* 0x000fe20000000800 */
[----:B------:R-:W-:Y:S01]  /*d730*/  ULDC UR31, c[0x0][0x8f0] ;  /* 0x00023c00001f7ab9 */ /* 0x000fe20000000800 */
[----:B------:R-:W-:Y:S01]  /*d740*/  ULDC.64 UR26, c[0x0][0x8d0] ;  /* 0x00023400001a7ab9 */ /* 0x000fe20000000a00 */
[----:B------:R-:W-:-:S05]  /*d750*/  ULDC.64 UR28, c[0x0][0x8e8] ;  /* 0x00023a00001c7ab9 */ /* 0x000fca0000000a00 */
.L_x_239:
[----:B------:R-:W-:Y:S01]  /*d760*/  MOV R12, R13 ;  /* 0x0000000d000c7202 */ /* 0x000fe20000000f00 */
[----:B------:R-:W-:Y:S02]  /*d770*/  VIADD R13, R13, 0x20 ;  /* 0x000000200d0d7836 */ /* 0x000fe40000000000 */
[----:B-----5:R-:W-:Y:S02]  /*d780*/  IMAD.MOV.U32 R14, RZ, RZ, R8 ;  /* 0x000000ffff0e7224 */ /* 0x020fe400078e0008 */
[----:B------:R-:W-:Y:S01]  /*d790*/  IMAD.MOV.U32 R15, RZ, RZ, R10 ;  /* 0x000000ffff0f7224 */ /* 0x000fe200078e000a */
[----:B------:R-:W-:-:S13]  /*d7a0*/  ISETP.GE.AND P6, PT, R13, UR24, PT ;  /* 0x000000180d007c0c */ /* 0x000fda000bfc6270 */
[----:B------:R-:W1:Y:S01]  /*d7b0*/  @!P6 LDC.64 R2, c[0x0][0x918] ;  /* 0x00024600ff02eb82 */ /* 0x000e620000000a00 */
[----:B------:R-:W2:Y:S01]  /*d7c0*/  SHFL.IDX PT, R19, R19, 0x1f, 0x1f ;  /* 0x03e01f0013137f89 */ /* 0x000ea200000e0000 */
[----:B------:R-:W-:-:S03]  /*d7d0*/  @!P6 VIADD R7, R12, 0x20 ;  /* 0x000000200c07e836 */ /* 0x000fc60000000000 */
[----:B------:R-:W3:Y:S01]  /*d7e0*/  SHFL.IDX PT, R17, R17, 0x1f, 0x1f ;  /* 0x03e01f0011117f89 */ /* 0x000ee200000e0000 */
[----:B------:R-:W-:Y:S01]  /*d7f0*/  BSSY B0, `(.L_x_235) ;  /* 0x0000063000007945 */ /* 0x000fe20003800000 */
[----:B-1----:R-:W-:-:S05]  /*d800*/  @!P6 IMAD.WIDE R2, R7, 0xc, R2 ;  /* 0x0000000c0702e825 */ /* 0x002fca00078e0202 */
[----:B------:R1:W5:Y:S04]  /*d810*/  @!P6 LDG.E R8, desc[UR58][R2.64] ;  /* 0x0000003a0208e981 */ /* 0x000368000c1e1900 */
[----:B------:R1:W5:Y:S01]  /*d820*/  @!P6 LDG.E R10, desc[UR58][R2.64+0x4] ;  /* 0x0000043a020ae981 */ /* 0x000362000c1e1900 */
[----:B------:R-:W-:Y:S01]  /*d830*/  ISETP.GE.AND P6, PT, R12, UR24, PT ;  /* 0x000000180c007c0c */ /* 0x000fe2000bfc6270 */
[----:B------:R-:W-:Y:S01]  /*d840*/  IMAD.MOV.U32 R6, RZ, RZ, 0x7fffffff ;  /* 0x7fffffffff067424 */ /* 0x000fe200078e00ff */
[----:B--2---:R-:W-:Y:S01]  /*d850*/  R2UR UR4, R19 ;  /* 0x00000000130472ca */ /* 0x004fe200000e0000 */
[----:B------:R-:W-:Y:S01]  /*d860*/  IMAD.MOV.U32 R7, RZ, RZ, RZ ;  /* 0x000000ffff077224 */ /* 0x000fe200078e00ff */
[----:B---3--:R-:W-:-:S09]  /*d870*/  R2UR UR5, R17 ;  /* 0x00000000110572ca */ /* 0x008fd200000e0000 */
[----:B-1----:R-:W-:Y:S06]  /*d880*/  @P6 BRA `(.L_x_236) ;  /* 0x0000000400646947 */ /* 0x002fec0003800000 */
[----:B------:R-:W-:-:S04]  /*d890*/  IADD3 R17, P6, R14, UR11, RZ ;  /* 0x0000000b0e117c10 */ /* 0x000fc8000ffde0ff */
[----:B------:R-:W-:Y:S02]  /*d8a0*/  LEA.HI.X.SX32 R22, R14, UR13, 0x1, P6 ;  /* 0x0000000d0e167c11 */ /* 0x000fe4000b0f0eff */
[----:B------:R-:W-:Y:S02]  /*d8b0*/  IABS R14, R20 ;  /* 0x00000014000e7213 */ /* 0x000fe40000000000 */
[C---:B------:R-:W-:Y:S02]  /*d8c0*/  IADD3 R19, P6, R15.reuse, UR12, RZ ;  /* 0x0000000c0f137c10 */ /* 0x040fe4000ffde0ff */
[----:B------:R-:W1:Y:S02]  /*d8d0*/  I2F.RP R2, R14 ;  /* 0x0000000e00027306 */ /* 0x000e640000209400 */
[----:B------:R-:W-:Y:S02]  /*d8e0*/  LEA.HI.X.SX32 R24, R15, UR14, 0x1, P6 ;  /* 0x0000000e0f187c11 */ /* 0x000fe4000b0f0eff */
[----:B------:R-:W-:-:S04]  /*d8f0*/  PLOP3.LUT P6, PT, PT, PT, UP0, 0x80, 0x0 ;  /* 0x000000000000781c */ /* 0x000fc80003fcf008 */
[----:B-1----:R-:W1:Y:S02]  /*d900*/  MUFU.RCP R2, R2 ;  /* 0x0000000200027308 */ /* 0x002e640000001000 */
[----:B-1----:R-:W-:-:S06]  /*d910*/  VIADD R15, R2, 0xffffffe ;  /* 0x0ffffffe020f7836 */ /* 0x002fcc0000000000 */
[----:B------:R-:W1:Y:S02]  /*d920*/  F2I.FTZ.U32.TRUNC.NTZ R15, R15 ;  /* 0x0000000f000f7305 */ /* 0x000e64000021f000 */
[----:B-1----:R-:W-:Y:S01]  /*d930*/  IMAD.MOV R18, RZ, RZ, -R15 ;  /* 0x000000ffff127224 */ /* 0x002fe200078e0a0f */
[----:B------:R-:W-:Y:S06]  /*d940*/  @!P6 BRA `(.L_x_237) ;  /* 0x00000000002ce947 */ /* 0x000fec0003800000 */
        /* <DEDUP_REMOVED lines=11> */
.L_x_237:
        /* <DEDUP_REMOVED lines=12> */
.L_x_238:
[----:B------:R-:W-:Y:S01]  /*dac0*/  SHF.R.U64 R4, R19, UR31, R24 ;  /* 0x0000001f13047c19 */ /* 0x000fe20008001218 */
[----:B------:R-:W-:Y:S01]  /*dad0*/  IMAD R5, R18, R14, RZ ;  /* 0x0000000e12057224 */ /* 0x000fe200078e02ff */
[----:B------:R-:W-:Y:S01]  /*dae0*/  IABS R2, R20 ;  /* 0x0000001400027213 */ /* 0x000fe20000000000 */
[----:B------:R-:W-:Y:S01]  /*daf0*/  IMAD.MOV.U32 R3, RZ, RZ, R15 ;  /* 0x000000ffff037224 */ /* 0x000fe200078e000f */
[----:B------:R-:W-:Y:S01]  /*db00*/  SHF.R.U64 R17, R17, UR30, R22 ;  /* 0x0000001e11117c19 */ /* 0x000fe20008001216 */
[----:B------:R-:W-:Y:S01]  /*db10*/  VIADD R4, R4, UR17 ;  /* 0x0000001104047c36 */ /* 0x000fe20008000000 */
[----:B------:R-:W-:Y:S01]  /*db20*/  IABS R19, R11 ;  /* 0x0000000b00137213 */ /* 0x000fe20000000000 */
[----:B------:R-:W-:Y:S02]  /*db30*/  IMAD.MOV R7, RZ, RZ, -R2 ;  /* 0x000000ffff077224 */ /* 0x000fe400078e0a02 */
[----:B------:R-:W-:Y:S01]  /*db40*/  IMAD.MOV.U32 R2, RZ, RZ, RZ ;  /* 0x000000ffff027224 */ /* 0x000fe200078e00ff */
[----:B------:R-:W-:Y:S01]  /*db50*/  IABS R6, R4 ;  /* 0x0000000400067213 */ /* 0x000fe20000000000 */
[----:B------:R-:W-:-:S02]  /*db60*/  VIADD R17, R17, UR16 ;  /* 0x0000001011117c36 */ /* 0x000fc40008000000 */
[----:B------:R-:W-:Y:S01]  /*db70*/  IMAD.HI.U32 R2, R15, R5, R2 ;  /* 0x000000050f027227 */ /* 0x000fe200078e0002 */
[----:B------:R-:W-:Y:S02]  /*db80*/  MOV R3, R7 ;  /* 0x0000000700037202 */ /* 0x000fe40000000f00 */
[----:B------:R-:W-:Y:S01]  /*db90*/  IABS R7, R11 ;  /* 0x0000000b00077213 */ /* 0x000fe20000000000 */
[----:B------:R-:W-:-:S03]  /*dba0*/  IMAD.MOV.U32 R5, RZ, RZ, R6 ;  /* 0x000000ffff057224 */ /* 0x000fc600078e0006 */
[----:B------:R-:W1:Y:S01]  /*dbb0*/  I2F.RP R6, R7 ;  /* 0x0000000700067306 */ /* 0x000e620000209400 */
[----:B------:R-:W-:-:S04]  /*dbc0*/  IMAD.HI.U32 R2, R2, R5, RZ ;  /* 0x0000000502027227 */ /* 0x000fc800078e00ff */
        /* <DEDUP_REMOVED lines=10> */
[----:B------:R-:W-:-:S04]  /*dc70*/  IMAD.HI.U32 R6, R3, R15, R2 ;  /* 0x0000000f03067227 */ /* 0x000fc800078e0002 */
[----:B------:R-:W-:Y:S02]  /*dc80*/  IMAD.MOV.U32 R3, RZ, RZ, R18 ;  /* 0x000000ffff037224 */ /* 0x000fe400078e0012 */
        /* <DEDUP_REMOVED lines=11> */
[----:B------:R-:W-:Y:S02]  /*dd40*/  @!P6 IADD3 R3, -R3, RZ, RZ ;  /* 0x000000ff0303e210 */ /* 0x000fe40007ffe1ff */
        /* <DEDUP_REMOVED lines=11> */
[----:B------:R-:W-:Y:S02]  /*de00*/  SHF.R.S32.HI R5, RZ, 0x1f, R4 ;  /* 0x0000001fff057819 */ /* 0x000fe40000011404 */
[----:B------:R-:W-:-:S07]  /*de10*/  SHF.R.S32.HI R7, RZ, 0x1f, R6 ;  /* 0x0000001fff077819 */ /* 0x000fce0000011406 */
.L_x_236:
[----:B------:R-:W-:Y:S05]  /*de20*/  BSYNC B0 ;  /* 0x0000000000007941 */ /* 0x000fea0003800000 */
.L_x_235:
        /* <DEDUP_REMOVED lines=30> */
[----:B------:R-:W-:-:S04]  /*e010*/  IADD3 R17, P6, R2, UR5, RZ ;  /* 0x0000000502117c10 */ /* 0x000fc8000ffde0ff */
[----:B------:R-:W-:Y:S02]  /*e020*/  IADD3.X R19, R3, UR4, RZ, P6, !PT ;  /* 0x0000000403137c10 */ /* 0x000fe4000b7fe4ff */
[----:B------:R-:W-:-:S04]  /*e030*/  ISETP.GT.U32.AND P6, PT, R17, UR10, PT ;  /* 0x0000000a11007c0c */ /* 0x000fc8000bfc4070 */
[----:B------:R-:W-:-:S13]  /*e040*/  ISETP.GT.U32.AND.EX P6, PT, R19, UR9, PT, P6 ;  /* 0x0000000913007c0c */ /* 0x000fda000bfc4160 */
[----:B------:R-:W-:-:S04]  /*e050*/  VOTE.ANY R14, PT, P6 ;  /* 0x00000000000e7806 */ /* 0x000fc800030e0100 */
[----:B------:R-:W-:-:S13]  /*e060*/  ISETP.NE.AND P6, PT, R14, RZ, PT ;  /* 0x000000ff0e00720c */ /* 0x000fda0003fc5270 */
[----:B------:R-:W-:Y:S05]  /*e070*/  @!P6 BRA `(.L_x_239) ;  /* 0xfffffff400b8e947 */ /* 0x000fea000383ffff */
[----:B------:R-:W-:Y:S02]  /*e080*/  IMAD.MOV.U32 R15, RZ, RZ, R2 ;  /* 0x000000ffff0f7224 */ /* 0x000fe400078e0002 */
[----:B------:R-:W-:-:S07]  /*e090*/  IMAD.MOV.U32 R22, RZ, RZ, R3 ;  /* 0x000000ffff167224 */ /* 0x000fce00078e0003 */
.L_x_234:
[----:B------:R-:W1:Y:S08]  /*e0a0*/  BREV R14, R14 ;  /* 0x0000000e000e7301 */ /* 0x000e700000000000 */
[----:B-1----:R-:W1:Y:S02]  /*e0b0*/  FLO.U32.SH R13, R14 ;  /* 0x0000000e000d7300 */ /* 0x002e6400000e0400 */
[----:B-1----:R-:W1:Y:S02]  /*e0c0*/  SHFL.IDX PT, R12, R12, R13, 0x1f ;  /* 0x00001f0d0c0c7589 */ /* 0x002e6400000e0000 */
[----:B-1----:R-:W-:-:S13]  /*e0d0*/  R2UR UR6, R12 ;  /* 0x000000000c0672ca */ /* 0x002fda00000e0000 */
[----:B------:R-:W-:-:S05]  /*e0e0*/  VIADD R17, R9, UR6 ;  /* 0x0000000609117c36 */ /* 0x000fca0008000000 */
[----:B------:R-:W-:-:S13]  /*e0f0*/  ISETP.GE.AND P1, PT, R17, UR24, PT ;  /* 0x0000001811007c0c */ /* 0x000fda000bf26270 */
[----:B------:R-:W1:Y:S02]  /*e100*/  @!P1 LDC.64 R2, c[0x0][0x918] ;  /* 0x00024600ff029b82 */ /* 0x000e640000000a00 */
[----:B-1----:R-:W-:-:S05]  /*e110*/  @!P1 IMAD.WIDE R2, R17, 0xc, R2 ;  /* 0x0000000c11029825 */ /* 0x002fca00078e0202 */
[----:B-----5:R1:W5:Y:S04]  /*e120*/  @!P1 LDG.E R8, desc[UR58][R2.64] ;  /* 0x0000003a02089981 */ /* 0x020368000c1e1900 */
[----:B------:R1:W5:Y:S01]  /*e130*/  @!P1 LDG.E R10, desc[UR58][R2.64+0x4] ;  /* 0x0000043a020a9981 */ /* 0x000362000c1e1900 */
[----:B------:R-:W-:-:S03]  /*e140*/  IADD3 R18, P1, P2, R15, UR5, -R6 ;  /* 0x000000050f127c10 */ /* 0x000fc6000fa3e806 */
[----:B------:R-:W-:Y:S01]  /*e150*/  SHFL.IDX PT, R6, R6, R13, 0x1f ;  /* 0x00001f0d06067589 */ /* 0x000fe200000e0000 */
[----:B------:R-:W-:-:S03]  /*e160*/  IADD3.X R22, R22, UR4, ~R7, P1, P2 ;  /* 0x0000000416167c10 */ /* 0x000fc60008fe4c07 */
[----:B------:R-:W2:Y:S04]  /*e170*/  SHFL.IDX PT, R18, R18, R13, 0x1f ;  /* 0x00001f0d12127589 */ /* 0x000ea800000e0000 */
[----:B------:R-:W3:Y:S04]  /*e180*/  SHFL.IDX PT, R22, R22, R13, 0x1f ;  /* 0x00001f0d16167589 */ /* 0x000ee800000e0000 */
[----:B------:R1:W4:Y:S04]  /*e190*/  SHFL.IDX PT, R7, R7, R13, 0x1f ;  /* 0x00001f0d07077589 */ /* 0x00032800000e0000 */
[----:B------:R1:W1:Y:S04]  /*e1a0*/  SHFL.IDX PT, R5, R5, R13, 0x1f ;  /* 0x00001f0d05057589 */ /* 0x00026800000e0000 */
[----:B------:R1:W1:Y:S01]  /*e1b0*/  SHFL.IDX PT, R4, R4, R13, 0x1f ;  /* 0x00001f0d04047589 */ /* 0x00026200000e0000 */
[----:B--2---:R-:W-:-:S02]  /*e1c0*/  R2UR UR5, R18 ;  /* 0x00000000120572ca */ /* 0x004fc400000e0000 */
[----:B---3--:R-:W-:-:S15]  /*e1d0*/  R2UR UR4, R22 ;  /* 0x00000000160472ca */ /* 0x008fde00000e0000 */
.L_x_229:
[----:B-1----:R-:W1:Y:S01]  /*e1e0*/  LDC R2, c[0x0][0x910] ;  /* 0x00024400ff027b82 */ /* 0x002e620000000800 */
[----:B------:R-:W-:Y:S01]  /*e1f0*/  UMOV UR24, 0xffffffff ;  /* 0xffffffff00187882 */ /* 0x000fe20000000000 */
[----:B------:R-:W-:Y:S01]  /*e200*/  UMOV UR25, 0xffffffff ;  /* 0xffffffff00197882 */ /* 0x000fe20000000000 */
[----:B------:R-:W-:Y:S01]  /*e210*/  UMOV UR26, 0xffffffff ;  /* 0xffffffff001a7882 */ /* 0x000fe20000000000 */
[----:B------:R-:W-:Y:S02]  /*e220*/  MOV R15, RZ ;  /* 0x000000ff000f7202 */ /* 0x000fe40000000f00 */
[----:B-1----:R-:W-:-:S13]  /*e230*/  ISETP.LE.AND P1, PT, R2, UR6, PT ;  /* 0x0000000602007c0c */ /* 0x002fda000bf23270 */
[----:B------:R-:W-:Y:S05]  /*e240*/  @P1 BRA `(.L_x_228) ;  /* 0x0000000000f01947 */ /* 0x000fea0003800000 */
[C---:B------:R-:W-:Y:S01]  /*e250*/  R2UR UR24, R4.reuse ;  /* 0x00000000041872ca */ /* 0x040fe200000e0000 */
[----:B------:R-:W-:Y:S01]  /*e260*/  UIADD3 UR30, UP1, -UR5, UR10, URZ ;  /* 0x0000000a051e7290 */ /* 0x000fe2000ff3e13f */
[----:B------:R-:W-:Y:S01]  /*e270*/  R2UR UR25, R5 ;  /* 0x00000000051972ca */ /* 0x000fe200000e0000 */
[----:B------:R-:W-:Y:S01]  /*e280*/  ULDC UR26, c[0x0][0x8c0] ;  /* 0x00023000001a7ab9 */ /* 0x000fe20000000800 */
[----:B------:R-:W-:Y:S01]  /*e290*/  ULDC UR27, c[0x0][0x8b0] ;  /* 0x00022c00001b7ab9 */ /* 0x000fe20000000800 */
[----:B------:R-:W-:Y:S01]  /*e2a0*/  ULDC UR28, c[0x0][0x904] ;  /* 0x00024100001c7ab9 */ /* 0x000fe20000000800 */
[----:B------:R-:W-:-:S03]  /*e2b0*/  SHF.R.U64 R2, R4, UR27, R5 ;  /* 0x0000001b04027c19 */ /* 0x000fc60008001205 */
[----:B------:R-:W-:Y:S01]  /*e2c0*/  UIADD3.X UR24, ~UR4, UR9, URZ, UP1, !UPT ;  /* 0x0000000904187290 */ /* 0x000fe20008ffe53f */
[----:B------:R-:W-:-:S03]  /*e2d0*/  R2UR UR32, R2 ;  /* 0x00000000022072ca */ /* 0x000fc600000e0000 */
[----:B------:R-:W-:Y:S02]  /*e2e0*/  USHF.R.U32.HI UR31, URZ, UR26, UR24 ;  /* 0x0000001a3f1f7299 */ /* 0x000fe40008011618 */
[----:B------:R-:W-:Y:S02]  /*e2f0*/  USHF.R.U32.HI UR35, URZ, UR27, UR25 ;  /* 0x0000001b3f237299 */ /* 0x000fe40008011619 */
[----:B------:R-:W-:Y:S02]  /*e300*/  USHF.R.U32.HI UR33, URZ, UR27, UR31 ;  /* 0x0000001b3f217299 */ /* 0x000fe4000801161f */
[----:B------:R-:W-:Y:S02]  /*e310*/  USHF.R.U64 UR30, UR30, UR26, UR24 ;  /* 0x0000001a1e1e7299 */ /* 0x000fe40008001218 */
[----:B------:R-:W-:Y:S02]  /*e320*/  USHF.R.U32.HI UR34, URZ, UR28, UR33 ;  /* 0x0000001c3f227299 */ /* 0x000fe40008011621 */
[----:B------:R-:W-:-:S02]  /*e330*/  USHF.R.U64 UR31, UR30, UR27, UR31 ;  /* 0x0000001b1e1f7299 */ /* 0x000fc4000800121f */
[----:B------:R-:W-:Y:S02]  /*e340*/  ULOP3.LUT UR24, UR34, UR35, URZ, 0xfc, !UPT ;  /* 0x0000002322187292 */ /* 0x000fe4000f8efc3f */
[----:B------:R-:W-:-:S04]  /*e350*/  USHF.R.U64 UR33, UR31, UR28, UR33 ;  /* 0x0000001c1f217299 */ /* 0x000fc80008001221 */
[----:B------:R-:W-:-:S13]  /*e360*/  ISETP.NE.U32.AND P1, PT, RZ, UR24, PT ;  /* 0x00000018ff007c0c */ /* 0x000fda000bf25070 */
[----:B------:R-:W-:Y:S05]  /*e370*/  @!P1 BRA `(.L_x_240) ;  /* 0x0000000000189947 */ /* 0x000fea0003800000 */
[----:B------:R-:W-:-:S07]  /*e380*/  MOV R12, 0xe3a0 ;  /* 0x0000e3a0000c7802 */ /* 0x000fce0000000f00 */
[----:B--2-45:R-:W-:Y:S05]  /*e390*/  CALL.REL.NOINC `(.L_x_241) ;  /* 0x0000001c00447944 */ /* 0x034fea0003c00000 */
[----:B------:R-:W-:-:S04]  /*e3a0*/  UIADD3 UR24, -UR25, URZ, URZ ;  /* 0x0000003f19187290 */ /* 0x000fc8000fffe13f */
[----:B------:R-:W-:-:S03]  /*e3b0*/  UIMAD UR32, UR32, UR24, UR33 ;  /* 0x00000018202072a4 */ /* 0x000fc6000f8e0221 */
[----:B------:R-:W-:Y:S01]  /*e3c0*/  UMOV UR24, UR25 ;  /* 0x0000001900187c82 */ /* 0x000fe20008000000 */
[----:B------:R-:W-:Y:S08]  /*e3d0*/  BRA `(.L_x_242) ;  /* 0x0000000000587947 */ /* 0x000ff00003800000 */
.L_x_240:
[----:B------:R-:W1:Y:S01]  /*e3e0*/  I2F.U32.RP R2, UR32 ;  /* 0x0000002000027d06 */ /* 0x000e620008209000 */
[----:B------:R-:W-:Y:S01]  /*e3f0*/  UMOV UR24, URZ ;  /* 0x0000003f00187c82 */ /* 0x000fe20008000000 */
[----:B------:R-:W-:-:S06]  /*e400*/  UISETP.NE.U32.AND UP4, UPT, UR32, URZ, UPT ;  /* 0x0000003f2000728c */ /* 0x000fcc000bf85070 */
[----:B-1----:R-:W1:Y:S02]  /*e410*/  MUFU.RCP R2, R2 ;  /* 0x0000000200027308 */ /* 0x002e640000001000 */
[----:B-1----:R-:W-:-:S06]  /*e420*/  VIADD R3, R2, 0xffffffe ;  /* 0x0ffffffe02037836 */ /* 0x002fcc0000000000 */
[----:B------:R-:W1:Y:S02]  /*e430*/  F2I.FTZ.U32.TRUNC.NTZ R3, R3 ;  /* 0x0000000300037305 */ /* 0x000e64000021f000 */
[----:B-1----:R-:W-:-:S13]  /*e440*/  R2UR UR25, R3 ;  /* 0x00000000031972ca */ /* 0x002fda00000e0000 */
[----:B------:R-:W-:-:S04]  /*e450*/  UIADD3 UR26, URZ, -UR25, URZ ;  /* 0x800000193f1a7290 */ /* 0x000fc8000fffe03f */
[----:B------:R-:W-:-:S04]  /*e460*/  UIMAD UR26, UR26, UR32, URZ ;  /* 0x000000201a1a72a4 */ /* 0x000fc8000f8e023f */
[----:B------:R-:W-:-:S04]  /*e470*/  UIMAD.WIDE.U32 UR24, UR25, UR26, UR24 ;  /* 0x0000001a191872a5 */ /* 0x000fc8000f8e0018 */
[----:B------:R-:W-:-:S04]  /*e480*/  UIMAD.WIDE.U32 UR24, UR25, UR33, URZ ;  /* 0x00000021191872a5 */ /* 0x000fc8000f8e003f */
[----:B------:R-:W-:-:S04]  /*e490*/  UIADD3 UR24, -UR25, URZ, URZ ;  /* 0x0000003f19187290 */ /* 0x000fc8000fffe13f */
[----:B------:R-:W-:-:S04]  /*e4a0*/  UIMAD UR24, UR32, UR24, UR33 ;  /* 0x00000018201872a4 */ /* 0x000fc8000f8e0221 */
[----:B------:R-:W-:-:S11]  /*e4b0*/  UISETP.GE.U32.AND UP1, UPT, UR24, UR32, UPT ;  /* 0x000000201800728c */ /* 0x000fd6000bf26070 */
[----:B------:R-:W-:Y:S02]  /*e4c0*/  @UP1 UIADD3 UR24, UR24, -UR32, URZ ;  /* 0x8000002018181290 */ /* 0x000fe4000fffe03f */
[----:B------:R-:W-:Y:S02]  /*e4d0*/  @UP1 UIADD3 UR25, UR25, 0x1, URZ ;  /* 0x0000000119191890 */ /* 0x000fe4000fffe03f */
[----:B------:R-:W-:-:S11]  /*e4e0*/  UISETP.GE.U32.AND UP2, UPT, UR24, UR32, UPT ;  /* 0x000000201800728c */ /* 0x000fd6000bf46070 */
[----:B------:R-:W-:Y:S02]  /*e4f0*/  @UP2 UIADD3 UR25, UR25, 0x1, URZ ;  /* 0x0000000119192890 */ /* 0x000fe4000fffe03f */
[----:B------:R-:W-:-:S04]  /*e500*/  @!UP4 ULOP3.LUT UR25, URZ, UR32, URZ, 0x33, !UPT ;  /* 0x000000203f19c292 */ /* 0x000fc8000f8e333f */
[----:B------:R-:W-:-:S04]  /*e510*/  UIADD3 UR24, -UR25, URZ, URZ ;  /* 0x0000003f19187290 */ /* 0x000fc8000fffe13f */
[----:B------:R-:W-:-:S03]  /*e520*/  UIMAD UR32, UR32, UR24, UR33 ;  /* 0x00000018202072a4 */ /* 0x000fc6000f8e0221 */
[----:B------:R-:W-:-:S09]  /*e530*/  UMOV UR24, UR25 ;  /* 0x0000001900187c82 */ /* 0x000fd20008000000 */
.L_x_242:
[----:B------:R-:W-:Y:S01]  /*e540*/  ULOP3.LUT UR31, UR31, UR20, URZ, 0xc0, !UPT ;  /* 0x000000141f1f7292 */ /* 0x000fe2000f8ec03f */
[----:B------:R-:W-:Y:S01]  /*e550*/  IMAD.MOV.U32 R15, RZ, RZ, 0x1 ;  /* 0x00000001ff0f7424 */ /* 0x000fe200078e00ff */
[----:B------:R-:W-:Y:S02]  /*e560*/  ULOP3.LUT UR30, UR30, UR18, URZ, 0xc0, !UPT ;  /* 0x000000121e1e7292 */ /* 0x000fe4000f8ec03f */
[----:B------:R-:W-:Y:S01]  /*e570*/  UIMAD UR24, UR19, UR24, UR31 ;  /* 0x00000018131872a4 */ /* 0x000fe2000f8e021f */
[----:B------:R-:W-:Y:S01]  /*e580*/  ULDC UR26, c[0x0][0x8a8] ;  /* 0x00022a00001a7ab9 */ /* 0x000fe20000000800 */
[----:B------:R-:W-:Y:S01]  /*e590*/  ULDC UR25, c[0x0][0x8b8] ;  /* 0x00022e0000197ab9 */ /* 0x000fe20000000800 */
[----:B------:R-:W-:Y:S02]  /*e5a0*/  UIMAD UR30, UR32, UR26, UR30 ;  /* 0x0000001a201e72a4 */ /* 0x000fe4000f8e021e */
[----:B------:R-:W-:Y:S01]  /*e5b0*/  UIMAD UR25, UR24, UR25, UR40 ;  /* 0x00000019181972a4 */ /* 0x000fe2000f8e0228 */
[----:B------:R-:W-:Y:S01]  /*e5c0*/  @UP3 UMOV UR26, UR6 ;  /* 0x00000006001a3c82 */ /* 0x000fe20008000000 */
[----:B------:R-:W-:-:S03]  /*e5d0*/  @!UP3 UMOV UR26, UR6 ;  /* 0x00000006001abc82 */ /* 0x000fc60008000000 */
[----:B------:R-:W-:Y:S02]  /*e5e0*/  @UP3 UMOV UR24, UR30 ;  /* 0x0000001e00183c82 */ /* 0x000fe40008000000 */
[----:B------:R-:W-:Y:S01]  /*e5f0*/  @!UP3 UMOV UR24, UR25 ;  /* 0x000000190018bc82 */ /* 0x000fe20008000000 */
[----:B------:R-:W-:-:S05]  /*e600*/  @!UP3 UMOV UR25, UR30 ;  /* 0x0000001e0019bc82 */ /* 0x000fca0008000000 */
.L_x_228:
[----:B------:R-:W-:-:S06]  /*e610*/  UISETP.NE.AND UP1, UPT, UR15, 0x3, UPT ;  /* 0x000000030f00788c */ /* 0x000fcc000bf25270 */
[----:B------:R-:W-:-:S13]  /*e620*/  PLOP3.LUT P1, PT, PT, PT, UP1, 0x80, 0x0 ;  /* 0x000000000000781c */ /* 0x000fda0003f2f018 */
[----:B------:R-:W-:Y:S05]  /*e630*/  @!P1 BRA `(.L_x_243) ;  /* 0x0000000000049947 */ /* 0x000fea0003800000 */
[----:B--2---:R-:W-:Y:S01]  /*e640*/  BPT.TRAP 0x1 ;  /* 0x000000040000795c */ /* 0x004fe20000300000 */
.L_x_243:
[----:B------:R-:W1:Y:S01]  /*e650*/  S2R R2, SR_CgaCtaId ;  /* 0x0000000000027919 */ /* 0x000e620000008800 */
[----:B------:R-:W-:-:S04]  /*e660*/  MOV R3, 0x400 ;  /* 0x0000040000037802 */ /* 0x000fc80000000f00 */
[----:B-1----:R-:W-:Y:S02]  /*e670*/  LEA R3, R2, R3, 0x18 ;  /* 0x0000000302037211 */ /* 0x002fe400078ec0ff */
[----:B------:R-:W-:-:S03]  /*e680*/  SHF.L.U32 R2, R0, 0x1f, RZ ;  /* 0x0000001f00027819 */ /* 0x000fc600000006ff */
[----:B------:R-:W-:-:S04]  /*e690*/  IMAD R17, R16, 0x8, R3 ;  /* 0x0000000810117824 */ /* 0x000fc800078e0203 */
[----:B------:R-:W1:Y:S02]  /*e6a0*/  SYNCS.PHASECHK.TRANS64.TRYWAIT P2, [R17+URZ+0x38440], R2 ;  /* 0x03844002110075a7 */ /* 0x000e64000804017f */
[----:B-1----:R-:W-:Y:S05]  /*e6b0*/  @!P2 BRA `(.L_x_244) ;  /* 0x0000001000e0a947 */ /* 0x002fea0003800000 */
.L_x_305:
[----:B------:R-:W-:Y:S01]  /*e6c0*/  ELECT P2, URZ, PT ;  /* 0x00000000003f782f */ /* 0x000fe20003840000 */
[----:B------:R-:W-:-:S12]  /*e6d0*/  BSSY B0, `(.L_x_245) ;  /* 0x0000010000007945 */ /* 0x000fd80003800000 */
[----:B------:R-:W-:Y:S05]  /*e6e0*/  @!P2 BRA `(.L_x_246) ;  /* 0x000000000038a947 */ /* 0x000fea0003800000 */
[----:B-1----:R-:W-:Y:S02]  /*e6f0*/  IMAD R2, R16, 0x10, R3 ;  /* 0x0000001010027824 */ /* 0x002fe400078e0203 */
[----:B------:R-:W-:Y:S02]  /*e700*/  IMAD.U32 R14, RZ, RZ, UR26 ;  /* 0x0000001aff0e7e24 */ /* 0x000fe4000f8e00ff */
[----:B------:R-:W-:Y:S02]  /*e710*/  IMAD.U32 R13, RZ, RZ, UR25 ;  /* 0x00000019ff0d7e24 */ /* 0x000fe4000f8e00ff */
[----:B------:R-:W-:-:S05]  /*e720*/  IMAD.U32 R12, RZ, RZ, UR24 ;  /* 0x00000018ff0c7e24 */ /* 0x000fca000f8e00ff */
[----:B------:R1:W-:Y:S01]  /*e730*/  STS.128 [R2+0x384f0], R12 ;  /* 0x0384f00c02007388 */ /* 0x0003e20000000c00 */
[----:B------:R-:W-:Y:S01]  /*e740*/  @!PT LDS RZ, [RZ] ;  /* 0x00000000fffff984 */ /* 0x000fe20000000800 */
[----:B------:R-:W-:Y:S01]  /*e750*/  @!PT LDS RZ, [RZ] ;  /* 0x00000000fffff984 */ /* 0x000fe20000000800 */
[----:B------:R-:W-:Y:S01]  /*e760*/  @!PT LDS RZ, [RZ] ;  /* 0x00000000fffff984 */ /* 0x000fe20000000800 */
[----:B------:R-:W-:Y:S01]  /*e770*/  @!PT LDS RZ, [RZ] ;  /* 0x00000000fffff984 */ /* 0x000fe20000000800 */
[----:B------:R3:W-:Y:S06]  /*e780*/  MEMBAR.ALL.CTA ;  /* 0x0000000000007992 */ /* 0x0007ec0000008000 */
[----:B---3--:R-:W3:Y:S01]  /*e790*/  FENCE.VIEW.ASYNC.S ;  /* 0x00000000000073c6 */ /* 0x008ee20000000000 */
[----:B------:R-:W-:Y:S05]  /*e7a0*/  @!P1 BRA `(.L_x_247) ;  /* 0x0000000000049947 */ /* 0x000fea0003800000 */
[----:B--2---:R-:W-:Y:S01]  /*e7b0*/  BPT.TRAP 0x1 ;  /* 0x000000040000795c */ /* 0x004fe20000300000 */
.L_x_247:
[----:B---3--:R3:W-:Y:S02]  /*e7c0*/  SYNCS.ARRIVE.TRANS64.A1T0 RZ, [R17+URZ+0x38400], RZ ;  /* 0x038400ff11ff79a7 */ /* 0x0087e4000810003f */
.L_x_246:
[----:B--2---:R-:W-:Y:S05]  /*e7d0*/  BSYNC B0 ;  /* 0x0000000000007941 */ /* 0x004fea0003800000 */
.L_x_245:
[----:B------:R-:W-:Y:S01]  /*e7e0*/  ISETP.NE.AND P3, PT, R15, RZ, PT ;  /* 0x000000ff0f00720c */ /* 0x000fe20003f65270 */
[----:B------:R-:W-:-:S05]  /*e7f0*/  VIADD R16, R16, 0x1 ;  /* 0x0000000110107836 */ /* 0x000fca0000000000 */
[----:B------:R-:W-:-:S04]  /*e800*/  ISETP.NE.AND P2, PT, R16, 0x8, PT ;  /* 0x000000081000780c */ /* 0x000fc80003f45270 */
[----:B-1----:R-:W-:Y:S02]  /*e810*/  SEL R13, RZ, 0x1, P2 ;  /* 0x00000001ff0d7807 */ /* 0x002fe40001000000 */
[----:B------:R-:W-:Y:S02]  /*e820*/  SEL R16, R16, RZ, P2 ;  /* 0x000000ff10107207 */ /* 0x000fe40001000000 */
[----:B------:R-:W-:Y:S01]  /*e830*/  LOP3.LUT R0, R0, R13, RZ, 0x3c, !PT ;  /* 0x0000000d00007212 */ /* 0x000fe200078e3cff */
[----:B------:R-:W-:Y:S06]  /*e840*/  @P3 BRA `(.L_x_248) ;  /* 0xffffffe400003947 */ /* 0x000fec000383ffff */
[----:B------:R-:W-:Y:S05]  /*e850*/  @!P1 BRA `(.L_x_249) ;  /* 0x0000000000049947 */ /* 0x000fea0003800000 */
[----:B------:R-:W-:Y:S01]  /*e860*/  BPT.TRAP 0x1 ;  /* 0x000000040000795c */ /* 0x000fe20000300000 */
.L_x_249:
[----:B------:R-:W-:Y:S01]  /*e870*/  IMAD R5, R16, 0x8, R3 ;  /* 0x0000000810057824 */ /* 0x000fe200078e0203 */
[----:B------:R-:W-:-:S04]  /*e880*/  SHF.L.U32 R2, R0, 0x1f, RZ ;  /* 0x0000001f00027819 */ /* 0x000fc800000006ff */
[----:B------:R-:W1:Y:S02]  /*e890*/  SYNCS.PHASECHK.TRANS64.TRYWAIT P0, [R5+URZ+0x38440], R2 ;  /* 0x03844002050075a7 */ /* 0x000e64000800017f */
[----:B-1----:R-:W-:Y:S05]  /*e8a0*/  @!P0 BRA `(.L_x_250) ;  /* 0x0000001000788947 */ /* 0x002fea0003800000 */
.L_x_306:
[----:B------:R-:W-:Y:S05]  /*e8b0*/  @!P1 BRA `(.L_x_251) ;  /* 0x0000000000049947 */ /* 0x000fea0003800000 */
[----:B------:R-:W-:Y:S01]  /*e8c0*/  BPT.TRAP 0x1 ;  /* 0x000000040000795c */ /* 0x000fe20000300000 */
.L_x_251:
[----:B------:R-:W-:-:S05]  /*e8d0*/  VIADD R16, R16, 0x1 ;  /* 0x0000000110107836 */ /* 0x000fca0000000000 */
[----:B------:R-:W-:-:S04]  /*e8e0*/  ISETP.NE.AND P0, PT, R16, 0x8, PT ;  /* 0x000000081000780c */ /* 0x000fc80003f05270 */
[----:B-1----:R-:W-:Y:S02]  /*e8f0*/  SEL R5, RZ, 0x1, P0 ;  /* 0x00000001ff057807 */ /* 0x002fe40000000000 */
[----:B------:R-:W-:Y:S02]  /*e900*/  SEL R16, R16, RZ, P0 ;  /* 0x000000ff10107207 */ /* 0x000fe40000000000 */
[----:B------:R-:W-:-:S03]  /*e910*/  LOP3.LUT R5, R0, R5, RZ, 0x3c, !PT ;  /* 0x0000000500057212 */ /* 0x000fc600078e3cff */
[----:B----4-:R-:W-:Y:S01]  /*e920*/  IMAD R7, R16, 0x8, R3 ;  /* 0x0000000810077824 */ /* 0x010fe200078e0203 */
[----:B------:R-:W-:-:S04]  /*e930*/  SHF.L.U32 R0, R5, 0x1f, RZ ;  /* 0x0000001f05007819 */ /* 0x000fc800000006ff */
[----:B------:R-:W1:Y:S02]  /*e940*/  SYNCS.PHASECHK.TRANS64.TRYWAIT P0, [R7+URZ+0x38440], R0 ;  /* 0x03844000070075a7 */ /* 0x000e64000800017f */
[----:B-1----:R-:W-:Y:S05]  /*e950*/  @!P0 BRA `(.L_x_252) ;  /* 0x0000001000608947 */ /* 0x002fea0003800000 */
.L_x_307:
[----:B------:R-:W-:Y:S05]  /*e960*/  @!P1 BRA `(.L_x_253) ;  /* 0x0000000000049947 */ /* 0x000fea0003800000 */
[----:B------:R-:W-:Y:S01]  /*e970*/  BPT.TRAP 0x1 ;  /* 0x000000040000795c */ /* 0x000fe20000300000 */
.L_x_253:
[----:B-1----:R-:W-:-:S04]  /*e980*/  IADD3 R0, R16, 0x1, RZ ;  /* 0x0000000110007810 */ /* 0x002fc80007ffe0ff */
[----:B------:R-:W-:-:S04]  /*e990*/  ISETP.NE.AND P0, PT, R0, 0x8, PT ;  /* 0x000000080000780c */ /* 0x000fc80003f05270 */
[----:B------:R-:W-:Y:S02]  /*e9a0*/  SEL R2, RZ, 0x1, P0 ;  /* 0x00000001ff027807 */ /* 0x000fe40000000000 */
[----:B------:R-:W-:Y:S02]  /*e9b0*/  SEL R4, R0, RZ, P0 ;  /* 0x000000ff00047207 */ /* 0x000fe40000000000 */
[----:B------:R-:W-:-:S03]  /*e9c0*/  LOP3.LUT R5, R5, R2, RZ, 0x3c, !PT ;  /* 0x0000000205057212 */ /* 0x000fc600078e3cff */
[----:B------:R-:W-:Y:S01]  /*e9d0*/  IMAD R7, R4, 0x8, R3 ;  /* 0x0000000804077824 */ /* 0x000fe200078e0203 */
[----:B------:R-:W-:-:S04]  /*e9e0*/  SHF.L.U32 R0, R5, 0x1f, RZ ;  /* 0x0000001f05007819 */ /* 0x000fc800000006ff */
[----:B------:R-:W1:Y:S02]  /*e9f0*/  SYNCS.PHASECHK.TRANS64.TRYWAIT P0, [R7+URZ+0x38440], R0 ;  /* 0x03844000070075a7 */ /* 0x000e64000800017f */
[----:B-1----:R-:W-:Y:S05]  /*ea00*/  @!P0 BRA `(.L_x_254) ;  /* 0x0000001000488947 */ /* 0x002fea0003800000 */
.L_x_308:
[----:B------:R-:W-:Y:S05]  /*ea10*/  @!P1 BRA `(.L_x_255) ;  /* 0x0000000000049947 */ /* 0x000fea0003800000 */
[----:B------:R-:W-:Y:S01]  /*ea20*/  BPT.TRAP 0x1 ;  /* 0x000000040000795c */ /* 0x000fe20000300000 */
.L_x_255:
[----:B-1----:R-:W-:-:S05]  /*ea30*/  VIADD R0, R4, 0x1 ;  /* 0x0000000104007836 */ /* 0x002fca0000000000 */
        /* <DEDUP_REMOVED lines=8> */
.L_x_309:
[----:B------:R-:W-:Y:S05]  /*eac0*/  @!P1 BRA `(.L_x_257) ;  /* 0x0000000000049947 */ /* 0x000fea0003800000 */
[----:B------:R-:W-:Y:S01]  /*ead0*/  BPT.TRAP 0x1 ;  /* 0x000000040000795c */ /* 0x000fe20000300000 */
.L_x_257:
        /* <DEDUP_REMOVED lines=9> */
.L_x_310:
[----:B------:R-:W-:Y:S05]  /*eb70*/  @!P1 BRA `(.L_x_259) ;  /* 0x0000000000049947 */ /* 0x000fea0003800000 */
[----:B------:R-:W-:Y:S01]  /*eb80*/  BPT.TRAP 0x1 ;  /* 0x000000040000795c */ /* 0x000fe20000300000 */
.L_x_259:
        /* <DEDUP_REMOVED lines=9> */
.L_x_311:
[----:B------:R-:W-:Y:S05]  /*ec20*/  @!P1 BRA `(.L_x_261) ;  /* 0x0000000000049947 */ /* 0x000fea0003800000 */
[----:B------:R-:W-:Y:S01]  /*ec30*/  BPT.TRAP 0x1 ;  /* 0x000000040000795c */ /* 0x000fe20000300000 */
.L_x_261:
        /* <DEDUP_REMOVED lines=9> */
.L_x_312:
[----:B------:R-:W-:Y:S05]  /*ecd0*/  @!P1 BRA `(.L_x_263) ;  /* 0x0000000000049947 */ /* 0x000fea0003800000 */
[----:B------:R-:W-:Y:S01]  /*ece0*/  BPT.TRAP 0x1 ;  /* 0x000000040000795c */ /* 0x000fe20000300000 */
.L_x_263:
[----:B-1----:R-:W-:-:S05]  /*ecf0*/  VIADD R0, R4, 0x1 ;  /* 0x0000000104007836 */ /* 0x002fca0000000000 */
[----:B------:R-:W-:-:S04]  /*ed00*/  ISETP.NE.AND P0, PT, R0, 0x8, PT ;  /* 0x000000080000780c */ /* 0x000fc80003f05270 */
[----:B------:R-:W-:Y:S02]  /*ed10*/  SEL R2, RZ, 0x1, P0 ;  /* 0x00000001ff027807 */ /* 0x000fe40000000000 */
[----:B------:R-:W-:Y:S02]  /*ed20*/  SEL R0, R0, RZ, P0 ;  /* 0x000000ff00007207 */ /* 0x000fe40000000000 */
[----:B------:R-:W-:-:S03]  /*ed30*/  LOP3.LUT R2, R5, R2, RZ, 0x3c, !PT ;  /* 0x0000000205027212 */ /* 0x000fc600078e3cff */
[----:B------:R-:W-:Y:S01]  /*ed40*/  IMAD R3, R0, 0x8, R3 ;  /* 0x0000000800037824 */ /* 0x000fe200078e0203 */
[----:B------:R-:W-:-:S07]  /*ed50*/  SHF.L.U32 R0, R2, 0x1f, RZ ;  /* 0x0000001f02007819 */ /* 0x000fce00000006ff */
.L_x_264:
[----:B-1----:R1:W2:Y:S02]  /*ed60*/  SYNCS.PHASECHK.TRANS64.TRYWAIT P0, [R3+URZ+0x38440], R0 ;  /* 0x03844000030075a7 */ /* 0x0022a4000800017f */
[----:B--2---:R-:W-:Y:S05]  /*ed70*/  @!P0 NANOSLEEP.SYNCS 0x989680 ;  /* 0x009896800000895d */ /* 0x004fea0003900000 */
[----:B------:R-:W2:Y:S02]  /*ed80*/  @!P0 SYNCS.PHASECHK.TRANS64 P0, [R3+URZ+0x38440], R0 ;  /* 0x03844000030085a7 */ /* 0x000ea4000800007f */
[----:B--2---:R-:W-:Y:S05]  /*ed90*/  @P0 EXIT ;  /* 0x000000000000094d */ /* 0x004fea0003800000 */
[----:B------:R-:W-:Y:S05]  /*eda0*/  BRA `(.L_x_264) ;  /* 0xfffffffc00ec7947 */ /* 0x000fea000383ffff */
.L_x_37:
[----:B--2---:R-:W-:-:S04]  /*edb0*/  MOV R3, UR4 ;  /* 0x0000000400037c02 */ /* 0x004fc80008000f00 */
[----:B------:R2:W3:Y:S03]  /*edc0*/  SYNCS.PHASECHK.TRANS64.TRYWAIT P0, [R3+URZ+0x38480], R2 ;  /* 0x03848002030075a7 */ /* 0x0004e6000800017f */
[----:B---3--:R-:W-:Y:S05]  /*edd0*/  @!P0 NANOSLEEP.SYNCS 0x989680 ;  /* 0x009896800000895d */ /* 0x008fea0003900000 */
[----:B------:R-:W3:Y:S02]  /*ede0*/  @!P0 SYNCS.PHASECHK.TRANS64 P0, [R3+URZ+0x38480], R2 ;  /* 0x03848002030085a7 */ /* 0x000ee4000800007f */
[----:B---3--:R-:W-:Y:S05]  /*edf0*/  @!P0 BRA `(.L_x_37) ;  /* 0xfffffffc00ec8947 */ /* 0x008fea000383ffff */
[----:B------:R-:W-:Y:S05]  /*ee00*/  BRA `(.L_x_36) ;  /* 0xffffff5000787947 */ /* 0x000fea000383ffff */
.L_x_42:
[----:B--2---:R-:W-:-:S04]  /*ee10*/  IMAD.U32 R8, RZ, RZ, UR4 ;  /* 0x00000004ff087e24 */ /* 0x004fc8000f8e00ff */
[----:B------:R2:W3:Y:S03]  /*ee20*/  SYNCS.PHASECHK.TRANS64.TRYWAIT P0, [R8+URZ+0x38480], R5 ;  /* 0x03848005080075a7 */ /* 0x0004e6000800017f */
[----:B---3--:R-:W-:Y:S05]  /*ee30*/  @!P0 NANOSLEEP.SYNCS 0x989680 ;  /* 0x009896800000895d */ /* 0x008fea0003900000 */
[----:B------:R-:W3:Y:S02]  /*ee40*/  @!P0 SYNCS.PHASECHK.TRANS64 P0, [R8+URZ+0x38480], R5 ;  /* 0x03848005080085a7 */ /* 0x000ee4000800007f */
[----:B---3--:R-:W-:Y:S05]  /*ee50*/  @!P0 BRA `(.L_x_42) ;  /* 0xfffffffc00ec8947 */ /* 0x008fea000383ffff */
[----:B------:R-:W-:Y:S05]  /*ee60*/  BRA `(.L_x_41) ;  /* 0xffffff5800607947 */ /* 0x000fea000383ffff */
.L_x_59:
[----:B------:R-:W-:-:S07]  /*ee70*/  IMAD.MOV.U32 R15, RZ, RZ, -0x1 ;  /* 0xffffffffff0f7424 */ /* 0x000fce00078e00ff */
[----:B-12--5:R-:W-:Y:S05]  /*ee80*/  WARPSYNC.COLLECTIVE R15, `(.L_x_265) ;  /* 0x000000000f0c7348 */ /* 0x026fea0003c00000 */
[----:B------:R-:W-:Y:S02]  /*ee90*/  ELECT P6, UR62, PT ;  /* 0x00000000003e782f */ /* 0x000fe400038c0000 */
[----:B------:R-:W-:Y:S01]  /*eea0*/  MOV R14, UR62 ;  /* 0x0000003e000e7c02 */ /* 0x000fe20008000f00 */
[----:B-12--5:R-:W-:Y:S10]  /*eeb0*/  ENDCOLLECTIVE ;  /* 0x000000000000791b */ /* 0x026ff40003800000 */
.L_x_265:
[----:B------:R-:W-:Y:S05]  /*eec0*/  BRA `(.L_x_266) ;  /* 0xffffff6400fc7947 */ /* 0x000fea000383ffff */
.L_x_61:
[----:B-1----:R-:W-:-:S04]  /*eed0*/  IMAD.U32 R6, RZ, RZ, UR47 ;  /* 0x0000002fff067e24 */ /* 0x002fc8000f8e00ff */
[----:B------:R1:W2:Y:S03]  /*eee0*/  SYNCS.PHASECHK.TRANS64.TRYWAIT P2, [R6+URZ+0x384a0], R3 ;  /* 0x0384a003060075a7 */ /* 0x0002a6000804017f */
[----:B--2---:R-:W-:Y:S05]  /*eef0*/  @!P2 NANOSLEEP.SYNCS 0x989680 ;  /* 0x009896800000a95d */ /* 0x004fea0003900000 */
[----:B------:R-:W2:Y:S02]  /*ef00*/  @!P2 SYNCS.PHASECHK.TRANS64 P2, [R6+URZ+0x384a0], R3 ;  /* 0x0384a0030600a5a7 */ /* 0x000ea4000804007f */
[----:B--2---:R-:W-:Y:S05]  /*ef10*/  @!P2 BRA `(.L_x_61) ;  /* 0xfffffffc00eca947 */ /* 0x004fea000383ffff */
[----:B------:R-:W-:Y:S05]  /*ef20*/  BRA `(.L_x_267) ;  /* 0xffffff6800147947 */ /* 0x000fea000383ffff */
.L_x_69:
[----:B-1----:R-:W-:-:S04]  /*ef30*/  IMAD.U32 R12, RZ, RZ, UR47 ;  /* 0x0000002fff0c7e24 */ /* 0x002fc8000f8e00ff */
[----:B------:R1:W2:Y:S03]  /*ef40*/  SYNCS.PHASECHK.TRANS64.TRYWAIT P3, [R12+URZ+0x384a8], R3 ;  /* 0x0384a8030c0075a7 */ /* 0x0002a6000806017f */
[----:B--2---:R-:W-:Y:S05]  /*ef50*/  @!P3 NANOSLEEP.SYNCS 0x989680 ;  /* 0x009896800000b95d */ /* 0x004fea0003900000 */
[----:B------:R-:W2:Y:S02]  /*ef60*/  @!P3 SYNCS.PHASECHK.TRANS64 P3, [R12+URZ+0x384a8], R3 ;  /* 0x0384a8030c00b5a7 */ /* 0x000ea4000806007f */
[----:B--2---:R-:W-:Y:S05]  /*ef70*/  @!P3 BRA `(.L_x_69) ;  /* 0xfffffffc00ecb947 */ /* 0x004fea000383ffff */
[----:B------:R-:W-:Y:S05]  /*ef80*/  BRA `(.L_x_268) ;  /* 0xffffff6c00a47947 */ /* 0x000fea000383ffff */
.L_x_74:
[----:B-1----:R-:W-:-:S04]  /*ef90*/  IMAD.U32 R12, RZ, RZ, UR47 ;  /* 0x0000002fff0c7e24 */ /* 0x002fc8000f8e00ff */
[----:B------:R1:W2:Y:S03]  /*efa0*/  SYNCS.PHASECHK.TRANS64.TRYWAIT P3, [R12+URZ+0x384b0], R3 ;  /* 0x0384b0030c0075a7 */ /* 0x0002a6000806017f */
[----:B--2---:R-:W-:Y:S05]  /*efb0*/  @!P3 NANOSLEEP.SYNCS 0x989680 ;  /* 0x009896800000b95d */ /* 0x004fea0003900000 */
[----:B------:R-:W2:Y:S02]  /*efc0*/  @!P3 SYNCS.PHASECHK.TRANS64 P3, [R12+URZ+0x384b0], R3 ;  /* 0x0384b0030c00b5a7 */ /* 0x000ea4000806007f */
[----:B--2---:R-:W-:Y:S05]  /*efd0*/  @!P3 BRA `(.L_x_74) ;  /* 0xfffffffc00ecb947 */ /* 0x004fea000383ffff */
[----:B------:R-:W-:Y:S05]  /*efe0*/  BRA `(.L_x_269) ;  /* 0xffffff7400007947 */ /* 0x000fea000383ffff */
.L_x_79:
[----:B-1----:R-:W-:-:S04]  /*eff0*/  IMAD.U32 R12, RZ, RZ, UR47 ;  /* 0x0000002fff0c7e24 */ /* 0x002fc8000f8e00ff */
[----:B------:R1:W2:Y:S03]  /*f000*/  SYNCS.PHASECHK.TRANS64.TRYWAIT P3, [R12+URZ+0x384b8], R3 ;  /* 0x0384b8030c0075a7 */ /* 0x0002a6000806017f */
[----:B--2---:R-:W-:Y:S05]  /*f010*/  @!P3 NANOSLEEP.SYNCS 0x989680 ;  /* 0x009896800000b95d */ /* 0x004fea0003900000 */
[----:B------:R-:W2:Y:S02]  /*f020*/  @!P3 SYNCS.PHASECHK.TRANS64 P3, [R12+URZ+0x384b8], R3 ;  /* 0x0384b8030c00b5a7 */ /* 0x000ea4000806007f */
[----:B--2---:R-:W-:Y:S05]  /*f030*/  @!P3 BRA `(.L_x_79) ;  /* 0xfffffffc00ecb947 */ /* 0x004fea000383ffff */
[----:B------:R-:W-:Y:S05]  /*f040*/  BRA `(.L_x_270) ;  /* 0xffffff7800687947 */ /* 0x000fea000383ffff */
.L_x_84:
[----:B-1----:R-:W-:-:S04]  /*f050*/  IMAD.U32 R12, RZ, RZ, UR47 ;  /* 0x0000002fff0c7e24 */ /* 0x002fc8000f8e00ff */
[----:B------:R1:W2:Y:S03]  /*f060*/  SYNCS.PHASECHK.TRANS64.TRYWAIT P3, [R12+URZ+0x384a0], R3 ;  /* 0x0384a0030c0075a7 */ /* 0x0002a6000806017f */
[----:B--2---:R-:W-:Y:S05]  /*f070*/  @!P3 NANOSLEEP.SYNCS 0x989680 ;  /* 0x009896800000b95d */ /* 0x004fea0003900000 */
[----:B------:R-:W2:Y:S02]  /*f080*/  @!P3 SYNCS.PHASECHK.TRANS64 P3, [R12+URZ+0x384a0], R3 ;  /* 0x0384a0030c00b5a7 */ /* 0x000ea4000806007f */
[----:B--2---:R-:W-:Y:S05]  /*f090*/  @!P3 BRA `(.L_x_84) ;  /* 0xfffffffc00ecb947 */ /* 0x004fea000383ffff */
[----:B------:R-:W-:Y:S05]  /*f0a0*/  BRA `(.L_x_271) ;  /* 0xffffff7c00d87947 */ /* 0x000fea000383ffff */
.L_x_89:
[----:B-1----:R-:W-:-:S04]  /*f0b0*/  IMAD.U32 R12, RZ, RZ, UR47 ;  /* 0x0000002fff0c7e24 */ /* 0x002fc8000f8e00ff */
[----:B------:R1:W2:Y:S03]  /*f0c0*/  SYNCS.PHASECHK.TRANS64.TRYWAIT P3, [R12+URZ+0x384a8], R3 ;  /* 0x0384a8030c0075a7 */ /* 0x0002a6000806017f */
[----:B--2---:R-:W-:Y:S05]  /*f0d0*/  @!P3 NANOSLEEP.SYNCS 0x989680 ;  /* 0x009896800000b95d */ /* 0x004fea0003900000 */
[----:B------:R-:W2:Y:S02]  /*f0e0*/  @!P3 SYNCS.PHASECHK.TRANS64 P3, [R12+URZ+0x384a8], R3 ;  /* 0x0384a8030c00b5a7 */ /* 0x000ea4000806007f */
[----:B--2---:R-:W-:Y:S05]  /*f0f0*/  @!P3 BRA `(.L_x_89) ;  /* 0xfffffffc00ecb947 */ /* 0x004fea000383ffff */
[----:B------:R-:W-:Y:S05]  /*f100*/  BRA `(.L_x_272) ;  /* 0xffffff8400407947 */ /* 0x000fea000383ffff */
.L_x_94:
[----:B-1----:R-:W-:-:S04]  /*f110*/  IMAD.U32 R12, RZ, RZ, UR47 ;  /* 0x0000002fff0c7e24 */ /* 0x002fc8000f8e00ff */
[----:B------:R1:W2:Y:S03]  /*f120*/  SYNCS.PHASECHK.TRANS64.TRYWAIT P3, [R12+URZ+0x384b0], R3 ;  /* 0x0384b0030c0075a7 */ /* 0x0002a6000806017f */
[----:B--2---:R-:W-:Y:S05]  /*f130*/  @!P3 NANOSLEEP.SYNCS 0x989680 ;  /* 0x009896800000b95d */ /* 0x004fea0003900000 */
[----:B------:R-:W2:Y:S02]  /*f140*/  @!P3 SYNCS.PHASECHK.TRANS64 P3, [R12+URZ+0x384b0], R3 ;  /* 0x0384b0030c00b5a7 */ /* 0x000ea4000806007f */
[----:B--2---:R-:W-:Y:S05]  /*f150*/  @!P3 BRA `(.L_x_94) ;  /* 0xfffffffc00ecb947 */ /* 0x004fea000383ffff */
[----:B------:R-:W-:Y:S05]  /*f160*/  BRA `(.L_x_273) ;  /* 0xffffff8800a87947 */ /* 0x000fea000383ffff */
.L_x_99:
[----:B-1----:R-:W-:-:S04]  /*f170*/  IMAD.U32 R12, RZ, RZ, UR47 ;  /* 0x0000002fff0c7e24 */ /* 0x002fc8000f8e00ff */
[----:B------:R1:W2:Y:S03]  /*f180*/  SYNCS.PHASECHK.TRANS64.TRYWAIT P3, [R12+URZ+0x384b8], R3 ;  /* 0x0384b8030c0075a7 */ /* 0x0002a6000806017f */
[----:B--2---:R-:W-:Y:S05]  /*f190*/  @!P3 NANOSLEEP.SYNCS 0x989680 ;  /* 0x009896800000b95d */ /* 0x004fea0003900000 */
[----:B------:R-:W2:Y:S02]  /*f1a0*/  @!P3 SYNCS.PHASECHK.TRANS64 P3, [R12+URZ+0x384b8], R3 ;  /* 0x0384b8030c00b5a7 */ /* 0x000ea4000806007f */
[----:B--2---:R-:W-:Y:S05]  /*f1b0*/  @!P3 BRA `(.L_x_99) ;  /* 0xfffffffc00ecb947 */ /* 0x004fea000383ffff */
[----:B------:R-:W-:Y:S05]  /*f1c0*/  BRA `(.L_x_274) ;  /* 0xffffff9000107947 */ /* 0x000fea000383ffff */
.L_x_106:
[----:B--2---:R-:W-:-:S04]  /*f1d0*/  IMAD.U32 R3, RZ, RZ, UR4 ;  /* 0x00000004ff037e24 */ /* 0x004fc8000f8e00ff */
[----:B------:R2:W3:Y:S03]  /*f1e0*/  SYNCS.PHASECHK.TRANS64.TRYWAIT P0, [R3+URZ+0x38400], R0 ;  /* 0x03840000030075a7 */ /* 0x0004e6000800017f */
[----:B---3--:R-:W-:Y:S05]  /*f1f0*/  @!P0 NANOSLEEP.SYNCS 0x989680 ;  /* 0x009896800000895d */ /* 0x008fea0003900000 */
[----:B------:R-:W3:Y:S02]  /*f200*/  @!P0 SYNCS.PHASECHK.TRANS64 P0, [R3+URZ+0x38400], R0 ;  /* 0x03840000030085a7 */ /* 0x000ee4000800007f */
[----:B---3--:R-:W-:Y:S05]  /*f210*/  @!P0 BRA `(.L_x_106) ;  /* 0xfffffffc00ec8947 */ /* 0x008fea000383ffff */
[----:B------:R-:W-:Y:S05]  /*f220*/  BRA `(.L_x_275) ;  /* 0xffffff9400a07947 */ /* 0x000fea000383ffff */
.L_x_124:
[----:B-1----:R-:W-:-:S04]  /*f230*/  MOV R3, UR31 ;  /* 0x0000001f00037c02 */ /* 0x002fc80008000f00 */
[----:B------:R1:W2:Y:S03]  /*f240*/  SYNCS.PHASECHK.TRANS64.TRYWAIT P0, [R3+URZ+0x384e8], R0 ;  /* 0x0384e800030075a7 */ /* 0x0002a6000800017f */
[----:B--2---:R-:W-:Y:S05]  /*f250*/  @!P0 NANOSLEEP.SYNCS 0x989680 ;  /* 0x009896800000895d */ /* 0x004fea0003900000 */
[----:B------:R-:W2:Y:S02]  /*f260*/  @!P0 SYNCS.PHASECHK.TRANS64 P0, [R3+URZ+0x384e8], R0 ;  /* 0x0384e800030085a7 */ /* 0x000ea4000800007f */
[----:B--2---:R-:W-:Y:S05]  /*f270*/  @!P0 BRA `(.L_x_124) ;  /* 0xfffffffc00ec8947 */ /* 0x004fea000383ffff */
[----:B------:R-:W-:Y:S05]  /*f280*/  BRA `(.L_x_276) ;  /* 0xffffffa400347947 */ /* 0x000fea000383ffff */
.L_x_126:
[----:B-1----:R-:W-:-:S04]  /*f290*/  IMAD.U32 R3, RZ, RZ, UR8 ;  /* 0x00000008ff037e24 */ /* 0x002fc8000f8e00ff */
[----:B------:R1:W2:Y:S03]  /*f2a0*/  SYNCS.PHASECHK.TRANS64.TRYWAIT P0, [R3+URZ+0x38400], R0 ;  /* 0x03840000030075a7 */ /* 0x0002a6000800017f */
[----:B--2---:R-:W-:Y:S05]  /*f2b0*/  @!P0 NANOSLEEP.SYNCS 0x989680 ;  /* 0x009896800000895d */ /* 0x004fea0003900000 */
[----:B------:R-:W2:Y:S02]  /*f2c0*/  @!P0 SYNCS.PHASECHK.TRANS64 P0, [R3+URZ+0x38400], R0 ;  /* 0x03840000030085a7 */ /* 0x000ea4000800007f */
[----:B--2---:R-:W-:Y:S05]  /*f2d0*/  @!P0 BRA `(.L_x_126) ;  /* 0xfffffffc00ec8947 */ /* 0x004fea000383ffff */
[----:B------:R-:W-:Y:S05]  /*f2e0*/  BRA `(.L_x_277) ;  /* 0xffffffa400547947 */ /* 0x000fea000383ffff */
.L_x_132:
[----:B-1----:R-:W-:-:S04]  /*f2f0*/  IMAD.U32 R3, RZ, RZ, UR31 ;  /* 0x0000001fff037e24 */ /* 0x002fc8000f8e00ff */
[----:B------:R1:W3:Y:S03]  /*f300*/  SYNCS.PHASECHK.TRANS64.TRYWAIT P1, [R3+URZ+0x384c0], R0 ;  /* 0x0384c000030075a7 */ /* 0x0002e6000802017f */
[----:B---3--:R-:W-:Y:S05]  /*f310*/  @!P1 NANOSLEEP.SYNCS 0x989680 ;  /* 0x009896800000995d */ /* 0x008fea0003900000 */
[----:B------:R-:W3:Y:S02]  /*f320*/  @!P1 SYNCS.PHASECHK.TRANS64 P1, [R3+URZ+0x384c0], R0 ;  /* 0x0384c000030095a7 */ /* 0x000ee4000802007f */
[----:B---3--:R-:W-:Y:S05]  /*f330*/  @!P1 BRA `(.L_x_132) ;  /* 0xfffffffc00ec9947 */ /* 0x008fea000383ffff */
[----:B------:R-:W-:Y:S05]  /*f340*/  BRA `(.L_x_278) ;  /* 0xffffffa800047947 */ /* 0x000fea000383ffff */
.L_x_138:
[----:B-1----:R-:W-:-:S04]  /*f350*/  IMAD.U32 R3, RZ, RZ, UR31 ;  /* 0x0000001fff037e24 */ /* 0x002fc8000f8e00ff */
[----:B------:R1:W4:Y:S03]  /*f360*/  SYNCS.PHASECHK.TRANS64.TRYWAIT P1, [R3+URZ+0x384c8], R0 ;  /* 0x0384c800030075a7 */ /* 0x000326000802017f */
[----:B----4-:R-:W-:Y:S05]  /*f370*/  @!P1 NANOSLEEP.SYNCS 0x989680 ;  /* 0x009896800000995d */ /* 0x010fea0003900000 */
[----:B------:R-:W4:Y:S02]  /*f380*/  @!P1 SYNCS.PHASECHK.TRANS64 P1, [R3+URZ+0x384c8], R0 ;  /* 0x0384c800030095a7 */ /* 0x000f24000802007f */
[----:B----4-:R-:W-:Y:S05]  /*f390*/  @!P1 BRA `(.L_x_138) ;  /* 0xfffffffc00ec9947 */ /* 0x010fea000383ffff */
[----:B------:R-:W-:Y:S05]  /*f3a0*/  BRA `(.L_x_279) ;  /* 0xffffffa800547947 */ /* 0x000fea000383ffff */
.L_x_144:
[----:B-1----:R-:W-:-:S04]  /*f3b0*/  IMAD.U32 R3, RZ, RZ, UR31 ;  /* 0x0000001fff037e24 */ /* 0x002fc8000f8e00ff */
[----:B------:R1:W1:Y:S03]  /*f3c0*/  SYNCS.PHASECHK.TRANS64.TRYWAIT P1, [R3+URZ+0x384d0], R0 ;  /* 0x0384d000030075a7 */ /* 0x000266000802017f */
[----:B-1----:R-:W-:Y:S05]  /*f3d0*/  @!P1 NANOSLEEP.SYNCS 0x989680 ;  /* 0x009896800000995d */ /* 0x002fea0003900000 */
[----:B------:R-:W1:Y:S02]  /*f3e0*/  @!P1 SYNCS.PHASECHK.TRANS64 P1, [R3+URZ+0x384d0], R0 ;  /* 0x0384d000030095a7 */ /* 0x000e64000802007f */
[----:B-1----:R-:W-:Y:S05]  /*f3f0*/  @!P1 BRA `(.L_x_144) ;  /* 0xfffffffc00ec9947 */ /* 0x002fea000383ffff */
[----:B------:R-:W-:Y:S05]  /*f400*/  BRA `(.L_x_280) ;  /* 0xffffffa800b07947 */ /* 0x000fea000383ffff */
.L_x_150:
[----:B-1----:R-:W-:-:S04]  /*f410*/  IMAD.U32 R3, RZ, RZ, UR31 ;  /* 0x0000001fff037e24 */ /* 0x002fc8000f8e00ff */
[----:B------:R1:W1:Y:S03]  /*f420*/  SYNCS.PHASECHK.TRANS64.TRYWAIT P1, [R3+URZ+0x384d8], R0 ;  /* 0x0384d800030075a7 */ /* 0x000266000802017f */
[----:B-1----:R-:W-:Y:S05]  /*f430*/  @!P1 NANOSLEEP.SYNCS 0x989680 ;  /* 0x009896800000995d */ /* 0x002fea0003900000 */
[----:B------:R-:W1:Y:S02]  /*f440*/  @!P1 SYNCS.PHASECHK.TRANS64 P1, [R3+URZ+0x384d8], R0 ;  /* 0x0384d800030095a7 */ /* 0x000e64000802007f */
[----:B-1----:R-:W-:Y:S05]  /*f450*/  @!P1 BRA `(.L_x_150) ;  /* 0xfffffffc00ec9947 */ /* 0x002fea000383ffff */
[----:B------:R-:W-:Y:S05]  /*f460*/  BRA `(.L_x_281) ;  /* 0xffffffac00047947 */ /* 0x000fea000383ffff */
.L_x_156:
[----:B-1----:R-:W-:-:S04]  /*f470*/  IMAD.U32 R3, RZ, RZ, UR31 ;  /* 0x0000001fff037e24 */ /* 0x002fc8000f8e00ff */
[----:B------:R1:W3:Y:S03]  /*f480*/  SYNCS.PHASECHK.TRANS64.TRYWAIT P1, [R3+URZ+0x384c0], R2 ;  /* 0x0384c002030075a7 */ /* 0x0002e6000802017f */
[----:B---3--:R-:W-:Y:S05]  /*f490*/  @!P1 NANOSLEEP.SYNCS 0x989680 ;  /* 0x009896800000995d */ /* 0x008fea0003900000 */
[----:B------:R-:W3:Y:S02]  /*f4a0*/  @!P1 SYNCS.PHASECHK.TRANS64 P1, [R3+URZ+0x384c0], R2 ;  /* 0x0384c002030095a7 */ /* 0x000ee4000802007f */
[----:B---3--:R-:W-:Y:S05]  /*f4b0*/  @!P1 BRA `(.L_x_156) ;  /* 0xfffffffc00ec9947 */ /* 0x008fea000383ffff */
[----:B------:R-:W-:Y:S05]  /*f4c0*/  BRA `(.L_x_282) ;  /* 0xffffffac00607947 */ /* 0x000fea000383ffff */
.L_x_162:
[----:B-1-3--:R-:W-:-:S04]  /*f4d0*/  IMAD.U32 R3, RZ, RZ, UR31 ;  /* 0x0000001fff037e24 */ /* 0x00afc8000f8e00ff */
[----:B------:R1:W3:Y:S03]  /*f4e0*/  SYNCS.PHASECHK.TRANS64.TRYWAIT P1, [R3+URZ+0x384c8], R2 ;  /* 0x0384c802030075a7 */ /* 0x0002e6000802017f */
[----:B---3--:R-:W-:Y:S05]  /*f4f0*/  @!P1 NANOSLEEP.SYNCS 0x989680 ;  /* 0x009896800000995d */ /* 0x008fea0003900000 */
[----:B------:R-:W3:Y:S02]  /*f500*/  @!P1 SYNCS.PHASECHK.TRANS64 P1, [R3+URZ+0x384c8], R2 ;  /* 0x0384c802030095a7 */ /* 0x000ee4000802007f */
[----:B---3--:R-:W-:Y:S05]  /*f510*/  @!P1 BRA `(.L_x_162) ;  /* 0xfffffffc00ec9947 */ /* 0x008fea000383ffff */
[----:B------:R-:W-:Y:S05]  /*f520*/  BRA `(.L_x_283) ;  /* 0xffffffac00a87947 */ /* 0x000fea000383ffff */
.L_x_168:
[----:B-1-34-:R-:W-:-:S04]  /*f530*/  IMAD.U32 R3, RZ, RZ, UR31 ;  /* 0x0000001fff037e24 */ /* 0x01afc8000f8e00ff */
[----:B------:R1:W3:Y:S03]  /*f540*/  SYNCS.PHASECHK.TRANS64.TRYWAIT P1, [R3+URZ+0x384d0], R2 ;  /* 0x0384d002030075a7 */ /* 0x0002e6000802017f */
[----:B---3--:R-:W-:Y:S05]  /*f550*/  @!P1 NANOSLEEP.SYNCS 0x989680 ;  /* 0x009896800000995d */ /* 0x008fea0003900000 */
[----:B------:R-:W3:Y:S02]  /*f560*/  @!P1 SYNCS.PHASECHK.TRANS64 P1, [R3+URZ+0x384d0], R2 ;  /* 0x0384d002030095a7 */ /* 0x000ee4000802007f */
[----:B---3--:R-:W-:Y:S05]  /*f570*/  @!P1 BRA `(.L_x_168) ;  /* 0xfffffffc00ec9947 */ /* 0x008fea000383ffff */
[----:B------:R-:W-:Y:S05]  /*f580*/  BRA `(.L_x_284) ;  /* 0xffffffac00f47947 */ /* 0x000fea000383ffff */
.L_x_174:
[----:B-1-34-:R-:W-:-:S04]  /*f590*/  IMAD.U32 R3, RZ, RZ, UR31 ;  /* 0x0000001fff037e24 */ /* 0x01afc8000f8e00ff */
[----:B------:R1:W3:Y:S03]  /*f5a0*/  SYNCS.PHASECHK.TRANS64.TRYWAIT P1, [R3+URZ+0x384d8], R2 ;  /* 0x0384d802030075a7 */ /* 0x0002e6000802017f */
[----:B---3--:R-:W-:Y:S05]  /*f5b0*/  @!P1 NANOSLEEP.SYNCS 0x989680 ;  /* 0x009896800000995d */ /* 0x008fea0003900000 */
[----:B------:R-:W3:Y:S02]  /*f5c0*/  @!P1 SYNCS.PHASECHK.TRANS64 P1, [R3+URZ+0x384d8], R2 ;  /* 0x0384d802030095a7 */ /* 0x000ee4000802007f */
[----:B---3--:R-:W-:Y:S05]  /*f5d0*/  @!P1 BRA `(.L_x_174) ;  /* 0xfffffffc00ec9947 */ /* 0x008fea000383ffff */
[----:B------:R-:W-:Y:S05]  /*f5e0*/  BRA `(.L_x_285) ;  /* 0xffffffb000387947 */ /* 0x000fea000383ffff */
.L_x_189:
[----:B-1-34-:R-:W-:-:S04]  /*f5f0*/  IMAD.U32 R3, RZ, RZ, UR31 ;  /* 0x0000001fff037e24 */ /* 0x01afc8000f8e00ff */
[----:B------:R1:W2:Y:S03]  /*f600*/  SYNCS.PHASECHK.TRANS64.TRYWAIT P0, [R3+URZ+0x384c0], R0 ;  /* 0x0384c000030075a7 */ /* 0x0002a6000800017f */
[----:B--2---:R-:W-:Y:S05]  /*f610*/  @!P0 NANOSLEEP.SYNCS 0x989680 ;  /* 0x009896800000895d */ /* 0x004fea0003900000 */
[----:B------:R-:W2:Y:S02]  /*f620*/  @!P0 SYNCS.PHASECHK.TRANS64 P0, [R3+URZ+0x384c0], R0 ;  /* 0x0384c000030085a7 */ /* 0x000ea4000800007f */
[----:B--2---:R-:W-:Y:S05]  /*f630*/  @!P0 BRA `(.L_x_189) ;  /* 0xfffffffc00ec8947 */ /* 0x004fea000383ffff */
[----:B------:R-:W-:Y:S05]  /*f640*/  BRA `(.L_x_286) ;  /* 0xffffffb400d07947 */ /* 0x000fea000383ffff */
.L_x_191:
[----:B-1-34-:R-:W-:-:S04]  /*f650*/  IMAD.U32 R3, RZ, RZ, UR31 ;  /* 0x0000001fff037e24 */ /* 0x01afc8000f8e00ff */
[----:B------:R1:W2:Y:S03]  /*f660*/  SYNCS.PHASECHK.TRANS64.TRYWAIT P0, [R3+URZ+0x384c8], R0 ;  /* 0x0384c800030075a7 */ /* 0x0002a6000800017f */
[----:B--2---:R-:W-:Y:S05]  /*f670*/  @!P0 NANOSLEEP.SYNCS 0x989680 ;  /* 0x009896800000895d */ /* 0x004fea0003900000 */
[----:B------:R-:W2:Y:S02]  /*f680*/  @!P0 SYNCS.PHASECHK.TRANS64 P0, [R3+URZ+0x384c8], R0 ;  /* 0x0384c800030085a7 */ /* 0x000ea4000800007f */
[----:B--2---:R-:W-:Y:S05]  /*f690*/  @!P0 BRA `(.L_x_191) ;  /* 0xfffffffc00ec8947 */ /* 0x004fea000383ffff */
[----:B------:R-:W-:Y:S05]  /*f6a0*/  BRA `(.L_x_287) ;  /* 0xffffffb400c87947 */ /* 0x000fea000383ffff */
.L_x_193:
[----:B-1-34-:R-:W-:-:S04]  /*f6b0*/  MOV R3, UR31 ;  /* 0x0000001f00037c02 */ /* 0x01afc80008000f00 */
[----:B------:R1:W2:Y:S03]  /*f6c0*/  SYNCS.PHASECHK.TRANS64.TRYWAIT P0, [R3+URZ+0x384d0], R0 ;  /* 0x0384d000030075a7 */ /* 0x0002a6000800017f */
[----:B--2---:R-:W-:Y:S05]  /*f6d0*/  @!P0 NANOSLEEP.SYNCS 0x989680 ;  /* 0x009896800000895d */ /* 0x004fea0003900000 */
[----:B------:R-:W2:Y:S02]  /*f6e0*/  @!P0 SYNCS.PHASECHK.TRANS64 P0, [R3+URZ+0x384d0], R0 ;  /* 0x0384d000030085a7 */ /* 0x000ea4000800007f */
[----:B--2---:R-:W-:Y:S05]  /*f6f0*/  @!P0 BRA `(.L_x_193) ;  /* 0xfffffffc00ec8947 */ /* 0x004fea000383ffff */
[----:B------:R-:W-:Y:S05]  /*f700*/  BRA `(.L_x_288) ;  /* 0xffffffb400c07947 */ /* 0x000fea000383ffff */
.L_x_205:
[----:B------:R-:W-:Y:S01]  /*f710*/  BSSY B1, `(.L_x_289) ;  /* 0x0000006000017945 */ /* 0x000fe20003800000 */
[----:B------:R-:W-:-:S07]  /*f720*/  IMAD.MOV.U32 R15, RZ, RZ, -0x1 ;  /* 0xffffffffff0f7424 */ /* 0x000fce00078e00ff */
[----:B-----5:R-:W-:Y:S05]  /*f730*/  WARPSYNC.COLLECTIVE R15, `(.L_x_290) ;  /* 0x000000000f0c7348 */ /* 0x020fea0003c00000 */
[----:B-----5:R-:W-:Y:S02]  /*f740*/  ELECT P6, UR62, PT ;  /* 0x00000000003e782f */ /* 0x020fe400038c0000 */
[----:B------:R-:W-:Y:S01]  /*f750*/  MOV R14, UR62 ;  /* 0x0000003e000e7c02 */ /* 0x000fe20008000f00 */
[----:B------:R-:W-:Y:S10]  /*f760*/  ENDCOLLECTIVE ;  /* 0x000000000000791b */ /* 0x000ff40003800000 */
.L_x_290:
[----:B------:R-:W-:Y:S05]  /*f770*/  BSYNC B1 ;  /* 0x0000000000017941 */ /* 0x000fea0003800000 */
.L_x_289:
[----:B------:R-:W-:Y:S05]  /*f780*/  BRA `(.L_x_291) ;  /* 0xffffffc000e47947 */ /* 0x000fea000383ffff */
.L_x_208:
[----:B-1----:R1:W3:Y:S02]  /*f790*/  SYNCS.PHASECHK.TRANS64.TRYWAIT P0, [R8+URZ+0x38490], R5 ;  /* 0x03849005080075a7 */ /* 0x0022e4000800017f */
[----:B---3--:R-:W-:Y:S05]  /*f7a0*/  @!P0 NANOSLEEP.SYNCS 0x989680 ;  /* 0x009896800000895d */ /* 0x008fea0003900000 */
[----:B------:R-:W3:Y:S02]  /*f7b0*/  @!P0 SYNCS.PHASECHK.TRANS64 P0, [R8+URZ+0x38490], R5 ;  /* 0x03849005080085a7 */ /* 0x000ee4000800007f */
[----:B---3--:R-:W-:Y:S05]  /*f7c0*/  @!P0 BRA `(.L_x_208) ;  /* 0xfffffffc00f08947 */ /* 0x008fea000383ffff */
[----:B------:R-:W-:Y:S05]  /*f7d0*/  BRA `(.L_x_292) ;  /* 0xffffffc400107947 */ /* 0x000fea000383ffff */
.L_x_213:
[----:B--2---:R2:W3:Y:S02]  /*f7e0*/  SYNCS.PHASECHK.TRANS64.TRYWAIT P0, [R3+URZ+0x38400], R2 ;  /* 0x03840002030075a7 */ /* 0x0044e4000800017f */
[----:B---3--:R-:W-:Y:S05]  /*f7f0*/  @!P0 NANOSLEEP.SYNCS 0x989680 ;  /* 0x009896800000895d */ /* 0x008fea0003900000 */
[----:B------:R-:W3:Y:S02]  /*f800*/  @!P0 SYNCS.PHASECHK.TRANS64 P0, [R3+URZ+0x38400], R2 ;  /* 0x03840002030085a7 */ /* 0x000ee4000800007f */
[----:B---3--:R-:W-:Y:S05]  /*f810*/  @!P0 BRA `(.L_x_213) ;  /* 0xfffffffc00f08947 */ /* 0x008fea000383ffff */
[----:B------:R-:W-:Y:S05]  /*f820*/  BRA `(.L_x_293) ;  /* 0xffffffc800047947 */ /* 0x000fea000383ffff */
.L_x_216:
[----:B------:R-:W-:Y:S01]  /*f830*/  BSSY B1, `(.L_x_294) ;  /* 0x0000006000017945 */ /* 0x000fe20003800000 */
[----:B------:R-:W-:-:S07]  /*f840*/  IMAD.MOV.U32 R15, RZ, RZ, -0x1 ;  /* 0xffffffffff0f7424 */ /* 0x000fce00078e00ff */
[----:B-1---5:R-:W-:Y:S05]  /*f850*/  WARPSYNC.COLLECTIVE R15, `(.L_x_295) ;  /* 0x000000000f0c7348 */ /* 0x022fea0003c00000 */
[----:B------:R-:W-:Y:S02]  /*f860*/  ELECT P6, UR62, PT ;  /* 0x00000000003e782f */ /* 0x000fe400038c0000 */
[----:B------:R-:W-:Y:S01]  /*f870*/  MOV R14, UR62 ;  /* 0x0000003e000e7c02 */ /* 0x000fe20008000f00 */
[----:B-1---5:R-:W-:Y:S10]  /*f880*/  ENDCOLLECTIVE ;  /* 0x000000000000791b */ /* 0x022ff40003800000 */
.L_x_295:
[----:B------:R-:W-:Y:S05]  /*f890*/  BSYNC B1 ;  /* 0x0000000000017941 */ /* 0x000fea0003800000 */
.L_x_294:
[----:B------:R-:W-:Y:S05]  /*f8a0*/  BRA `(.L_x_296) ;  /* 0xffffffc8004c7947 */ /* 0x000fea000383ffff */
.L_x_219:
[----:B------:R-:W-:Y:S01]  /*f8b0*/  BSSY B1, `(.L_x_297) ;  /* 0x0000005000017945 */ /* 0x000fe20003800000 */
[----:B------:R-:W-:-:S07]  /*f8c0*/  IMAD.MOV.U32 R15, RZ, RZ, -0x1 ;  /* 0xffffffffff0f7424 */ /* 0x000fce00078e00ff */
[----:B-12--5:R-:W-:Y:S05]  /*f8d0*/  WARPSYNC.COLLECTIVE R15, `(.L_x_298) ;  /* 0x000000000f087348 */ /* 0x026fea0003c00000 */
[----:B------:R-:W-:Y:S01]  /*f8e0*/  NOP ;  /* 0x0000000000007918 */ /* 0x000fe20000000000 */
[----:B-12--5:R-:W-:Y:S01]  /*f8f0*/  ENDCOLLECTIVE ;  /* 0x000000000000791b */ /* 0x026fe20003800000 */
.L_x_298:
[----:B------:R-:W-:Y:S05]  /*f900*/  BSYNC B1 ;  /* 0x0000000000017941 */ /* 0x000fea0003800000 */
.L_x_297:
[----:B------:R-:W-:-:S07]  /*f910*/  IMAD.MOV.U32 R15, RZ, RZ, -0x1 ;  /* 0xffffffffff0f7424 */ /* 0x000fce00078e00ff */
[----:B------:R-:W-:Y:S05]  /*f920*/  WARPSYNC.COLLECTIVE R15, `(.L_x_299) ;  /* 0x000000000f0c7348 */ /* 0x000fea0003c00000 */
[----:B------:R-:W-:Y:S02]  /*f930*/  ELECT P6, UR62, PT ;  /* 0x00000000003e782f */ /* 0x000fe400038c0000 */
[----:B------:R-:W-:Y:S01]  /*f940*/  MOV R14, UR62 ;  /* 0x0000003e000e7c02 */ /* 0x000fe20008000f00 */
[----:B------:R-:W-:Y:S10]  /*f950*/  ENDCOLLECTIVE ;  /* 0x000000000000791b */ /* 0x000ff40003800000 */
.L_x_299:
[----:B------:R-:W-:Y:S05]  /*f960*/  BRA `(.L_x_300) ;  /* 0xffffffcc006c7947 */ /* 0x000fea000383ffff */
.L_x_222:
[----:B------:R-:W-:Y:S01]  /*f970*/  BSSY B0, `(.L_x_301) ;  /* 0x0000006000007945 */ /* 0x000fe20003800000 */
[----:B------:R-:W-:-:S07]  /*f980*/  IMAD.MOV.U32 R15, RZ, RZ, -0x1 ;  /* 0xffffffffff0f7424 */ /* 0x000fce00078e00ff */
[----:B-----5:R-:W-:Y:S05]  /*f990*/  WARPSYNC.COLLECTIVE R15, `(.L_x_302) ;  /* 0x000000000f0c7348 */ /* 0x020fea0003c00000 */
[----:B-----5:R-:W-:Y:S02]  /*f9a0*/  ELECT P6, UR62, PT ;  /* 0x00000000003e782f */ /* 0x020fe400038c0000 */
[----:B------:R-:W-:Y:S01]  /*f9b0*/  MOV R14, UR62 ;  /* 0x0000003e000e7c02 */ /* 0x000fe20008000f00 */
[----:B------:R-:W-:Y:S10]  /*f9c0*/  ENDCOLLECTIVE ;  /* 0x000000000000791b */ /* 0x000ff40003800000 */
.L_x_302:
[----:B------:R-:W-:Y:S05]  /*f9d0*/  BSYNC B0 ;  /* 0x0000000000007941 */ /* 0x000fea0003800000 */
.L_x_301:
[----:B------:R-:W-:Y:S05]  /*f9e0*/  BRA `(.L_x_303) ;  /* 0xffffffcc00bc7947 */ /* 0x000fea000383ffff */
.L_x_226:
[----:B-1----:R1:W2:Y:S02]  /*f9f0*/  SYNCS.PHASECHK.TRANS64.TRYWAIT P0, [R7+URZ], R2 ;  /* 0x00000002070075a7 */ /* 0x0022a4000800017f */
[----:B--2---:R-:W-:Y:S05]  /*fa00*/  @!P0 NANOSLEEP.SYNCS 0x989680 ;  /* 0x009896800000895d */ /* 0x004fea0003900000 */
[----:B------:R-:W2:Y:S02]  /*fa10*/  @!P0 SYNCS.PHASECHK.TRANS64 P0, [R7+URZ], R2 ;  /* 0x00000002070085a7 */ /* 0x000ea4000800007f */
[----:B--2---:R-:W-:Y:S05]  /*fa20*/  @!P0 BRA `(.L_x_226) ;  /* 0xfffffffc00f08947 */ /* 0x004fea000383ffff */
[----:B------:R-:W-:Y:S05]  /*fa30*/  BRA `(.L_x_304) ;  /* 0xffffffcc00f07947 */ /* 0x000fea000383ffff */
.L_x_244:
[----:B-1----:R1:W3:Y:S02]  /*fa40*/  SYNCS.PHASECHK.TRANS64.TRYWAIT P2, [R17+URZ+0x38440], R2 ;  /* 0x03844002110075a7 */ /* 0x0022e4000804017f */
[----:B---3--:R-:W-:Y:S05]  /*fa50*/  @!P2 NANOSLEEP.SYNCS 0x989680 ;  /* 0x009896800000a95d */ /* 0x008fea0003900000 */
[----:B------:R-:W3:Y:S02]  /*fa60*/  @!P2 SYNCS.PHASECHK.TRANS64 P2, [R17+URZ+0x38440], R2 ;  /* 0x038440021100a5a7 */ /* 0x000ee4000804007f */
[----:B---3--:R-:W-:Y:S05]  /*fa70*/  @!P2 BRA `(.L_x_244) ;  /* 0xfffffffc00f0a947 */ /* 0x008fea000383ffff */
[----:B------:R-:W-:Y:S05]  /*fa80*/  BRA `(.L_x_305) ;  /* 0xffffffec000c7947 */ /* 0x000fea000383ffff */
.L_x_250:
[----:B-1----:R1:W2:Y:S02]  /*fa90*/  SYNCS.PHASECHK.TRANS64.TRYWAIT P0, [R5+URZ+0x38440], R2 ;  /* 0x03844002050075a7 */ /* 0x0022a4000800017f */
[----:B--2---:R-:W-:Y:S05]  /*faa0*/  @!P0 NANOSLEEP.SYNCS 0x989680 ;  /* 0x009896800000895d */ /* 0x004fea0003900000 */
[----:B------:R-:W2:Y:S02]  /*fab0*/  @!P0 SYNCS.PHASECHK.TRANS64 P0, [R5+URZ+0x38440], R2 ;  /* 0x03844002050085a7 */ /* 0x000ea4000800007f */
[----:B--2---:R-:W-:Y:S05]  /*fac0*/  @!P0 BRA `(.L_x_250) ;  /* 0xfffffffc00f08947 */ /* 0x004fea000383ffff */
[----:B------:R-:W-:Y:S05]  /*fad0*/  BRA `(.L_x_306) ;  /* 0xffffffec00747947 */ /* 0x000fea000383ffff */
.L_x_252:
[----:B-1----:R1:W2:Y:S02]  /*fae0*/  SYNCS.PHASECHK.TRANS64.TRYWAIT P0, [R7+URZ+0x38440], R0 ;  /* 0x03844000070075a7 */ /* 0x0022a4000800017f */
[----:B--2---:R-:W-:Y:S05]  /*faf0*/  @!P0 NANOSLEEP.SYNCS 0x989680 ;  /* 0x009896800000895d */ /* 0x004fea0003900000 */
[----:B------:R-:W2:Y:S02]  /*fb00*/  @!P0 SYNCS.PHASECHK.TRANS64 P0, [R7+URZ+0x38440], R0 ;  /* 0x03844000070085a7 */ /* 0x000ea4000800007f */
[----:B--2---:R-:W-:Y:S05]  /*fb10*/  @!P0 BRA `(.L_x_252) ;  /* 0xfffffffc00f08947 */ /* 0x004fea000383ffff */
[----:B------:R-:W-:Y:S05]  /*fb20*/  BRA `(.L_x_307) ;  /* 0xffffffec008c7947 */ /* 0x000fea000383ffff */
.L_x_254:
[----:B-1----:R1:W2:Y:S02]  /*fb30*/  SYNCS.PHASECHK.TRANS64.TRYWAIT P0, [R7+URZ+0x38440], R0 ;  /* 0x03844000070075a7 */ /* 0x0022a4000800017f */
[----:B--2---:R-:W-:Y:S05]  /*fb40*/  @!P0 NANOSLEEP.SYNCS 0x989680 ;  /* 0x009896800000895d */ /* 0x004fea0003900000 */
[----:B------:R-:W2:Y:S02]  /*fb50*/  @!P0 SYNCS.PHASECHK.TRANS64 P0, [R7+URZ+0x38440], R0 ;  /* 0x03844000070085a7 */ /* 0x000ea4000800007f */
[----:B--2---:R-:W-:Y:S05]  /*fb60*/  @!P0 BRA `(.L_x_254) ;  /* 0xfffffffc00f08947 */ /* 0x004fea000383ffff */
[----:B------:R-:W-:Y:S05]  /*fb70*/  BRA `(.L_x_308) ;  /* 0xffffffec00a47947 */ /* 0x000fea000383ffff */
.L_x_256:
[----:B-1----:R1:W2:Y:S02]  /*fb80*/  SYNCS.PHASECHK.TRANS64.TRYWAIT P0, [R7+URZ+0x38440], R0 ;  /* 0x03844000070075a7 */ /* 0x0022a4000800017f */
[----:B--2---:R-:W-:Y:S05]  /*fb90*/  @!P0 NANOSLEEP.SYNCS 0x989680 ;  /* 0x009896800000895d */ /* 0x004fea0003900000 */
[----:B------:R-:W2:Y:S02]  /*fba0*/  @!P0 SYNCS.PHASECHK.TRANS64 P0, [R7+URZ+0x38440], R0 ;  /* 0x03844000070085a7 */ /* 0x000ea4000800007f */
[----:B--2---:R-:W-:Y:S05]  /*fbb0*/  @!P0 BRA `(.L_x_256) ;  /* 0xfffffffc00f08947 */ /* 0x004fea000383ffff */
[----:B------:R-:W-:Y:S05]  /*fbc0*/  BRA `(.L_x_309) ;  /* 0xffffffec00bc7947 */ /* 0x000fea000383ffff */
.L_x_258:
[----:B-1----:R1:W2:Y:S02]  /*fbd0*/  SYNCS.PHASECHK.TRANS64.TRYWAIT P0, [R7+URZ+0x38440], R0 ;  /* 0x03844000070075a7 */ /* 0x0022a4000800017f */
[----:B--2---:R-:W-:Y:S05]  /*fbe0*/  @!P0 NANOSLEEP.SYNCS 0x989680 ;  /* 0x009896800000895d */ /* 0x004fea0003900000 */
[----:B------:R-:W2:Y:S02]  /*fbf0*/  @!P0 SYNCS.PHASECHK.TRANS64 P0, [R7+URZ+0x38440], R0 ;  /* 0x03844000070085a7 */ /* 0x000ea4000800007f */
[----:B--2---:R-:W-:Y:S05]  /*fc00*/  @!P0 BRA `(.L_x_258) ;  /* 0xfffffffc00f08947 */ /* 0x004fea000383ffff */
[----:B------:R-:W-:Y:S05]  /*fc10*/  BRA `(.L_x_310) ;  /* 0xffffffec00d47947 */ /* 0x000fea000383ffff */
.L_x_260:
[----:B-1----:R1:W2:Y:S02]  /*fc20*/  SYNCS.PHASECHK.TRANS64.TRYWAIT P0, [R7+URZ+0x38440], R0 ;  /* 0x03844000070075a7 */ /* 0x0022a4000800017f */
[----:B--2---:R-:W-:Y:S05]  /*fc30*/  @!P0 NANOSLEEP.SYNCS 0x989680 ;  /* 0x009896800000895d */ /* 0x004fea0003900000 */
[----:B------:R-:W2:Y:S02]  /*fc40*/  @!P0 SYNCS.PHASECHK.TRANS64 P0, [R7+URZ+0x38440], R0 ;  /* 0x03844000070085a7 */ /* 0x000ea4000800007f */
[----:B--2---:R-:W-:Y:S05]  /*fc50*/  @!P0 BRA `(.L_x_260) ;  /* 0xfffffffc00f08947 */ /* 0x004fea000383ffff */
[----:B------:R-:W-:Y:S05]  /*fc60*/  BRA `(.L_x_311) ;  /* 0xffffffec00ec7947 */ /* 0x000fea000383ffff */
.L_x_262:
[----:B-1----:R1:W2:Y:S02]  /*fc70*/  SYNCS.PHASECHK.TRANS64.TRYWAIT P0, [R7+URZ+0x38440], R0 ;  /* 0x03844000070075a7 */ /* 0x0022a4000800017f */
[----:B--2---:R-:W-:Y:S05]  /*fc80*/  @!P0 NANOSLEEP.SYNCS 0x989680 ;  /* 0x009896800000895d */ /* 0x004fea0003900000 */
[----:B------:R-:W2:Y:S02]  /*fc90*/  @!P0 SYNCS.PHASECHK.TRANS64 P0, [R7+URZ+0x38440], R0 ;  /* 0x03844000070085a7 */ /* 0x000ea4000800007f */
[----:B--2---:R-:W-:Y:S05]  /*fca0*/  @!P0 BRA `(.L_x_262) ;  /* 0xfffffffc00f08947 */ /* 0x004fea000383ffff */
[----:B------:R-:W-:Y:S05]  /*fcb0*/  BRA `(.L_x_312) ;  /* 0xfffffff000047947 */ /* 0x000fea000383ffff */
        .weak           $__internal_0_$__cuda_sm20_div_u64
        .type           $__internal_0_$__cuda_sm20_div_u64,@function
        .size           $__internal_0_$__cuda_sm20_div_u64,(.L_x_241 - $__internal_0_$__cuda_sm20_div_u64)
$__internal_0_$__cuda_sm20_div_u64:
[----:B------:R-:W1:Y:S08]  /*fcc0*/  I2F.U64.RP R0, R24 ;  /* 0x0000001800007312 */ /* 0x000e700000309000 */
[----:B-1----:R-:W1:Y:S02]  /*fcd0*/  MUFU.RCP R0, R0 ;  /* 0x0000000000007308 */ /* 0x002e640000001000 */
[----:B-1----:R-:W-:-:S06]  /*fce0*/  VIADD R2, R0, 0x1ffffffe ;  /* 0x1ffffffe00027836 */ /* 0x002fcc0000000000 */
[----:B------:R-:W1:Y:S02]  /*fcf0*/  F2I.U64.TRUNC R2, R2 ;  /* 0x0000000200027311 */ /* 0x000e64000020d800 */
[----:B-1----:R-:W-:-:S04]  /*fd00*/  IMAD.WIDE.U32 R16, R2, R24, RZ ;  /* 0x0000001802107225 */ /* 0x002fc800078e00ff */
[C---:B------:R-:W-:Y:S01]  /*fd10*/  IMAD R15, R2.reuse, R25, R17 ;  /* 0x00000019020f7224 */ /* 0x040fe200078e0211 */
[----:B------:R-:W-:Y:S01]  /*fd20*/  IADD3 R27, P1, RZ, -R16, RZ ;  /* 0x80000010ff1b7210 */ /* 0x000fe20007f3e0ff */
[----:B------:R-:W-:Y:S02]  /*fd30*/  IMAD.MOV.U32 R17, RZ, RZ, R2 ;  /* 0x000000ffff117224 */ /* 0x000fe400078e0002 */
[----:B------:R-:W-:Y:S02]  /*fd40*/  IMAD R15, R3, R24, R15 ;  /* 0x00000018030f7224 */ /* 0x000fe400078e020f */
[----:B------:R-:W-:-:S04]  /*fd50*/  IMAD.HI.U32 R16, R2, R27, RZ ;  /* 0x0000001b02107227 */ /* 0x000fc800078e00ff */
[----:B------:R-:W-:-:S04]  /*fd60*/  IMAD.X R15, RZ, RZ, ~R15, P1 ;  /* 0x000000ffff0f7224 */ /* 0x000fc800008e0e0f */
[----:B------:R-:W-:-:S04]  /*fd70*/  IMAD.WIDE.U32 R16, P1, R2, R15, R16 ;  /* 0x0000000f02107225 */ /* 0x000fc80007820010 */
[C---:B------:R-:W-:Y:S02]  /*fd80*/  IMAD R29, R3.reuse, R15, RZ ;  /* 0x0000000f031d7224 */ /* 0x040fe400078e02ff */
[----:B------:R-:W-:-:S04]  /*fd90*/  IMAD.HI.U32 R16, P2, R3, R27, R16 ;  /* 0x0000001b03107227 */ /* 0x000fc80007840010 */
[----:B------:R-:W-:Y:S01]  /*fda0*/  IMAD.HI.U32 R15, R3, R15, RZ ;  /* 0x0000000f030f7227 */ /* 0x000fe200078e00ff */
[----:B------:R-:W-:-:S03]  /*fdb0*/  IADD3 R17, P3, R29, R16, RZ ;  /* 0x000000101d117210 */ /* 0x000fc60007f7e0ff */
[----:B------:R-:W-:Y:S02]  /*fdc0*/  IMAD.X R0, R15, 0x1, R3, P1 ;  /* 0x000000010f007824 */ /* 0x000fe400008e0603 */
[----:B------:R-:W-:-:S03]  /*fdd0*/  IMAD.WIDE.U32 R2, R17, R24, RZ ;  /* 0x0000001811027225 */ /* 0x000fc600078e00ff */
[----:B------:R-:W-:Y:S01]  /*fde0*/  IADD3.X R15, RZ, RZ, R0, P3, P2 ;  /* 0x000000ffff0f7210 */ /* 0x000fe20001fe4400 */
[----:B------:R-:W-:Y:S01]  /*fdf0*/  IMAD R0, R17, R25, R3 ;  /* 0x0000001911007224 */ /* 0x000fe200078e0203 */
[----:B------:R-:W-:-:S03]  /*fe00*/  IADD3 R3, P1, RZ, -R2, RZ ;  /* 0x80000002ff037210 */ /* 0x000fc60007f3e0ff */
[----:B------:R-:W-:Y:S02]  /*fe10*/  IMAD R0, R15, R24, R0 ;  /* 0x000000180f007224 */ /* 0x000fe400078e0200 */
[----:B------:R-:W-:-:S04]  /*fe20*/  IMAD.HI.U32 R16, R17, R3, RZ ;  /* 0x0000000311107227 */ /* 0x000fc800078e00ff */
[----:B------:R-:W-:-:S04]  /*fe30*/  IMAD.X R0, RZ, RZ, ~R0, P1 ;  /* 0x000000ffff007224 */ /* 0x000fc800008e0e00 */
[----:B------:R-:W-:-:S04]  /*fe40*/  IMAD.WIDE.U32 R16, P1, R17, R0, R16 ;  /* 0x0000000011107225 */ /* 0x000fc80007820010 */
[C---:B------:R-:W-:Y:S02]  /*fe50*/  IMAD R2, R15.reuse, R0, RZ ;  /* 0x000000000f027224 */ /* 0x040fe400078e02ff */
[----:B------:R-:W-:Y:S01]  /*fe60*/  IMAD.HI.U32 R17, P2, R15, R3, R16 ;  /* 0x000000030f117227 */ /* 0x000fe20007840010 */
[----:B------:R-:W-:-:S03]  /*fe70*/  MOV R3, RZ ;  /* 0x000000ff00037202 */ /* 0x000fc60000000f00 */
[----:B------:R-:W-:Y:S01]  /*fe80*/  IMAD.HI.U32 R0, R15, R0, RZ ;  /* 0x000000000f007227 */ /* 0x000fe200078e00ff */
[----:B------:R-:W-:-:S03]  /*fe90*/  IADD3 R17, P3, R2, R17, RZ ;  /* 0x0000001102117210 */ /* 0x000fc60007f7e0ff */
[----:B------:R-:W-:Y:S02]  /*fea0*/  IMAD.X R15, R0, 0x1, R15, P1 ;  /* 0x00000001000f7824 */ /* 0x000fe400008e060f */
[----:B------:R-:W-:-:S03]  /*feb0*/  IMAD.HI.U32 R2, R17, UR14, RZ ;  /* 0x0000000e11027c27 */ /* 0x000fc6000f8e00ff */
[----:B------:R-:W-:Y:S01]  /*fec0*/  IADD3.X R15, RZ, RZ, R15, P3, P2 ;  /* 0x000000ffff0f7210 */ /* 0x000fe20001fe440f */
[----:B------:R-:W-:-:S04]  /*fed0*/  IMAD.WIDE.U32 R2, R17, UR22, R2 ;  /* 0x0000001611027c25 */ /* 0x000fc8000f8e0002 */
[C---:B------:R-:W-:Y:S02]  /*fee0*/  IMAD R17, R15.reuse, UR22, RZ ;  /* 0x000000160f117c24 */ /* 0x040fe4000f8e02ff */
[----:B------:R-:W-:-:S04]  /*fef0*/  IMAD.HI.U32 R2, P1, R15, UR14, R2 ;  /* 0x0000000e0f027c27 */ /* 0x000fc8000f820002 */
[----:B------:R-:W-:Y:S01]  /*ff00*/  IMAD.HI.U32 R0, R15, UR22, RZ ;  /* 0x000000160f007c27 */ /* 0x000fe2000f8e00ff */
[----:B------:R-:W-:-:S03]  /*ff10*/  IADD3 R15, P2, R17, R2, RZ ;  /* 0x00000002110f7210 */ /* 0x000fc60007f5e0ff */
[----:B------:R-:W-:Y:S02]  /*ff20*/  IMAD.X R0, RZ, RZ, R0, P1 ;  /* 0x000000ffff007224 */ /* 0x000fe400008e0600 */
[----:B------:R-:W-:-:S04]  /*ff30*/  IMAD.WIDE.U32 R2, R15, R24, RZ ;  /* 0x000000180f027225 */ /* 0x000fc800078e00ff */
[----:B------:R-:W-:Y:S01]  /*ff40*/  IMAD.X R0, RZ, RZ, R0, P2 ;  /* 0x000000ffff007224 */ /* 0x000fe200010e0600 */
[----:B------:R-:W-:Y:S01]  /*ff50*/  IADD3 R17, P2, -R2, UR14, RZ ;  /* 0x0000000e02117c10 */ /* 0x000fe2000ff5e1ff */
[----:B------:R-:W-:-:S03]  /*ff60*/  IMAD R3, R15, R25, R3 ;  /* 0x000000190f037224 */ /* 0x000fc600078e0203 */
[-C--:B------:R-:W-:Y:S01]  /*ff70*/  ISETP.GE.U32.AND P1, PT, R17, R24.reuse, PT ;  /* 0x000000181100720c */ /* 0x080fe20003f26070 */
[----:B------:R-:W-:-:S05]  /*ff80*/  IMAD R0, R0, R24, R3 ;  /* 0x0000001800007224 */ /* 0x000fca00078e0203 */
[----:B------:R-:W-:Y:S01]  /*ff90*/  IADD3.X R16, ~R0, UR22, RZ, P2, !PT ;  /* 0x0000001600107c10 */ /* 0x000fe200097fe5ff */
[----:B------:R-:W-:Y:S01]  /*ffa0*/  VIADD R0, R15, 0x1 ;  /* 0x000000010f007836 */ /* 0x000fe20000000000 */
[----:B------:R-:W-:Y:S02]  /*ffb0*/  IADD3 R2, P2, -R24, R17, RZ ;  /* 0x0000001118027210 */ /* 0x000fe40007f5e1ff */
[----:B------:R-:W-:-:S03]  /*ffc0*/  ISETP.GE.U32.AND.EX P1, PT, R16, R25, PT, P1 ;  /* 0x000000191000720c */ /* 0x000fc60003f26110 */
[----:B------:R-:W-:Y:S01]  /*ffd0*/  IMAD.X R3, R16, 0x1, ~R25, P2 ;  /* 0x0000000110037824 */ /* 0x000fe200010e0e19 */
[----:B------:R-:W-:Y:S02]  /*ffe0*/  SEL R2, R2, R17, P1 ;  /* 0x0000001102027207 */ /* 0x000fe40000800000 */
[----:B------:R-:W-:Y:S02]  /*fff0*/  SEL R15, R0, R15, P1 ;  /* 0x0000000f000f7207 */ /* 0x000fe40000800000 */
[----:B------:R-:W-:Y:S02]  /*10000*/  SEL R3, R3, R16, P1 ;  /* 0x0000001003037207 */ /* 0x000fe40000800000 */
[----:B------:R-:W-:Y:S01]  /*10010*/  ISETP.GE.U32.AND P1, PT, R2, R24, PT ;  /* 0x000000180200720c */ /* 0x000fe20003f26070 */
[----:B------:R-:W-:Y:S01]  /*10020*/  VIADD R0, R15, 0x1 ;  /* 0x000000010f007836 */ /* 0x000fe20000000000 */
[----:B------:R-:W-:Y:S01]  /*10030*/  ISETP.NE.U32.AND P2, PT, R24, RZ, PT ;  /* 0x000000ff1800720c */ /* 0x000fe20003f45070 */
[----:B------:R-:W-:Y:S01]  /*10040*/  IMAD.MOV.U32 R2, RZ, RZ, R12 ;  /* 0x000000ffff027224 */ /* 0x000fe200078e000c */
[----:B------:R-:W-:Y:S01]  /*10050*/  ISETP.GE.U32.AND.EX P1, PT, R3, R25, PT, P1 ;  /* 0x000000190300720c */ /* 0x000fe20003f26110 */
[----:B------:R-:W-:Y:S01]  /*10060*/  IMAD.MOV.U32 R3, RZ, RZ, 0x0 ;  /* 0x00000000ff037424 */ /* 0x000fe200078e00ff */
[----:B------:R-:W-:-:S02]  /*10070*/  ISETP.NE.AND.EX P2, PT, R25, RZ, PT, P2 ;  /* 0x000000ff1900720c */ /* 0x000fc40003f45320 */
[----:B------:R-:W-:-:S04]  /*10080*/  SEL R0, R0, R15, P1 ;  /* 0x0000000f00007207 */ /* 0x000fc80000800000 */
[----:B------:R-:W-:Y:S01]  /*10090*/  SEL R0, R0, 0xffffffff, P2 ;  /* 0xffffffff00007807 */ /* 0x000fe20001000000 */
[----:B------:R-:W-:Y:S06]  /*100a0*/  RET.REL.NODEC R2 `(_ZN7cutlass13device_kernelINS_4gemm6kernel13GemmUniversalINS1_17GroupProblemShapeIN4cute5tupleIJiiiEEEEENS1_10collective13CollectiveMmaINS1_39MainloopSm90ArrayTmaGmmaWarpSpecializedILi2ENS6_IJNS5_1CILi2EEENSC_ILi1EEESE_EEENS1_43KernelPtrArrayTmaWarpSpecializedCooperativeEEENS6_IJNSC_ILi256EEENSC_ILi128EEESJ_EEENS_10bfloat16_tEPNS6_IJlSE_NSC_ILi0EEEEEESL_SO_NS5_8TiledMMAINS5_8MMA_AtomIJNS5_4SM904GMMA28MMA_64x128x16_F32BF16BF16_SSILNSS_5MajorE0ELSU_0ELNSS_7ScaleInE1ELSV_1EEEEEENS5_6LayoutISF_NS6_IJSE_SM_SM_EEEEENS6_IJNS5_10UnderscoreES11_S11_EEEEENS5_13SM90_TMA_LOADENS5_14ComposedLayoutINS5_7SwizzleILi3ELi4ELi3EEENS5_18smem_ptr_flag_bitsILi16EEENSY_INS6_IJNSC_ILi8EEENSC_ILi64EEEEEENS6_IJS1B_SE_EEEEEEEvNS5_8identityENS5_23SM90_TMA_LOAD_MULTICASTES1F_vS1G_EENS_8epilogue10collective18CollectiveEpilogueINS1J_30Sm90PtrArrayTmaWarpSpecializedILi4ELi2ELi16ELb1ELb0ELi2EEEJSK_NS6_IJSJ_NSC_ILi32EEEEEENS_6half_tEPNS6_IJSE_lSM_EEES1Q_S1S_NS1J_6fusion15FusionCallbacksIS1N_NS1T_17LinearCombinationIS1Q_fS1Q_fLNS_15FloatRoundStyleE2EEESK_S1P_JEEES14_NS15_IS17_S19_NSY_INS6_IJS1B_S1A_EEENS6_IJSE_S1B_EEEEEEENS5_17SM75_U16x8_LDSM_TENS5_14SM90_TMA_STOREES22_NS5_17SM90_U16x8_STSM_TENS5_9Copy_AtomIJNS5_17SM90_U32x4_STSM_NES1Q_EEEvEEEvvEEEEvNT_6ParamsE) ;  /* 0xfffffefc02d47950 */ /* 0x000fec0003c3ffff */
.L_x_241:
[----:B------:R-:W-:Y:S01]  /*100b0*/  UMOV UR24, UR32 ;  /* 0x0000002000187c82 */ /* 0x000fe20008000000 */
[----:B------:R-:W-:Y:S02]  /*100c0*/  UMOV UR25, UR35 ;  /* 0x0000002300197c82 */ /* 0x000fe40008000000 */
[----:B------:R-:W1:Y:S08]  /*100d0*/  I2F.U64.RP R13, UR24 ;  /* 0x00000018000d7d12 */ /* 0x000e700008309000 */
[----:B-1----:R-:W1:Y:S02]  /*100e0*/  MUFU.RCP R13, R13 ;  /* 0x0000000d000d7308 */ /* 0x002e640000001000 */
[----:B-1----:R-:W-:-:S06]  /*100f0*/  VIADD R2, R13, 0x1ffffffe ;  /* 0x1ffffffe0d027836 */ /* 0x002fcc0000000000 */
[----:B------:R-:W1:Y:S02]  /*10100*/  F2I.U64.TRUNC R2, R2 ;  /* 0x0000000200027311 */ /* 0x000e64000020d800 */
[----:B-1----:R-:W-:Y:S01]  /*10110*/  R2UR UR24, R2 ;  /* 0x00000000021872ca */ /* 0x002fe200000e0000 */
[----:B------:R-:W-:Y:S01]  /*10120*/  IMAD.MOV.U32 R2, RZ, RZ, R12 ;  /* 0x000000ffff027224 */ /* 0x000fe200078e000c */
[----:B------:R-:W-:Y:S01]  /*10130*/  R2UR UR25, R3 ;  /* 0x00000000031972ca */ /* 0x000fe200000e0000 */
[----:B------:R-:W-:-:S10]  /*10140*/  IMAD.MOV.U32 R3, RZ, RZ, 0x0 ;  /* 0x00000000ff037424 */ /* 0x000fd400078e00ff */
[----:B------:R-:W-:-:S04]  /*10150*/  UIMAD.WIDE.U32 UR26, UR24, UR32, URZ ;  /* 0x00000020181a72a5 */ /* 0x000fc8000f8e003f */
[----:B------:R-:W-:Y:S02]  /*10160*/  UIMAD UR27, UR24, UR35, UR27 ;  /* 0x00000023181b72a4 */ /* 0x000fe4000f8e021b */
[----:B------:R-:W-:Y:S02]  /*10170*/  UIADD3 UR36, UP1, URZ, -UR26, URZ ;  /* 0x8000001a3f247290 */ /* 0x000fe4000ff3e03f */
[----:B------:R-:W-:Y:S02]  /*10180*/  UIMAD UR28, UR25, UR32, UR27 ;  /* 0x00000020191c72a4 */ /* 0x000fe4000f8e021b */
[----:B------:R-:W-:Y:S02]  /*10190*/  UIMAD.WIDE.U32 UR26, UR24, UR36, URZ ;  /* 0x00000024181a72a5 */ /* 0x000fe4000f8e003f */
[----:B------:R-:W-:-:S05]  /*101a0*/  UIADD3.X UR37, URZ, ~UR28, URZ, UP1, !UPT ;  /* 0x8000001c3f257290 */ /* 0x000fca0008ffe43f */
[----:B------:R-:W-:Y:S01]  /*101b0*/  UMOV UR26, UR27 ;  /* 0x0000001b001a7c82 */ /* 0x000fe20008000000 */
[----:B------:R-:W-:Y:S02]  /*101c0*/  UMOV UR27, UR24 ;  /* 0x00000018001b7c82 */ /* 0x000fe40008000000 */
[----:B------:R-:W-:Y:S02]  /*101d0*/  UIMAD.WIDE.U32 UR28, UP1, UR24, UR37, UR26 ;  /* 0x00000025181c72a5 */ /* 0x000fe4000f82001a */
[----:B------:R-:W-:Y:S02]  /*101e0*/  UIMAD.WIDE.U32 UR26, UR25, UR37, URZ ;  /* 0x00000025191a72a5 */ /* 0x000fe4000f8e003f */
[----:B------:R-:W-:Y:S02]  /*101f0*/  UIMAD.WIDE.U32 UR28, UP2, UR25, UR36, UR28 ;  /* 0x00000024191c72a5 */ /* 0x000fe4000f84001c */
[----:B------:R-:W-:Y:S02]  /*10200*/  UIMAD UR37, UR25, UR37, URZ ;  /* 0x00000025192572a4 */ /* 0x000fe4000f8e023f */
[----:B------:R-:W-:-:S02]  /*10210*/  UIADD3.X UR26, UR27, UR25, URZ, UP1, !UPT ;  /* 0x000000191b1a7290 */ /* 0x000fc40008ffe43f */
[----:B------:R-:W-:-:S04]  /*10220*/  UIADD3 UR29, UP4, UR37, UR29, URZ ;  /* 0x0000001d251d7290 */ /* 0x000fc8000ff9e03f */
[----:B------:R-:W-:Y:S02]  /*10230*/  UIMAD.WIDE.U32 UR24, UR29, UR32, URZ ;  /* 0x000000201d1872a5 */ /* 0x000fe4000f8e003f */
[----:B------:R-:W-:Y:S02]  /*10240*/  UIADD3.X UR36, URZ, URZ, UR26, UP4, UP2 ;  /* 0x0000003f3f247290 */ /* 0x000fe4000a7e441a */
[----:B------:R-:W-:Y:S02]  /*10250*/  UIMAD UR25, UR29, UR35, UR25 ;  /* 0x000000231d1972a4 */ /* 0x000fe4000f8e0219 */
[----:B------:R-:W-:Y:S02]  /*10260*/  UIADD3 UR37, UP1, URZ, -UR24, URZ ;  /* 0x800000183f257290 */ /* 0x000fe4000ff3e03f */
[----:B------:R-:W-:Y:S02]  /*10270*/  UIMAD UR26, UR36, UR32, UR25 ;  /* 0x00000020241a72a4 */ /* 0x000fe4000f8e0219 */
[----:B------:R-:W-:-:S02]  /*10280*/  UIMAD.WIDE.U32 UR24, UR29, UR37, URZ ;  /* 0x000000251d1872a5 */ /* 0x000fc4000f8e003f */
[----:B------:R-:W-:-:S05]  /*10290*/  UIADD3.X UR38, URZ, ~UR26, URZ, UP1, !UPT ;  /* 0x8000001a3f267290 */ /* 0x000fca0008ffe43f */
[----:B------:R-:W-:Y:S01]  /*102a0*/  UMOV UR28, UR25 ;  /* 0x00000019001c7c82 */ /* 0x000fe20008000000 */
[----:B------:R-:W-:Y:S02]  /*102b0*/  UIMAD.WIDE.U32 UR24, UR36, UR38, URZ ;  /* 0x00000026241872a5 */ /* 0x000fe4000f8e003f */
[----:B------:R-:W-:Y:S02]  /*102c0*/  UIMAD.WIDE.U32 UR26, UP1, UR29, UR38, UR28 ;  /* 0x000000261d1a72a5 */ /* 0x000fe4000f82001c */
[----:B------:R-:W-:Y:S02]  /*102d0*/  UIMAD UR28, UR36, UR38, URZ ;  /* 0x00000026241c72a4 */ /* 0x000fe4000f8e023f */
[----:B------:R-:W-:Y:S02]  /*102e0*/  UIMAD.WIDE.U32 UR26, UP2, UR36, UR37, UR26 ;  /* 0x00000025241a72a5 */ /* 0x000fe4000f84001a */
[----:B------:R-:W-:Y:S02]  /*102f0*/  UIADD3.X UR36, UR25, UR36, URZ, UP1, !UPT ;  /* 0x0000002419247290 */ /* 0x000fe40008ffe43f */
[----:B------:R-:W-:Y:S01]  /*10300*/  UIADD3 UR28, UP4, UR28, UR27, URZ ;  /* 0x0000001b1c1c7290 */ /* 0x000fe2000ff9e03f */
[----:B------:R-:W-:-:S03]  /*10310*/  UMOV UR25, URZ ;  /* 0x0000003f00197c82 */ /* 0x000fc60008000000 */
[----:B------:R-:W-:Y:S02]  /*10320*/  UIMAD.WIDE.U32 UR26, UR28, UR33, URZ ;  /* 0x000000211c1a72a5 */ /* 0x000fe4000f8e003f */
[----:B------:R-:W-:-:S05]  /*10330*/  UIADD3.X UR36, URZ, URZ, UR36, UP4, UP2 ;  /* 0x0000003f3f247290 */ /* 0x000fca000a7e4424 */
[----:B------:R-:W-:Y:S01]  /*10340*/  UMOV UR24, UR27 ;  /* 0x0000001b00187c82 */ /* 0x000fe20008000000 */
[----:B------:R-:W-:Y:S02]  /*10350*/  UIMAD.WIDE.U32 UR26, UR36, UR34, URZ ;  /* 0x00000022241a72a5 */ /* 0x000fe4000f8e003f */
[----:B------:R-:W-:Y:S02]  /*10360*/  UIMAD.WIDE.U32 UR24, UR28, UR34, UR24 ;  /* 0x000000221c1872a5 */ /* 0x000fe4000f8e0018 */
[----:B------:R-:W-:Y:S02]  /*10370*/  UIMAD UR28, UR36, UR34, URZ ;  /* 0x00000022241c72a4 */ /* 0x000fe4000f8e023f */
[----:B------:R-:W-:-:S04]  /*10380*/  UIMAD.WIDE.U32 UR24, UP1, UR36, UR33, UR24 ;  /* 0x00000021241872a5 */ /* 0x000fc8000f820018 */
[----:B------:R-:W-:Y:S02]  /*10390*/  UIADD3 UR28, UP2, UR28, UR25, URZ ;  /* 0x000000191c1c7290 */ /* 0x000fe4000ff5e03f */
[----:B------:R-:W-:Y:S02]  /*103a0*/  UIADD3.X UR26, UR27, URZ, URZ, UP1, !UPT ;  /* 0x0000003f1b1a7290 */ /* 0x000fe40008ffe43f */
[----:B------:R-:W-:Y:S02]  /*103b0*/  UIMAD.WIDE.U32 UR24, UR28, UR32, URZ ;  /* 0x000000201c1872a5 */ /* 0x000fe4000f8e003f */
[----:B------:R-:W-:Y:S02]  /*103c0*/  UIADD3.X UR26, URZ, UR26, URZ, UP2, !UPT ;  /* 0x0000001a3f1a7290 */ /* 0x000fe400097fe43f */
[----:B------:R-:W-:Y:S02]  /*103d0*/  UIMAD UR25, UR28, UR35, UR25 ;  /* 0x000000231c1972a4 */ /* 0x000fe4000f8e0219 */
[----:B------:R-:W-:-:S02]  /*103e0*/  UIADD3 UR27, UP2, -UR24, UR33, URZ ;  /* 0x00000021181b7290 */ /* 0x000fc4000ff5e13f */
[----:B------:R-:W-:Y:S02]  /*103f0*/  UIMAD UR25, UR26, UR32, UR25 ;  /* 0x000000201a1972a4 */ /* 0x000fe4000f8e0219 */
[----:B------:R-:W-:Y:S02]  /*10400*/  UISETP.GE.U32.AND UP1, UPT, UR27, UR32, UPT ;  /* 0x000000201b00728c */ /* 0x000fe4000bf26070 */
[----:B------:R-:W-:Y:S02]  /*10410*/  UIADD3.X UR34, ~UR25, UR34, URZ, UP2, !UPT ;  /* 0x0000002219227290 */ /* 0x000fe400097fe53f */
[----:B------:R-:W-:Y:S02]  /*10420*/  UIADD3 UR25, UP2, -UR32, UR27, URZ ;  /* 0x0000001b20197290 */ /* 0x000fe4000ff5e13f */
[----:B------:R-:W-:Y:S02]  /*10430*/  UISETP.GE.U32.AND.EX UP1, UPT, UR34, UR35, UPT, UP1 ;  /* 0x000000232200728c */ /* 0x000fe4000bf26110 */
[----:B------:R-:W-:-:S02]  /*10440*/  UIADD3 UR24, UR28, 0x1, URZ ;  /* 0x000000011c187890 */ /* 0x000fc4000fffe03f */
[----:B------:R-:W-:Y:S02]  /*10450*/  UIADD3.X UR26, ~UR35, UR34, URZ, UP2, !UPT ;  /* 0x00000022231a7290 */ /* 0x000fe400097fe53f */
[----:B------:R-:W-:Y:S02]  /*10460*/  USEL UR25, UR25, UR27, UP1 ;  /* 0x0000001b19197287 */ /* 0x000fe40008800000 */
[----:B------:R-:W-:Y:S02]  /*10470*/  USEL UR26, UR26, UR34, UP1 ;  /* 0x000000221a1a7287 */ /* 0x000fe40008800000 */
[----:B------:R-:W-:Y:S02]  /*10480*/  USEL UR28, UR24, UR28, UP1 ;  /* 0x0000001c181c7287 */ /* 0x000fe40008800000 */
[----:B------:R-:W-:Y:S02]  /*10490*/  UISETP.GE.U32.AND UP1, UPT, UR25, UR32, UPT ;  /* 0x000000201900728c */ /* 0x000fe4000bf26070 */
[----:B------:R-:W-:-:S02]  /*104a0*/  UISETP.NE.U32.AND UP2, UPT, UR32, URZ, UPT ;  /* 0x0000003f2000728c */ /* 0x000fc4000bf45070 */
[----:B------:R-:W-:Y:S02]  /*104b0*/  UIADD3 UR24, UR28, 0x1, URZ ;  /* 0x000000011c187890 */ /* 0x000fe4000fffe03f */
[----:B------:R-:W-:Y:S02]  /*104c0*/  UISETP.GE.U32.AND.EX UP1, UPT, UR26, UR35, UPT, UP1 ;  /* 0x000000231a00728c */ /* 0x000fe4000bf26110 */
[----:B------:R-:W-:Y:S02]  /*104d0*/  UISETP.NE.AND.EX UP2, UPT, UR35, URZ, UPT, UP2 ;  /* 0x0000003f2300728c */ /* 0x000fe4000bf45320 */
[----:B------:R-:W-:-:S04]  /*104e0*/  USEL UR24, UR24, UR28, UP1 ;  /* 0x0000001c18187287 */ /* 0x000fc80008800000 */
[----:B------:R-:W-:Y:S01]  /*104f0*/  USEL UR25, UR24, 0xffffffff, UP2 ;  /* 0xffffffff18197887 */ /* 0x000fe20009000000 */
[----:B------:R-:W-:Y:S11]  /*10500*/  RET.REL.NODEC R2 `(_ZN7cutlass13device_kernelINS_4gemm6kernel13GemmUniversalINS1_17GroupProblemShapeIN4cute5tupleIJiiiEEEEENS1_10collective13CollectiveMmaINS1_39MainloopSm90ArrayTmaGmmaWarpSpecializedILi2ENS6_IJNS5_1CILi2EEENSC_ILi1EEESE_EEENS1_43KernelPtrArrayTmaWarpSpecializedCooperativeEEENS6_IJNSC_ILi256EEENSC_ILi128EEESJ_EEENS_10bfloat16_tEPNS6_IJlSE_NSC_ILi0EEEEEESL_SO_NS5_8TiledMMAINS5_8MMA_AtomIJNS5_4SM904GMMA28MMA_64x128x16_F32BF16BF16_SSILNSS_5MajorE0ELSU_0ELNSS_7ScaleInE1ELSV_1EEEEEENS5_6LayoutISF_NS6_IJSE_SM_SM_EEEEENS6_IJNS5_10UnderscoreES11_S11_EEEEENS5_13SM90_TMA_LOADENS5_14ComposedLayoutINS5_7SwizzleILi3ELi4ELi3EEENS5_18smem_ptr_flag_bitsILi16EEENSY_INS6_IJNSC_ILi8EEENSC_ILi64EEEEEENS6_IJS1B_SE_EEEEEEEvNS5_8identityENS5_23SM90_TMA_LOAD_MULTICASTES1F_vS1G_EENS_8epilogue10collective18CollectiveEpilogueINS1J_30Sm90PtrArrayTmaWarpSpecializedILi4ELi2ELi16ELb1ELb0ELi2EEEJSK_NS6_IJSJ_NSC_ILi32EEEEEENS_6half_tEPNS6_IJSE_lSM_EEES1Q_S1S_NS1J_6fusion15FusionCallbacksIS1N_NS1T_17LinearCombinationIS1Q_fS1Q_fLNS_15FloatRoundStyleE2EEESK_S1P_JEEES14_NS15_IS17_S19_NSY_INS6_IJS1B_S1A_EEENS6_IJSE_S1B_EEEEEEENS5_17SM75_U16x8_LDSM_TENS5_14SM90_TMA_STOREES22_NS5_17SM90_U16x8_STSM_TENS5_9Copy_AtomIJNS5_17SM90_U32x4_STSM_NES1Q_EEEvEEEvvEEEEvNT_6ParamsE) ;  /* 0xfffffef802bc7950 */ /* 0x000ff60003c3ffff */
.L_x_313:
[----:B------:R-:W-:-:S00]  /*10510*/  BRA `(.L_x_313) ;  /* 0xfffffffc00fc7947 */ /* 0x000fc0000383ffff */
[----:B------:R-:W-:-:S00]  /*10520*/  NOP ;  /* 0x0000000000007918 */ /* 0x000fc00000000000 */
        /* <DEDUP_REMOVED lines=13> */
.L_x_314:


//--------------------- .nv.global.init           --------------------------
	.section	.nv.global.init,"aw",@progbits
.nv.global.init:
	.type		$str$24,@object
	.size		$str$24,($str$25 - $str$24)
$str$24:
        /*0000*/ 	.byte	0x28, 0x61, 0x64, 0x64, 0x72, 0x65, 0x73, 0x73, 0x20, 0x26, 0x20, 0x6d, 0x61, 0x73, 0x6b, 0x29
        /*0010*/ 	.byte	0x20, 0x3d, 0x3d, 0x20, 0x30, 0x00
	.type		$str$25,@object
	.size		$str$25,(__unnamed_1 - $str$25)
$str$25:
        /*0016*/ 	.byte	0x2f, 0x74, 0x6d, 0x70, 0x2f, 0x63, 0x75, 0x74, 0x6c, 0x61, 0x73, 0x73, 0x5f, 0x73, 0x77, 0x65
        /*0026*/ 	.byte	0x65, 0x70, 0x5f, 0x73, 0x72, 0x63, 0x2f, 0x69, 0x6e, 0x63, 0x6c, 0x75, 0x64, 0x65, 0x2f, 0x63
        /*0036*/ 	.byte	0x75, 0x74, 0x65, 0x2f, 0x70, 0x6f, 0x69, 0x6e, 0x74, 0x65, 0x72, 0x5f, 0x66, 0x6c, 0x61, 0x67
        /*0046*/ 	.byte	0x67, 0x65, 0x64, 0x2e, 0x68, 0x70, 0x70, 0x00
	.type		__unnamed_1,@object
	.size		__unnamed_1,(.L_0 - __unnamed_1)
__unnamed_1:
        /*004e*/ 	.byte	0x61, 0x75, 0x74, 0x6f, 0x20, 0x63, 0x75, 0x74, 0x65, 0x3a, 0x3a, 0x61, 0x73, 0x5f, 0x70, 0x6f
        /* <DEDUP_REMOVED lines=27> */
        /*020e*/ 	.byte	0x30, 0x39, 0x36, 0x3e, 0x3e, 0x3e, 0x3e, 0x3e, 0x5d, 0x00
.L_0:


//--------------------- .nv.shared._ZN7cutlass13device_kernelINS_4gemm6kernel13GemmUniversalINS1_17GroupProblemShapeIN4cute5tupleIJiiiEEEEENS1_10collective13CollectiveMmaINS1_39MainloopSm90ArrayTmaGmmaWarpSpecializedILi2ENS6_IJNS5_1CILi2EEENSC_ILi1EEESE_EEENS1_43KernelPtrArrayTmaWarpSpecializedCooperativeEEENS6_IJNSC_ILi256EEENSC_ILi128EEESJ_EEENS_10bfloat16_tEPNS6_IJlSE_NSC_ILi0EEEEEESL_SO_NS5_8TiledMMAINS5_8MMA_AtomIJNS5_4SM904GMMA28MMA_64x128x16_F32BF16BF16_SSILNSS_5MajorE0ELSU_0ELNSS_7ScaleInE1ELSV_1EEEEEENS5_6LayoutISF_NS6_IJSE_SM_SM_EEEEENS6_IJNS5_10UnderscoreES11_S11_EEEEENS5_13SM90_TMA_LOADENS5_14ComposedLayoutINS5_7SwizzleILi3ELi4ELi3EEENS5_18smem_ptr_flag_bitsILi16EEENSY_INS6_IJNSC_ILi8EEENSC_ILi64EEEEEENS6_IJS1B_SE_EEEEEEEvNS5_8identityENS5_23SM90_TMA_LOAD_MULTICASTES1F_vS1G_EENS_8epilogue10collective18CollectiveEpilogueINS1J_30Sm90PtrArrayTmaWarpSpecializedILi4ELi2ELi16ELb1ELb0ELi2EEEJSK_NS6_IJSJ_NSC_ILi32EEEEEENS_6half_tEPNS6_IJSE_lSM_EEES1Q_S1S_NS1J_6fusion15FusionCallbacksIS1N_NS1T_17LinearCombinationIS1Q_fS1Q_fLNS_15FloatRoundStyleE2EEESK_S1P_JEEES14_NS15_IS17_S19_NSY_INS6_IJS1B_S1A_EEENS6_IJSE_S1B_EEEEEEENS5_17SM75_U16x8_LDSM_TENS5_14SM90_TMA_STOREES22_NS5_17SM90_U16x8_STSM_TENS5_9Copy_AtomIJNS5_17SM90_U32x4_STSM_NES1Q_EEEvEEEvvEEEEvNT_6ParamsE --------------------------
	.section	.nv.shared._ZN7cutlass13device_kernelINS_4gemm6kernel13GemmUniversalINS1_17GroupProblemShapeIN4cute5tupleIJiiiEEEEENS1_10collective13CollectiveMmaINS1_39MainloopSm90ArrayTmaGmmaWarpSpecializedILi2ENS6_IJNS5_1CILi2EEENSC_ILi1EEESE_EEENS1_43KernelPtrArrayTmaWarpSpecializedCooperativeEEENS6_IJNSC_ILi256EEENSC_ILi128EEESJ_EEENS_10bfloat16_tEPNS6_IJlSE_NSC_ILi0EEEEEESL_SO_NS5_8TiledMMAINS5_8MMA_AtomIJNS5_4SM904GMMA28MMA_64x128x16_F32BF16BF16_SSILNSS_5MajorE0ELSU_0ELNSS_7ScaleInE1ELSV_1EEEEEENS5_6LayoutISF_NS6_IJSE_SM_SM_EEEEENS6_IJNS5_10UnderscoreES11_S11_EEEEENS5_13SM90_TMA_LOADENS5_14ComposedLayoutINS5_7SwizzleILi3ELi4ELi3EEENS5_18smem_ptr_flag_bitsILi16EEENSY_INS6_IJNSC_ILi8EEENSC_ILi64EEEEEENS6_IJS1B_SE_EEEEEEEvNS5_8identityENS5_23SM90_TMA_LOAD_MULTICASTES1F_vS1G_EENS_8epilogue10collective18CollectiveEpilogueINS1J_30Sm90PtrArrayTmaWarpSpecializedILi4ELi2ELi16ELb1ELb0ELi2EEEJSK_NS6_IJSJ_NSC_ILi32EEEEEENS_6half_tEPNS6_IJSE_lSM_EEES1Q_S1S_NS1J_6fusion15FusionCallbacksIS1N_NS1T_17LinearCombinationIS1Q_fS1Q_fLNS_15FloatRoundStyleE2EEESK_S1P_JEEES14_NS15_IS17_S19_NSY_INS6_IJS1B_S1A_EEENS6_IJSE_S1B_EEEEEEENS5_17SM75_U16x8_LDSM_TENS5_14SM90_TMA_STOREES22_NS5_17SM90_U16x8_STSM_TENS5_9Copy_AtomIJNS5_17SM90_U32x4_STSM_NES1Q_EEEvEEEvvEEEEvNT_6ParamsE,"aw",@nobits
	.sectionflags	@""
	.align	16
	.zero		1024


//--------------------- .nv.shared.reserved.0     --------------------------
	.section	.nv.shared.reserved.0,"aw",@nobits
	.weak		__nv_reservedSMEM_offset_0_alias
	.size		__nv_reservedSMEM_offset_0_alias, 0, 0
	.other		__nv_reservedSMEM_offset_0_alias,@"STO_CUDA_RESERVED_SHARED STV_DEFAULT"
__nv_reservedSMEM_offset_0_alias:
	.zero		0


//--------------------- .nv.global                --------------------------
	.section	.nv.global,"aw",@nobits
.nv.global:
	.type		_ZN39_INTERNAL_6830115d_4_k_cu_3c50f3fe_27144cute1_E,@object
	.size		_ZN39_INTERNAL_6830115d_4_k_cu_3c50f3fe_27144cute1_E,(_ZN39_INTERNAL_6830115d_4_k_cu_3c50f3fe_27144cuda3std3__45__cpo6cbeginE - _ZN39_INTERNAL_6830115d_4_k_cu_3c50f3fe_27144cute1_E)
_ZN39_INTERNAL_6830115d_4_k_cu_3c50f3fe_27144cute1_E:
	.zero		1
	.type		_ZN39_INTERNAL_6830115d_4_k_cu_3c50f3fe_27144cuda3std3__45__cpo6cbeginE,@object
	.size		_ZN39_INTERNAL_6830115d_4_k_cu_3c50f3fe_27144cuda3std3__45__cpo6cbeginE,(_ZN39_INTERNAL_6830115d_4_k_cu_3c50f3fe_27144cuda3std3__48in_placeE - _ZN39_INTERNAL_6830115d_4_k_cu_3c50f3fe_27144cuda3std3__45__cpo6cbeginE)
_ZN39_INTERNAL_6830115d_4_k_cu_3c50f3fe_27144cuda3std3__45__cpo6cbeginE:
	.zero		1
	.type		_ZN39_INTERNAL_6830115d_4_k_cu_3c50f3fe_27144cuda3std3__48in_placeE,@object
	.size		_ZN39_INTERNAL_6830115d_4_k_cu_3c50f3fe_27144cuda3std3__48in_placeE,(_ZN39_INTERNAL_6830115d_4_k_cu_3c50f3fe_27144cuda3std6ranges3__45__cpo9iter_moveE - _ZN39_INTERNAL_6830115d_4_k_cu_3c50f3fe_27144cuda3std3__48in_placeE)
_ZN39_INTERNAL_6830115d_4_k_cu_3c50f3fe_27144cuda3std3__48in_placeE:
	.zero		1
	.type		_ZN39_INTERNAL_6830115d_4_k_cu_3c50f3fe_27144cuda3std6ranges3__45__cpo9iter_moveE,@object
	.size		_ZN39_INTERNAL_6830115d_4_k_cu_3c50f3fe_27144cuda3std6ranges3__45__cpo9iter_moveE,(_ZN39_INTERNAL_6830115d_4_k_cu_3c50f3fe_27144cuda3std3__45__cpo5beginE - _ZN39_INTERNAL_6830115d_4_k_cu_3c50f3fe_27144cuda3std6ranges3__45__cpo9iter_moveE)
_ZN39_INTERNAL_6830115d_4_k_cu_3c50f3fe_27144cuda3std6ranges3__45__cpo9iter_moveE:
	.zero		1
	.type		_ZN39_INTERNAL_6830115d_4_k_cu_3c50f3fe_27144cuda3std3__45__cpo5beginE,@object
	.size		_ZN39_INTERNAL_6830115d_4_k_cu_3c50f3fe_27144cuda3std3__45__cpo5beginE,(_ZN39_INTERNAL_6830115d_4_k_cu_3c50f3fe_27144cuda3std3__441_GLOBAL__N__6830115d_4_k_cu_3c50f3fe_27146ignoreE - _ZN39_INTERNAL_6830115d_4_k_cu_3c50f3fe_27144cuda3std3__45__cpo5beginE)
_ZN39_INTERNAL_6830115d_4_k_cu_3c50f3fe_27144cuda3std3__45__cpo5beginE:
	.zero		1
	.type		_ZN39_INTERNAL_6830115d_4_k_cu_3c50f3fe_27144cuda3std3__441_GLOBAL__N__6830115d_4_k_cu_3c50f3fe_27146ignoreE,@object
	.size		_ZN39_INTERNAL_6830115d_4_k_cu_3c50f3fe_27144cuda3std3__441_GLOBAL__N__6830115d_4_k_cu_3c50f3fe_27146ignoreE,(_ZN39_INTERNAL_6830115d_4_k_cu_3c50f3fe_27144cute7productE - _ZN39_INTERNAL_6830115d_4_k_cu_3c50f3fe_27144cuda3std3__441_GLOBAL__N__6830115d_4_k_cu_3c50f3fe_27146ignoreE)
_ZN39_INTERNAL_6830115d_4_k_cu_3c50f3fe_27144cuda3std3__441_GLOBAL__N__6830115d_4_k_cu_3c50f3fe_27146ignoreE:
	.zero		1
	.type		_ZN39_INTERNAL_6830115d_4_k_cu_3c50f3fe_27144cute7productE,@object
	.size		_ZN39_INTERNAL_6830115d_4_k_cu_3c50f3fe_27144cute7productE,(_ZN39_INTERNAL_6830115d_4_k_cu_3c50f3fe_27144cuda3std3__45__cpo3endE - _ZN39_INTERNAL_6830115d_4_k_cu_3c50f3fe_27144cute7productE)
_ZN39_INTERNAL_6830115d_4_k_cu_3c50f3fe_27144cute7productE:
	.zero		1
	.type		_ZN39_INTERNAL_6830115d_4_k_cu_3c50f3fe_27144cuda3std3__45__cpo3endE,@object
	.size		_ZN39_INTERNAL_6830115d_4_k_cu_3c50f3fe_27144cuda3std3__45__cpo3endE,(_ZN39_INTERNAL_6830115d_4_k_cu_3c50f3fe_27144cuda3std3__419piecewise_constructE - _ZN39_INTERNAL_6830115d_4_k_cu_3c50f3fe_27144cuda3std3__45__cpo3endE)
_ZN39_INTERNAL_6830115d_4_k_cu_3c50f3fe_27144cuda3std3__45__cpo3endE:
	.zero		1
	.type		_ZN39_INTERNAL_6830115d_4_k_cu_3c50f3fe_27144cuda3std3__419piecewise_constructE,@object
	.size		_ZN39_INTERNAL_6830115d_4_k_cu_3c50f3fe_27144cuda3std3__419piecewise_constructE,(_ZN39_INTERNAL_6830115d_4_k_cu_3c50f3fe_27144cuda3std3__45__cpo4cendE - _ZN39_INTERNAL_6830115d_4_k_cu_3c50f3fe_27144cuda3std3__419piecewise_constructE)
_ZN39_INTERNAL_6830115d_4_k_cu_3c50f3fe_27144cuda3std3__419piecewise_constructE:
	.zero		1
	.type		_ZN39_INTERNAL_6830115d_4_k_cu_3c50f3fe_27144cuda3std3__45__cpo4cendE,@object
	.size		_ZN39_INTERNAL_6830115d_4_k_cu_3c50f3fe_27144cuda3std3__45__cpo4cendE,(_ZN39_INTERNAL_6830115d_4_k_cu_3c50f3fe_27144cuda3std6ranges3__45__cpo4swapE - _ZN39_INTERNAL_6830115d_4_k_cu_3c50f3fe_27144cuda3std3__45__cpo4cendE)
_ZN39_INTERNAL_6830115d_4_k_cu_3c50f3fe_27144cuda3std3__45__cpo4cendE:
	.zero		1
	.type		_ZN39_INTERNAL_6830115d_4_k_cu_3c50f3fe_27144cuda3std6ranges3__45__cpo4swapE,@object
	.size		_ZN39_INTERNAL_6830115d_4_k_cu_3c50f3fe_27144cuda3std6ranges3__45__cpo4swapE,(.L_8 - _ZN39_INTERNAL_6830115d_4_k_cu_3c50f3fe_27144cuda3std6ranges3__45__cpo4swapE)
_ZN39_INTERNAL_6830115d_4_k_cu_3c50f3fe_27144cuda3std6ranges3__45__cpo4swapE:
	.zero		1
.L_8:


//--------------------- .nv.constant0._ZN7cutlass13device_kernelINS_4gemm6kernel13GemmUniversalINS1_17GroupProblemShapeIN4cute5tupleIJiiiEEEEENS1_10collective13CollectiveMmaINS1_39MainloopSm90ArrayTmaGmmaWarpSpecializedILi2ENS6_IJNS5_1CILi2EEENSC_ILi1EEESE_EEENS1_43KernelPtrArrayTmaWarpSpecializedCooperativeEEENS6_IJNSC_ILi256EEENSC_ILi128EEESJ_EEENS_10bfloat16_tEPNS6_IJlSE_NSC_ILi0EEEEEESL_SO_NS5_8TiledMMAINS5_8MMA_AtomIJNS5_4SM904GMMA28MMA_64x128x16_F32BF16BF16_SSILNSS_5MajorE0ELSU_0ELNSS_7ScaleInE1ELSV_1EEEEEENS5_6LayoutISF_NS6_IJSE_SM_SM_EEEEENS6_IJNS5_10UnderscoreES11_S11_EEEEENS5_13SM90_TMA_LOADENS5_14ComposedLayoutINS5_7SwizzleILi3ELi4ELi3EEENS5_18smem_ptr_flag_bitsILi16EEENSY_INS6_IJNSC_ILi8EEENSC_ILi64EEEEEENS6_IJS1B_SE_EEEEEEEvNS5_8identityENS5_23SM90_TMA_LOAD_MULTICASTES1F_vS1G_EENS_8epilogue10collective18CollectiveEpilogueINS1J_30Sm90PtrArrayTmaWarpSpecializedILi4ELi2ELi16ELb1ELb0ELi2EEEJSK_NS6_IJSJ_NSC_ILi32EEEEEENS_6half_tEPNS6_IJSE_lSM_EEES1Q_S1S_NS1J_6fusion15FusionCallbacksIS1N_NS1T_17LinearCombinationIS1Q_fS1Q_fLNS_15FloatRoundStyleE2EEESK_S1P_JEEES14_NS15_IS17_S19_NSY_INS6_IJS1B_S1A_EEENS6_IJSE_S1B_EEEEEEENS5_17SM75_U16x8_LDSM_TENS5_14SM90_TMA_STOREES22_NS5_17SM90_U16x8_STSM_TENS5_9Copy_AtomIJNS5_17SM90_U32x4_STSM_NES1Q_EEEvEEEvvEEEEvNT_6ParamsE --------------------------
	.section	.nv.constant0._ZN7cutlass13device_kernelINS_4gemm6kernel13GemmUniversalINS1_17GroupProblemShapeIN4cute5tupleIJiiiEEEEENS1_10collective13CollectiveMmaINS1_39MainloopSm90ArrayTmaGmmaWarpSpecializedILi2ENS6_IJNS5_1CILi2EEENSC_ILi1EEESE_EEENS1_43KernelPtrArrayTmaWarpSpecializedCooperativeEEENS6_IJNSC_ILi256EEENSC_ILi128EEESJ_EEENS_10bfloat16_tEPNS6_IJlSE_NSC_ILi0EEEEEESL_SO_NS5_8TiledMMAINS5_8MMA_AtomIJNS5_4SM904GMMA28MMA_64x128x16_F32BF16BF16_SSILNSS_5MajorE0ELSU_0ELNSS_7ScaleInE1ELSV_1EEEEEENS5_6LayoutISF_NS6_IJSE_SM_SM_EEEEENS6_IJNS5_10UnderscoreES11_S11_EEEEENS5_13SM90_TMA_LOADENS5_14ComposedLayoutINS5_7SwizzleILi3ELi4ELi3EEENS5_18smem_ptr_flag_bitsILi16EEENSY_INS6_IJNSC_ILi8EEENSC_ILi64EEEEEENS6_IJS1B_SE_EEEEEEEvNS5_8identityENS5_23SM90_TMA_LOAD_MULTICASTES1F_vS1G_EENS_8epilogue10collective18CollectiveEpilogueINS1J_30Sm90PtrArrayTmaWarpSpecializedILi4ELi2ELi16ELb1ELb0ELi2EEEJSK_NS6_IJSJ_NSC_ILi32EEEEEENS_6half_tEPNS6_IJSE_lSM_EEES1Q_S1S_NS1J_6fusion15FusionCallbacksIS1N_NS1T_17LinearCombinationIS1Q_fS1Q_fLNS_15FloatRoundStyleE2EEESK_S1P_JEEES14_NS15_IS17_S19_NSY_INS6_IJS1B_S1A_EEENS6_IJSE_S1B_EEEEEEENS5_17SM75_U16x8_LDSM_TENS5_14SM90_TMA_STOREES22_NS5_17SM90_U16x8_STSM_TENS5_9Copy_AtomIJNS5_17SM90_U32x4_STSM_NES1Q_EEEvEEEvvEEEEvNT_6ParamsE,"a",@progbits
	.sectionflags	@""
	.align	4
.nv.constant0._ZN7cutlass13device_kernelINS_4gemm6kernel13GemmUniversalINS1_17GroupProblemShapeIN4cute5tupleIJiiiEEEEENS1_10collective13CollectiveMmaINS1_39MainloopSm90ArrayTmaGmmaWarpSpecializedILi2ENS6_IJNS5_1CILi2EEENSC_ILi1EEESE_EEENS1_43KernelPtrArrayTmaWarpSpecializedCooperativeEEENS6_IJNSC_ILi256EEENSC_ILi128EEESJ_EEENS_10bfloat16_tEPNS6_IJlSE_NSC_ILi0EEEEEESL_SO_NS5_8TiledMMAINS5_8MMA_AtomIJNS5_4SM904GMMA28MMA_64x128x16_F32BF16BF16_SSILNSS_5MajorE0ELSU_0ELNSS_7ScaleInE1ELSV_1EEEEEENS5_6LayoutISF_NS6_IJSE_SM_SM_EEEEENS6_IJNS5_10UnderscoreES11_S11_EEEEENS5_13SM90_TMA_LOADENS5_14ComposedLayoutINS5_7SwizzleILi3ELi4ELi3EEENS5_18smem_ptr_flag_bitsILi16EEENSY_INS6_IJNSC_ILi8EEENSC_ILi64EEEEEENS6_IJS1B_SE_EEEEEEEvNS5_8identityENS5_23SM90_TMA_LOAD_MULTICASTES1F_vS1G_EENS_8epilogue10collective18CollectiveEpilogueINS1J_30Sm90PtrArrayTmaWarpSpecializedILi4ELi2ELi16ELb1ELb0ELi2EEEJSK_NS6_IJSJ_NSC_ILi32EEEEEENS_6half_tEPNS6_IJSE_lSM_EEES1Q_S1S_NS1J_6fusion15FusionCallbacksIS1N_NS1T_17LinearCombinationIS1Q_fS1Q_fLNS_15FloatRoundStyleE2EEESK_S1P_JEEES14_NS15_IS17_S19_NSY_INS6_IJS1B_S1A_EEENS6_IJSE_S1B_EEEEEEENS5_17SM75_U16x8_LDSM_TENS5_14SM90_TMA_STOREES22_NS5_17SM90_U16x8_STSM_TENS5_9Copy_AtomIJNS5_17SM90_U32x4_STSM_NES1Q_EEEvEEEvvEEEEvNT_6ParamsE:
	.zero		2432


//--------------------- SYMBOLS --------------------------

	.type		.nv.reservedSmem.offset0,@object
	.size		.nv.reservedSmem.offset0,0x4
	.type		__assertfail,@function
